// auto-generated by cutlass_sweep.fmha — config: {"arch": "sm_100", "direction": "bwd", "dtype": "bf16", "head_dim": 96, "mask": "causal", "schedule": "tma", "tile_kv": 128, "tile_q": 128}
#include "cutlass/cutlass.h"
#include "cute/tensor.hpp"
#include "cutlass/device_kernel.h"
#include "cutlass/kernel_hardware_info.h"
#include "77_blackwell_fmha/collective/fmha_common.hpp"
#include "77_blackwell_fmha/collective/fmha_fusion.hpp"
#include "77_blackwell_fmha/kernel/sm100_fmha_bwd_kernel_tma_warpspecialized.hpp"

using namespace cute;
using Element = cutlass::bfloat16_t;
using TileShape = Shape<_128, _128, _96, _96>;
// Q K D D_VO ((H_R, H_K) B) — must match the kernel's stride deconstruction.
using ProblemShape =
    cute::tuple<int, int, int, int, cute::tuple<cute::tuple<int, int>, int>>;

using Kernel = cutlass::fmha::kernel::Sm100FmhaBwdKernelTmaWarpSpecialized<
    ProblemShape, Element, float, TileShape,
    cutlass::fmha::collective::CausalMask<true>>;

auto* _anchor = &cutlass::device_kernel<Kernel>;


// ===== COMPILED SASS (sm_100a) =====

	.target	sm_100a

	.elftype	@"ET_EXEC"


//--------------------- .note.nv.tkinfo           --------------------------
	.section	.note.nv.tkinfo,"",@"SHT_NOTE"
	.sectionflags	@"SHF_NOTE_NV_TKINFO"
	.tkinfo
        /*0018*/ 	.word	0x00000002
        /*0030*/ 	.string	""
        /*0030*/ 	.string	"ptxas"
        /*0030*/ 	.string	"Cuda compilation tools, release 13.0, V13.0.88"
        /*0030*/ 	.string	"Build cuda_13.0.r13.0/compiler.36424714_0"
        /*0030*/ 	.string	"-arch sm_100a -m 64 "



//--------------------- .note.nv.cuinfo           --------------------------
	.section	.note.nv.cuinfo,"",@"SHT_NOTE"
	.sectionflags	@"SHF_NOTE_NV_CUINFO"
        /*0018*/ 	.short	0x0002
        /*001a*/ 	.short	0x0064
        /*001c*/ 	.short	0x0082
	.zero		2


//--------------------- .nv.info                  --------------------------
	.section	.nv.info,"",@"SHT_CUDA_INFO"
	.align	4


	//----- nvinfo : EIATTR_REGCOUNT
	.align		4
        /*0000*/ 	.byte	0x04, 0x2f
        /*0002*/ 	.short	(.L_21 - .L_20)
	.align		4
.L_20:
        /*0004*/ 	.word	index@(_ZN7cutlass13device_kernelINS_4fmha6kernel36Sm100FmhaBwdKernelTmaWarpSpecializedIN4cute5tupleIJiiiiNS5_IJNS5_IJiiEEEiEEEEEENS_10bfloat16_tEfNS5_IJNS4_1CILi128EEESB_NSA_ILi96EEESC_EEENS1_10collective10CausalMaskILb1EEEEEEEvNT_6ParamsE)
        /*0008*/ 	.word	0x00000080


	//----- nvinfo : EIATTR_FRAME_SIZE
	.align		4
.L_21:
        /*000c*/ 	.byte	0x04, 0x11
        /*000e*/ 	.short	(.L_23 - .L_22)
	.align		4
.L_22:
        /*0010*/ 	.word	index@($__internal_3_$__cuda_sm20_div_u16)
        /*0014*/ 	.word	0x00000008


	//----- nvinfo : EIATTR_FRAME_SIZE
	.align		4
.L_23:
        /*0018*/ 	.byte	0x04, 0x11
        /*001a*/ 	.short	(.L_25 - .L_24)
	.align		4
.L_24:
        /*001c*/ 	.word	index@($__internal_2_$__cuda_sm10x_tcgen05_guardrail_trap_unallocated_columns_being_dealloced)
        /*0020*/ 	.word	0x00000008


	//----- nvinfo : EIATTR_FRAME_SIZE
	.align		4
.L_25:
        /*0024*/ 	.byte	0x04, 0x11
        /*0026*/ 	.short	(.L_27 - .L_26)
	.align		4
.L_26:
        /*0028*/ 	.word	index@($__internal_1_$__cuda_sm10x_tcgen05_guardrail_trap_phase_invalid_during_alloc)
        /*002c*/ 	.word	0x00000008


	//----- nvinfo : EIATTR_FRAME_SIZE
	.align		4
.L_27:
        /*0030*/ 	.byte	0x04, 0x11
        /*0032*/ 	.short	(.L_29 - .L_28)
	.align		4
.L_28:
        /*0034*/ 	.word	index@($__internal_0_$__cuda_sm10x_tcgen05_guardrail_trap_col_being_dealloced_not_returned_by_alloc)
        /*0038*/ 	.word	0x00000008


	//----- nvinfo : EIATTR_FRAME_SIZE
	.align		4
.L_29:
        /*003c*/ 	.byte	0x04, 0x11
        /*003e*/ 	.short	(.L_31 - .L_30)
	.align		4
.L_30:
        /*0040*/ 	.word	index@(_ZN7cutlass13device_kernelINS_4fmha6kernel36Sm100FmhaBwdKernelTmaWarpSpecializedIN4cute5tupleIJiiiiNS5_IJNS5_IJiiEEEiEEEEEENS_10bfloat16_tEfNS5_IJNS4_1CILi128EEESB_NSA_ILi96EEESC_EEENS1_10collective10CausalMaskILb1EEEEEEEvNT_6ParamsE)
        /*0044*/ 	.word	0x00000008


	//----- nvinfo : EIATTR_MIN_STACK_SIZE
	.align		4
.L_31:
        /*0048*/ 	.byte	0x04, 0x12
        /*004a*/ 	.short	(.L_33 - .L_32)
	.align		4
.L_32:
        /*004c*/ 	.word	index@(_ZN7cutlass13device_kernelINS_4fmha6kernel36Sm100FmhaBwdKernelTmaWarpSpecializedIN4cute5tupleIJiiiiNS5_IJNS5_IJiiEEEiEEEEEENS_10bfloat16_tEfNS5_IJNS4_1CILi128EEESB_NSA_ILi96EEESC_EEENS1_10collective10CausalMaskILb1EEEEEEEvNT_6ParamsE)
        /*0050*/ 	.word	0x00000008
.L_33:


//--------------------- .nv.compat                --------------------------
	.section	.nv.compat,"",@"SHT_CUDA_COMPAT_INFO"
	.align	4
        /*0000*/ 	.byte	0x02, 0x09, 0x01, 0x00, 0x02, 0x02, 0x02, 0x00, 0x02, 0x05, 0x05, 0x00, 0x03, 0x07, 0x01, 0x01
        /*0010*/ 	.byte	0x02, 0x03, 0x01, 0x00, 0x02, 0x06, 0x01, 0x00, 0x04, 0x0b, 0x08, 0x00, 0x01, 0x00, 0x00, 0x00
        /*0020*/ 	.byte	0x00, 0x00, 0x00, 0x00


//--------------------- .nv.info._ZN7cutlass13device_kernelINS_4fmha6kernel36Sm100FmhaBwdKernelTmaWarpSpecializedIN4cute5tupleIJiiiiNS5_IJNS5_IJiiEEEiEEEEEENS_10bfloat16_tEfNS5_IJNS4_1CILi128EEESB_NSA_ILi96EEESC_EEENS1_10collective10CausalMaskILb1EEEEEEEvNT_6ParamsE --------------------------
	.section	.nv.info._ZN7cutlass13device_kernelINS_4fmha6kernel36Sm100FmhaBwdKernelTmaWarpSpecializedIN4cute5tupleIJiiiiNS5_IJNS5_IJiiEEEiEEEEEENS_10bfloat16_tEfNS5_IJNS4_1CILi128EEESB_NSA_ILi96EEESC_EEENS1_10collective10CausalMaskILb1EEEEEEEvNT_6ParamsE,"",@"SHT_CUDA_INFO"
	.sectionflags	@""
	.align	4


	//----- nvinfo : EIATTR_CUDA_API_VERSION
	.align		4
        /*0000*/ 	.byte	0x04, 0x37
        /*0002*/ 	.short	(.L_35 - .L_34)
.L_34:
        /*0004*/ 	.word	0x00000082


	//----- nvinfo : EIATTR_KPARAM_INFO
	.align		4
.L_35:
        /*0008*/ 	.byte	0x04, 0x17
        /*000a*/ 	.short	(.L_37 - .L_36)
.L_36:
        /*000c*/ 	.word	0x00000000
        /*0010*/ 	.short	0x0000
        /*0012*/ 	.short	0x0000
        /*0014*/ 	.byte	0x00, 0xf0, 0x01, 0x1a


	//----- nvinfo : EIATTR_AT_ENTRY_FRAGMENTS
	.align		4
.L_37:
        /*0018*/ 	.byte	0x04, 0x4f
        /*001a*/ 	.short	(.L_39 - .L_38)


	//   ....[0]....
.L_38:
        /*001c*/ 	.word	0x00000006


	//----- nvinfo : EIATTR_RESERVED_SMEM_USED
	.align		4
.L_39:
        /*0020*/ 	.byte	0x01, 0x41
	.zero		2


	//----- nvinfo : EIATTR_SPARSE_MMA_MASK
	.align		4
        /*0024*/ 	.byte	0x03, 0x50
        /*0026*/ 	.short	0x0000


	//----- nvinfo : EIATTR_TCGEN05_1CTA_USED
	.align		4
        /*0028*/ 	.byte	0x01, 0x51
	.zero		2


	//----- nvinfo : EIATTR_MAXREG_COUNT
	.align		4
        /*002c*/ 	.byte	0x03, 0x1b
        /*002e*/ 	.short	0x0080


	//----- nvinfo : EIATTR_NUM_BARRIERS
	.align		4
        /*0030*/ 	.byte	0x02, 0x4c
        /*0032*/ 	.byte	0x04
	.zero		1


	//----- nvinfo : EIATTR_EXTERNS
	.align		4
        /*0034*/ 	.byte	0x04, 0x0f
        /*0036*/ 	.short	(.L_41 - .L_40)


	//   ....[0]....
	.align		4
.L_40:
        /*0038*/ 	.word	index@(__assertfail)


	//----- nvinfo : EIATTR_ANNOTATIONS
	.align		4
.L_41:
        /*003c*/ 	.byte	0x04, 0x55
        /*003e*/ 	.short	(.L_43 - .L_42)


	//   ....[0]....
.L_42:
        /*0040*/ 	.word	0x00000001
        /*0044*/ 	.byte	0x90, 0x11, 0x00, 0x00, 0x01, 0x00, 0x00, 0x00, 0x20, 0x12, 0x00, 0x00, 0x01, 0x00, 0x00, 0x00
        /* <DEDUP_REMOVED lines=9> */
        /*00e4*/ 	.byte	0x40, 0xf7, 0x00, 0x00, 0x01, 0x00, 0x00, 0x00, 0x60, 0xf7, 0x00, 0x00


	//----- nvinfo : EIATTR_MERCURY_ISA_VERSION
	.align		4
.L_43:
        /*00f0*/ 	.byte	0x03, 0x5f
        /*00f2*/ 	.short	0x0101


	//----- nvinfo : EIATTR_INT_WARP_WIDE_INSTR_OFFSETS
	.align		4
        /*00f4*/ 	.byte	0x04, 0x31
        /*00f6*/ 	.short	(.L_45 - .L_44)


	//   ....[0]....
.L_44:
        /*00f8*/ 	.word	0x000120f0


	//   ....[1]....
        /*00fc*/ 	.word	0x00012110


	//   ....[2]....
        /*0100*/ 	.word	0x00012140


	//----- nvinfo : EIATTR_COOP_GROUP_MASK_REGIDS
	.align		4
.L_45:
        /*0104*/ 	.byte	0x04, 0x29
        /*0106*/ 	.short	(.L_47 - .L_46)


	//   ....[0]....
.L_46:
        /*0108*/ 	.word	0xffffffff


	//   ....[1]....
        /*010c*/ 	.word	0xffffffff


	//   ....[2]....
        /*0110*/ 	.word	0xffffffff


	//   ....[3]....
        /*0114*/ 	.word	0xffffffff


	//   ....[4]....
        /*0118*/ 	.word	0xffffffff


	//   ....[5]....
        /*011c*/ 	.word	0xffffffff


	//   ....[6]....
        /*0120*/ 	.word	0xffffffff


	//   ....[7]....
        /*0124*/ 	.word	0xffffffff


	//   ....[8]....
        /*0128*/ 	.word	0xffffffff


	//   ....[9]....
        /*012c*/ 	.word	0xffffffff


	//   ....[10]....
        /*0130*/ 	.word	0xffffffff


	//   ....[11]....
        /*0134*/ 	.word	0xffffffff


	//   ....[12]....
        /*0138*/ 	.word	0xffffffff


	//   ....[13]....
        /*013c*/ 	.word	0xffffffff


	//   ....[14]....
        /*0140*/ 	.word	0xffffffff


	//   ....[15]....
        /*0144*/ 	.word	0xffffffff


	//   ....[16]....
        /*0148*/ 	.word	0xffffffff


	//   ....[17]....
        /*014c*/ 	.word	0x0500000f


	//----- nvinfo : EIATTR_COOP_GROUP_INSTR_OFFSETS
	.align		4
.L_47:
        /*0150*/ 	.byte	0x04, 0x28
        /*0152*/ 	.short	(.L_49 - .L_48)


	//   ....[0]....
.L_48:
        /*0154*/ 	.word	0x00000070


	//   ....[1]....
        /*0158*/ 	.word	0x00000370


	//   ....[2]....
        /*015c*/ 	.word	0x000005b0


	//   ....[3]....
        /*0160*/ 	.word	0x000006a0


	//   ....[4]....
        /*0164*/ 	.word	0x000007e0


	//   ....[5]....
        /*0168*/ 	.word	0x00000920


	//   ....[6]....
        /*016c*/ 	.word	0x00000a60


	//   ....[7]....
        /*0170*/ 	.word	0x00000ba0


	//   ....[8]....
        /*0174*/ 	.word	0x00000ce0


	//   ....[9]....
        /*0178*/ 	.word	0x00000e20


	//   ....[10]....
        /*017c*/ 	.word	0x00000f60


	//   ....[11]....
        /*0180*/ 	.word	0x00003e40


	//   ....[12]....
        /*0184*/ 	.word	0x00004040


	//   ....[13]....
        /*0188*/ 	.word	0x00004060


	//   ....[14]....
        /*018c*/ 	.word	0x00008de0


	//   ....[15]....
        /*0190*/ 	.word	0x00011fe0


	//   ....[16]....
        /*0194*/ 	.word	0x00012210


	//   ....[17]....
        /*0198*/ 	.word	0x00012cd0


	//----- nvinfo : EIATTR_REG_RECONFIG
	.align		4
.L_49:
        /*019c*/ 	.byte	0x01, 0x54
	.zero		2


	//----- nvinfo : EIATTR_VRC_CTA_INIT_COUNT
	.align		4
        /*01a0*/ 	.byte	0x02, 0x4a
        /*01a2*/ 	.byte	0x80
	.zero		1


	//----- nvinfo : EIATTR_SYSCALL_OFFSETS
	.align		4
        /*01a4*/ 	.byte	0x04, 0x46
        /*01a6*/ 	.short	(.L_51 - .L_50)


	//   ....[0]....
.L_50:
        /*01a8*/ 	.word	0x0000b710


	//   ....[1]....
        /*01ac*/ 	.word	0x0000b8b0


	//   ....[2]....
        /*01b0*/ 	.word	0x0000ba20


	//   ....[3]....
        /*01b4*/ 	.word	0x0000bb90


	//   ....[4]....
        /*01b8*/ 	.word	0x0000d3c0


	//   ....[5]....
        /*01bc*/ 	.word	0x0000d5a0


	//   ....[6]....
        /*01c0*/ 	.word	0x0000d710


	//   ....[7]....
        /*01c4*/ 	.word	0x0000d880


	//   ....[8]....
        /*01c8*/ 	.word	0x0000dd70


	//   ....[9]....
        /*01cc*/ 	.word	0x0000eb30


	//   ....[10]....
        /*01d0*/ 	.word	0x0000fab0


	//   ....[11]....
        /*01d4*/ 	.word	0x0000fc20


	//   ....[12]....
        /*01d8*/ 	.word	0x0000fd90


	//   ....[13]....
        /*01dc*/ 	.word	0x00010be0


	//   ....[14]....
        /*01e0*/ 	.word	0x00010d50


	//   ....[15]....
        /*01e4*/ 	.word	0x00010ec0


	//----- nvinfo : EIATTR_MBARRIER_INSTR_OFFSETS
	.align		4
.L_51:
        /*01e8*/ 	.byte	0x04, 0x39
        /*01ea*/ 	.short	(.L_53 - .L_52)


	//   ....[0]....
.L_52:
        /*01ec*/ 	.word	0x00000450
        /*01f0*/ 	.word	0x000000ff
        /*01f4*/ 	.word	0x0002e800
        /*01f8*/ 	.short	0x0100
        /*01fa*/ 	.byte	0x04
	.zero		1


	//   ....[1]....
        /*01fc*/ 	.word	0x00000460
        /*0200*/ 	.word	0x000000ff
        /*0204*/ 	.word	0x0002e810
        /*0208*/ 	.short	0x0100
        /*020a*/ 	.byte	0x04
	.zero		1


	//   ....[2]....
        /*020c*/ 	.word	0x00000470
        /*0210*/ 	.word	0x000000ff
        /*0214*/ 	.word	0x0002e808
        /*0218*/ 	.short	0x0100
        /*021a*/ 	.byte	0x04
	.zero		1


	//   ....[3]....
        /*021c*/ 	.word	0x00000480
        /*0220*/ 	.word	0x000000ff
        /*0224*/ 	.word	0x0002e818
        /*0228*/ 	.short	0x0100
        /*022a*/ 	.byte	0x04
	.zero		1


	//   ....[4]....
        /*022c*/ 	.word	0x00000670
        /*0230*/ 	.word	0x000000ff
        /*0234*/ 	.word	0x0002e820
        /*0238*/ 	.short	0x0100
        /*023a*/ 	.byte	0x06
	.zero		1


	//   ....[5]....
        /*023c*/ 	.word	0x00000680
        /*0240*/ 	.word	0x000000ff
        /*0244*/ 	.word	0x0002e828
        /*0248*/ 	.short	0x0100
        /*024a*/ 	.byte	0x06
	.zero		1


	//   ....[6]....
        /*024c*/ 	.word	0x000007b0
        /*0250*/ 	.word	0x000000ff
        /*0254*/ 	.word	0x0002e830
        /*0258*/ 	.short	0x0100
        /*025a*/ 	.byte	0x04
	.zero		1


	//   ....[7]....
        /*025c*/ 	.word	0x000007c0
        /*0260*/ 	.word	0x000000ff
        /*0264*/ 	.word	0x0002e838
        /*0268*/ 	.short	0x0100
        /*026a*/ 	.byte	0x04
	.zero		1


	//   ....[8]....
        /*026c*/ 	.word	0x000008f0
        /*0270*/ 	.word	0x000000ff
        /*0274*/ 	.word	0x0002e840
        /*0278*/ 	.short	0x0100
        /*027a*/ 	.byte	0x04
	.zero		1


	//   ....[9]....
        /*027c*/ 	.word	0x00000900
        /*0280*/ 	.word	0x000000ff
        /*0284*/ 	.word	0x0002e848
        /*0288*/ 	.short	0x0100
        /*028a*/ 	.byte	0x04
	.zero		1


	//   ....[10]....
        /*028c*/ 	.word	0x00000a30
        /*0290*/ 	.word	0x000000ff
        /*0294*/ 	.word	0x0002e850
        /*0298*/ 	.short	0x0100
        /*029a*/ 	.byte	0x04
	.zero		1


	//   ....[11]....
        /*029c*/ 	.word	0x00000a40
        /*02a0*/ 	.word	0x000000ff
        /*02a4*/ 	.word	0x0002e858
        /*02a8*/ 	.short	0x0100
        /*02aa*/ 	.byte	0x04
	.zero		1


	//   ....[12]....
        /*02ac*/ 	.word	0x00000b70
        /*02b0*/ 	.word	0x000000ff
        /*02b4*/ 	.word	0x0002e860
        /*02b8*/ 	.short	0x0100
        /*02ba*/ 	.byte	0x04
	.zero		1


	//   ....[13]....
        /*02bc*/ 	.word	0x00000b80
        /*02c0*/ 	.word	0x000000ff
        /*02c4*/ 	.word	0x0002e868
        /*02c8*/ 	.short	0x0100
        /*02ca*/ 	.byte	0x04
	.zero		1


	//   ....[14]....
        /*02cc*/ 	.word	0x00000cb0
        /*02d0*/ 	.word	0x000000ff
        /*02d4*/ 	.word	0x0002e870
        /*02d8*/ 	.short	0x0100
        /*02da*/ 	.byte	0x04
	.zero		1


	//   ....[15]....
        /*02dc*/ 	.word	0x00000cc0
        /*02e0*/ 	.word	0x000000ff
        /*02e4*/ 	.word	0x0002e878
        /*02e8*/ 	.short	0x0100
        /*02ea*/ 	.byte	0x04
	.zero		1


	//   ....[16]....
        /*02ec*/ 	.word	0x00000df0
        /*02f0*/ 	.word	0x000000ff
        /*02f4*/ 	.word	0x0002e880
        /*02f8*/ 	.short	0x0100
        /*02fa*/ 	.byte	0x04
	.zero		1


	//   ....[17]....
        /*02fc*/ 	.word	0x00000e00
        /*0300*/ 	.word	0x000000ff
        /*0304*/ 	.word	0x0002e888
        /*0308*/ 	.short	0x0100
        /*030a*/ 	.byte	0x04
	.zero		1


	//   ....[18]....
        /*030c*/ 	.word	0x00000f30
        /*0310*/ 	.word	0x000000ff
        /*0314*/ 	.word	0x0002e890
        /*0318*/ 	.short	0x0100
        /*031a*/ 	.byte	0x04
	.zero		1


	//   ....[19]....
        /*031c*/ 	.word	0x00000f40
        /*0320*/ 	.word	0x000000ff
        /*0324*/ 	.word	0x0002e898
        /*0328*/ 	.short	0x0100
        /*032a*/ 	.byte	0x04
	.zero		1


	//   ....[20]....
        /*032c*/ 	.word	0x00001070
        /*0330*/ 	.word	0x000000ff
        /*0334*/ 	.word	0x0002e8a0
        /*0338*/ 	.short	0x0100
        /*033a*/ 	.byte	0x04
	.zero		1


	//   ....[21]....
        /*033c*/ 	.word	0x00001080
        /*0340*/ 	.word	0x000000ff
        /*0344*/ 	.word	0x0002e8b0
        /*0348*/ 	.short	0x0100
        /*034a*/ 	.byte	0x04
	.zero		1


	//   ....[22]....
        /*034c*/ 	.word	0x00001090
        /*0350*/ 	.word	0x000000ff
        /*0354*/ 	.word	0x0002e8a8
        /*0358*/ 	.short	0x0100
        /*035a*/ 	.byte	0x04
	.zero		1


	//   ....[23]....
        /*035c*/ 	.word	0x000010a0
        /*0360*/ 	.word	0x000000ff
        /*0364*/ 	.word	0x0002e8b8
        /*0368*/ 	.short	0x0100
        /*036a*/ 	.byte	0x04
	.zero		1


	//   ....[24]....
        /*036c*/ 	.word	0x00002360
        /*0370*/ 	.word	0x000000ff
        /*0374*/ 	.word	0x0002e810
        /*0378*/ 	.short	0x010a
        /*037a*/ 	.byte	0x20
	.zero		1


	//   ....[25]....
        /*037c*/ 	.word	0x000024f0
        /*0380*/ 	.word	0x000000ff
        /*0384*/ 	.word	0x0002e800
        /*0388*/ 	.short	0x010b
        /*038a*/ 	.byte	0x20
	.zero		1


	//   ....[26]....
        /*038c*/ 	.word	0x00002840
        /*0390*/ 	.word	0x000000ff
        /*0394*/ 	.word	0x0002e838
        /*0398*/ 	.short	0x010a
        /*039a*/ 	.byte	0x20
	.zero		1


	//   ....[27]....
        /*039c*/ 	.word	0x00002a70
        /*03a0*/ 	.word	0x000000ff
        /*03a4*/ 	.word	0x0002e830
        /*03a8*/ 	.short	0x0107
        /*03aa*/ 	.byte	0x20
	.zero		1


	//   ....[28]....
        /*03ac*/ 	.word	0x00002ad0
        /*03b0*/ 	.word	0x000000ff
        /*03b4*/ 	.word	0x0002e830
        /*03b8*/ 	.short	0x0101
        /*03ba*/ 	.byte	0x20
	.zero		1


	//   ....[29]....
        /*03bc*/ 	.word	0x00002b20
        /*03c0*/ 	.word	0x000000ff
        /*03c4*/ 	.word	0x0002e828
        /*03c8*/ 	.short	0x010a
        /*03ca*/ 	.byte	0x20
	.zero		1


	//   ....[30]....
        /*03cc*/ 	.word	0x00002c40
        /*03d0*/ 	.word	0x000000ff
        /*03d4*/ 	.word	0x0002e820
        /*03d8*/ 	.short	0x010b
        /*03da*/ 	.byte	0x20
	.zero		1


	//   ....[31]....
        /*03dc*/ 	.word	0x00002f70
        /*03e0*/ 	.word	0x000000ff
        /*03e4*/ 	.word	0x0002e848
        /*03e8*/ 	.short	0x010a
        /*03ea*/ 	.byte	0x20
	.zero		1


	//   ....[32]....
        /*03ec*/ 	.word	0x000030d0
        /*03f0*/ 	.word	0x000000ff
        /*03f4*/ 	.word	0x0002e840
        /*03f8*/ 	.short	0x0107
        /*03fa*/ 	.byte	0x20
	.zero		1


	//   ....[33]....
        /*03fc*/ 	.word	0x00003140
        /*0400*/ 	.word	0x000000ff
        /*0404*/ 	.word	0x0002e840
        /*0408*/ 	.short	0x0101
        /*040a*/ 	.byte	0x20
	.zero		1


	//   ....[34]....
        /*040c*/ 	.word	0x00003350
        /*0410*/ 	.word	0x000000ff
        /*0414*/ 	.word	0x0002e810
        /*0418*/ 	.short	0x010a
        /*041a*/ 	.byte	0x19
	.zero		1


	//   ....[35]....
        /*041c*/ 	.word	0x00003650
        /*0420*/ 	.word	0x000000ff
        /*0424*/ 	.word	0x0002e838
        /*0428*/ 	.short	0x010a
        /*042a*/ 	.byte	0x20
	.zero		1


	//   ....[36]....
        /*042c*/ 	.word	0x00003840
        /*0430*/ 	.word	0x000000ff
        /*0434*/ 	.word	0x0002e830
        /*0438*/ 	.short	0x0107
        /*043a*/ 	.byte	0x20
	.zero		1


	//   ....[37]....
        /*043c*/ 	.word	0x000038a0
        /*0440*/ 	.word	0x000000ff
        /*0444*/ 	.word	0x0002e830
        /*0448*/ 	.short	0x0101
        /*044a*/ 	.byte	0x20
	.zero		1


	//   ....[38]....
        /*044c*/ 	.word	0x00003900
        /*0450*/ 	.word	0x000000ff
        /*0454*/ 	.word	0x0002e828
        /*0458*/ 	.short	0x010a
        /*045a*/ 	.byte	0x20
	.zero		1


	//   ....[39]....
        /*045c*/ 	.word	0x00003b60
        /*0460*/ 	.word	0x000000ff
        /*0464*/ 	.word	0x0002e848
        /*0468*/ 	.short	0x010a
        /*046a*/ 	.byte	0x20
	.zero		1


	//   ....[40]....
        /*046c*/ 	.word	0x00003cc0
        /*0470*/ 	.word	0x000000ff
        /*0474*/ 	.word	0x0002e840
        /*0478*/ 	.short	0x0107
        /*047a*/ 	.byte	0x20
	.zero		1


	//   ....[41]....
        /*047c*/ 	.word	0x00003d30
        /*0480*/ 	.word	0x000000ff
        /*0484*/ 	.word	0x0002e840
        /*0488*/ 	.short	0x0101
        /*048a*/ 	.byte	0x20
	.zero		1


	//   ....[42]....
        /*048c*/ 	.word	0x000042a0
        /*0490*/ 	.word	0x000000ff
        /*0494*/ 	.word	0x0002e800
        /*0498*/ 	.short	0x010a
        /*049a*/ 	.byte	0x18
	.zero		1


	//   ....[43]....
        /*049c*/ 	.word	0x000042d0
        /*04a0*/ 	.word	0x000000ff
        /*04a4*/ 	.word	0x0002e858
        /*04a8*/ 	.short	0x010a
        /*04aa*/ 	.byte	0x18
	.zero		1


	//   ....[44]....
        /*04ac*/ 	.word	0x000046b0
        /*04b0*/ 	.word	0x000000ff
        /*04b4*/ 	.word	0x0002e820
        /*04b8*/ 	.short	0x010a
        /*04ba*/ 	.byte	0x18
	.zero		1


	//   ....[45]....
        /*04bc*/ 	.word	0x000046f0
        /*04c0*/ 	.word	0x000000ff
        /*04c4*/ 	.word	0x0002e868
        /*04c8*/ 	.short	0x010a
        /*04ca*/ 	.byte	0x18
	.zero		1


	//   ....[46]....
        /*04cc*/ 	.word	0x00004730
        /*04d0*/ 	.word	0x000000ff
        /*04d4*/ 	.word	0x0002e878
        /*04d8*/ 	.short	0x010a
        /*04da*/ 	.byte	0x18
	.zero		1


	//   ....[47]....
        /*04dc*/ 	.word	0x00004ab0
        /*04e0*/ 	.word	0x000000ff
        /*04e4*/ 	.word	0x0002e880
        /*04e8*/ 	.short	0x010a
        /*04ea*/ 	.byte	0x18
	.zero		1


	//   ....[48]....
        /*04ec*/ 	.word	0x000053f0
        /*04f0*/ 	.word	0x000000ff
        /*04f4*/ 	.word	0x0002e800
        /*04f8*/ 	.short	0x010a
        /*04fa*/ 	.byte	0x06
	.zero		1


	//   ....[49]....
        /*04fc*/ 	.word	0x00005470
        /*0500*/ 	.word	0x000000ff
        /*0504*/ 	.word	0x0002e858
        /*0508*/ 	.short	0x010a
        /*050a*/ 	.byte	0x18
	.zero		1


	//   ....[50]....
        /*050c*/ 	.word	0x00005800
        /*0510*/ 	.word	0x000000ff
        /*0514*/ 	.word	0x0002e890
        /*0518*/ 	.short	0x010a
        /*051a*/ 	.byte	0x18
	.zero		1


	//   ....[51]....
        /*051c*/ 	.word	0x00005850
        /*0520*/ 	.word	0x000000ff
        /*0524*/ 	.word	0x0002e868
        /*0528*/ 	.short	0x010a
        /*052a*/ 	.byte	0x18
	.zero		1


	//   ....[52]....
        /*052c*/ 	.word	0x00005ff0
        /*0530*/ 	.word	0x000000ff
        /*0534*/ 	.word	0x0002e878
        /*0538*/ 	.short	0x010a
        /*053a*/ 	.byte	0x18
	.zero		1


	//   ....[53]....
        /*053c*/ 	.word	0x00006060
        /*0540*/ 	.word	0x000000ff
        /*0544*/ 	.word	0x0002e820
        /*0548*/ 	.short	0x010a
        /*054a*/ 	.byte	0x18
	.zero		1


	//   ....[54]....
        /*054c*/ 	.word	0x000063f0
        /*0550*/ 	.word	0x000000ff
        /*0554*/ 	.word	0x0002e880
        /*0558*/ 	.short	0x010a
        /*055a*/ 	.byte	0x18
	.zero		1


	//   ....[55]....
        /*055c*/ 	.word	0x00006940
        /*0560*/ 	.word	0x000000ff
        /*0564*/ 	.word	0x0002e8b0
        /*0568*/ 	.short	0x010a
        /*056a*/ 	.byte	0x18
	.zero		1


	//   ....[56]....
        /*056c*/ 	.word	0x000069c0
        /*0570*/ 	.word	0x000000ff
        /*0574*/ 	.word	0x0002e8b8
        /*0578*/ 	.short	0x010a
        /*057a*/ 	.byte	0x18
	.zero		1


	//   ....[57]....
        /*057c*/ 	.word	0x00006a30
        /*0580*/ 	.word	0x000000ff
        /*0584*/ 	.word	0x0002e890
        /*0588*/ 	.short	0x010a
        /*058a*/ 	.byte	0x18
	.zero		1


	//   ....[58]....
        /*058c*/ 	.word	0x00007850
        /*0590*/ 	.word	0x000000ff
        /*0594*/ 	.word	0x0002e870
        /*0598*/ 	.short	0x010a
        /*059a*/ 	.byte	0x10
	.zero		1


	//   ....[59]....
        /*059c*/ 	.word	0x00007960
        /*05a0*/ 	.word	0x000000ff
        /*05a4*/ 	.word	0x00000000
        /*05a8*/ 	.short	0x0101
        /*05aa*/ 	.byte	0x04
	.zero		1


	//   ....[60]....
        /*05ac*/ 	.word	0x00008b80
        /*05b0*/ 	.word	0x00000038
        /*05b4*/ 	.word	0x0002e850
        /*05b8*/ 	.short	0x010a
        /*05ba*/ 	.byte	0xff
	.zero		1


	//   ....[61]....
        /*05bc*/ 	.word	0x00008c10
        /*05c0*/ 	.word	0x00000038
        /*05c4*/ 	.word	0x0002e888
        /*05c8*/ 	.short	0x010a
        /*05ca*/ 	.byte	0xff
	.zero		1


	//   ....[62]....
        /*05cc*/ 	.word	0x00008cc0
        /*05d0*/ 	.word	0x00000038
        /*05d4*/ 	.word	0x0002e830
        /*05d8*/ 	.short	0x010a
        /*05da*/ 	.byte	0xff
	.zero		1


	//   ....[63]....
        /*05dc*/ 	.word	0x0000d930
        /*05e0*/ 	.word	0x00000038
        /*05e4*/ 	.word	0x0002e880
        /*05e8*/ 	.short	0x0101
        /*05ea*/ 	.byte	0xff
	.zero		1


	//   ....[64]....
        /*05ec*/ 	.word	0x0000d9c0
        /*05f0*/ 	.word	0x00000000
        /*05f4*/ 	.word	0x00000000
        /*05f8*/ 	.short	0x0101
        /*05fa*/ 	.byte	0xff
	.zero		1


	//   ....[65]....
        /*05fc*/ 	.word	0x0000da30
        /*0600*/ 	.word	0x00000000
        /*0604*/ 	.word	0x00000000
        /*0608*/ 	.short	0x0101
        /*060a*/ 	.byte	0xff
	.zero		1


	//   ....[66]....
        /*060c*/ 	.word	0x0000da90
        /*0610*/ 	.word	0x00000038
        /*0614*/ 	.word	0x0002e840
        /*0618*/ 	.short	0x010a
        /*061a*/ 	.byte	0xff
	.zero		1


	//   ....[67]....
        /*061c*/ 	.word	0x0000db20
        /*0620*/ 	.word	0x00000038
        /*0624*/ 	.word	0x0002e860
        /*0628*/ 	.short	0x010a
        /*062a*/ 	.byte	0xff
	.zero		1


	//   ....[68]....
        /*062c*/ 	.word	0x0000dbb0
        /*0630*/ 	.word	0x00000038
        /*0634*/ 	.word	0x0002e898
        /*0638*/ 	.short	0x010a
        /*063a*/ 	.byte	0xff
	.zero		1


	//   ....[69]....
        /*063c*/ 	.word	0x0000ea00
        /*0640*/ 	.word	0x000000ff
        /*0644*/ 	.word	0x00000000
        /*0648*/ 	.short	0x0101
        /*064a*/ 	.byte	0x04
	.zero		1


	//   ....[70]....
        /*064c*/ 	.word	0x0000f610
        /*0650*/ 	.word	0x000000ff
        /*0654*/ 	.word	0x0002e890
        /*0658*/ 	.short	0x0101
        /*065a*/ 	.byte	0x25
	.zero		1


	//   ....[71]....
        /*065c*/ 	.word	0x0000f6f0
        /*0660*/ 	.word	0x000000ff
        /*0664*/ 	.word	0x00000000
        /*0668*/ 	.short	0x0101
        /*066a*/ 	.byte	0x04
	.zero		1


	//   ....[72]....
        /*066c*/ 	.word	0x0000f960
        /*0670*/ 	.word	0x000000ff
        /*0674*/ 	.word	0x0002e8a0
        /*0678*/ 	.short	0x010a
        /*067a*/ 	.byte	0x25
	.zero		1


	//   ....[73]....
        /*067c*/ 	.word	0x00010a60
        /*0680*/ 	.word	0x000000ff
        /*0684*/ 	.word	0x00000000
        /*0688*/ 	.short	0x0101
        /*068a*/ 	.byte	0x04
	.zero		1


	//   ....[74]....
        /*068c*/ 	.word	0x00010ab0
        /*0690*/ 	.word	0x000000ff
        /*0694*/ 	.word	0x0002e8a8
        /*0698*/ 	.short	0x010a
        /*069a*/ 	.byte	0x25
	.zero		1


	//   ....[75]....
        /*069c*/ 	.word	0x00011f30
        /*06a0*/ 	.word	0x000000ff
        /*06a4*/ 	.word	0x00000000
        /*06a8*/ 	.short	0x0101
        /*06aa*/ 	.byte	0x04
	.zero		1


	//   ....[76]....
        /*06ac*/ 	.word	0x00012240
        /*06b0*/ 	.word	0x00000005
        /*06b4*/ 	.word	0x0002e810
        /*06b8*/ 	.short	0x010a
        /*06ba*/ 	.byte	0xff
	.zero		1


	//   ....[77]....
        /*06bc*/ 	.word	0x000122a0
        /*06c0*/ 	.word	0x00000002
        /*06c4*/ 	.word	0x0002e838
        /*06c8*/ 	.short	0x010a
        /*06ca*/ 	.byte	0xff
	.zero		1


	//   ....[78]....
        /*06cc*/ 	.word	0x00012300
        /*06d0*/ 	.word	0x00000008
        /*06d4*/ 	.word	0x0002e828
        /*06d8*/ 	.short	0x010a
        /*06da*/ 	.byte	0xff
	.zero		1


	//   ....[79]....
        /*06dc*/ 	.word	0x00012360
        /*06e0*/ 	.word	0x00000008
        /*06e4*/ 	.word	0x0002e848
        /*06e8*/ 	.short	0x010a
        /*06ea*/ 	.byte	0xff
	.zero		1


	//   ....[80]....
        /*06ec*/ 	.word	0x000123c0
        /*06f0*/ 	.word	0x00000002
        /*06f4*/ 	.word	0x0002e810
        /*06f8*/ 	.short	0x010a
        /*06fa*/ 	.byte	0xff
	.zero		1


	//   ....[81]....
        /*06fc*/ 	.word	0x00012420
        /*0700*/ 	.word	0x00000002
        /*0704*/ 	.word	0x0002e838
        /*0708*/ 	.short	0x010a
        /*070a*/ 	.byte	0xff
	.zero		1


	//   ....[82]....
        /*070c*/ 	.word	0x00012480
        /*0710*/ 	.word	0x00000007
        /*0714*/ 	.word	0x0002e828
        /*0718*/ 	.short	0x010a
        /*071a*/ 	.byte	0xff
	.zero		1


	//   ....[83]....
        /*071c*/ 	.word	0x000124e0
        /*0720*/ 	.word	0x00000007
        /*0724*/ 	.word	0x0002e848
        /*0728*/ 	.short	0x010a
        /*072a*/ 	.byte	0xff
	.zero		1


	//   ....[84]....
        /*072c*/ 	.word	0x00012540
        /*0730*/ 	.word	0x00000002
        /*0734*/ 	.word	0x0002e800
        /*0738*/ 	.short	0x010a
        /*073a*/ 	.byte	0xff
	.zero		1


	//   ....[85]....
        /*073c*/ 	.word	0x000125a0
        /*0740*/ 	.word	0x00000008
        /*0744*/ 	.word	0x0002e858
        /*0748*/ 	.short	0x010a
        /*074a*/ 	.byte	0xff
	.zero		1


	//   ....[86]....
        /*074c*/ 	.word	0x00012600
        /*0750*/ 	.word	0x00000002
        /*0754*/ 	.word	0x0002e820
        /*0758*/ 	.short	0x010a
        /*075a*/ 	.byte	0xff
	.zero		1


	//   ....[87]....
        /*075c*/ 	.word	0x00012660
        /*0760*/ 	.word	0x00000002
        /*0764*/ 	.word	0x0002e868
        /*0768*/ 	.short	0x010a
        /*076a*/ 	.byte	0xff
	.zero		1


	//   ....[88]....
        /*076c*/ 	.word	0x000126c0
        /*0770*/ 	.word	0x00000004
        /*0774*/ 	.word	0x0002e878
        /*0778*/ 	.short	0x010a
        /*077a*/ 	.byte	0xff
	.zero		1


	//   ....[89]....
        /*077c*/ 	.word	0x00012720
        /*0780*/ 	.word	0x00000004
        /*0784*/ 	.word	0x0002e880
        /*0788*/ 	.short	0x010a
        /*078a*/ 	.byte	0xff
	.zero		1


	//   ....[90]....
        /*078c*/ 	.word	0x00012780
        /*0790*/ 	.word	0x00000002
        /*0794*/ 	.word	0x0002e800
        /*0798*/ 	.short	0x010a
        /*079a*/ 	.byte	0xff
	.zero		1


	//   ....[91]....
        /*079c*/ 	.word	0x000127e0
        /*07a0*/ 	.word	0x00000004
        /*07a4*/ 	.word	0x0002e858
        /*07a8*/ 	.short	0x010a
        /*07aa*/ 	.byte	0xff
	.zero		1


	//   ....[92]....
        /*07ac*/ 	.word	0x00012840
        /*07b0*/ 	.word	0x00000002
        /*07b4*/ 	.word	0x0002e890
        /*07b8*/ 	.short	0x010a
        /*07ba*/ 	.byte	0xff
	.zero		1


	//   ....[93]....
        /*07bc*/ 	.word	0x000128a0
        /*07c0*/ 	.word	0x00000002
        /*07c4*/ 	.word	0x0002e868
        /*07c8*/ 	.short	0x010a
        /*07ca*/ 	.byte	0xff
	.zero		1


	//   ....[94]....
        /*07cc*/ 	.word	0x00012900
        /*07d0*/ 	.word	0x00000002
        /*07d4*/ 	.word	0x0002e878
        /*07d8*/ 	.short	0x010a
        /*07da*/ 	.byte	0xff
	.zero		1


	//   ....[95]....
        /*07dc*/ 	.word	0x00012960
        /*07e0*/ 	.word	0x00000004
        /*07e4*/ 	.word	0x0002e820
        /*07e8*/ 	.short	0x010a
        /*07ea*/ 	.byte	0xff
	.zero		1


	//   ....[96]....
        /*07ec*/ 	.word	0x000129c0
        /*07f0*/ 	.word	0x00000004
        /*07f4*/ 	.word	0x0002e880
        /*07f8*/ 	.short	0x010a
        /*07fa*/ 	.byte	0xff
	.zero		1


	//   ....[97]....
        /*07fc*/ 	.word	0x00012a20
        /*0800*/ 	.word	0x00000000
        /*0804*/ 	.word	0x0002e8b0
        /*0808*/ 	.short	0x010a
        /*080a*/ 	.byte	0xff
	.zero		1


	//   ....[98]....
        /*080c*/ 	.word	0x00012a80
        /*0810*/ 	.word	0x00000000
        /*0814*/ 	.word	0x0002e8b8
        /*0818*/ 	.short	0x010a
        /*081a*/ 	.byte	0xff
	.zero		1


	//   ....[99]....
        /*081c*/ 	.word	0x00012ae0
        /*0820*/ 	.word	0x00000000
        /*0824*/ 	.word	0x0002e890
        /*0828*/ 	.short	0x010a
        /*082a*/ 	.byte	0xff
	.zero		1


	//   ....[100]....
        /*082c*/ 	.word	0x00012b40
        /*0830*/ 	.word	0x00000004
        /*0834*/ 	.word	0x0002e870
        /*0838*/ 	.short	0x010a
        /*083a*/ 	.byte	0xff
	.zero		1


	//   ....[101]....
        /*083c*/ 	.word	0x00012b90
        /*0840*/ 	.word	0x00000038
        /*0844*/ 	.word	0x0002e850
        /*0848*/ 	.short	0x010a
        /*084a*/ 	.byte	0xff
	.zero		1


	//   ....[102]....
        /*084c*/ 	.word	0x00012be0
        /*0850*/ 	.word	0x00000038
        /*0854*/ 	.word	0x0002e888
        /*0858*/ 	.short	0x010a
        /*085a*/ 	.byte	0xff
	.zero		1


	//   ....[103]....
        /*085c*/ 	.word	0x00012c30
        /*0860*/ 	.word	0x00000038
        /*0864*/ 	.word	0x0002e830
        /*0868*/ 	.short	0x010a
        /*086a*/ 	.byte	0xff
	.zero		1


	//   ....[104]....
        /*086c*/ 	.word	0x00012d10
        /*0870*/ 	.word	0x00000038
        /*0874*/ 	.word	0x0002e840
        /*0878*/ 	.short	0x010a
        /*087a*/ 	.byte	0xff
	.zero		1


	//   ....[105]....
        /*087c*/ 	.word	0x00012d60
        /*0880*/ 	.word	0x00000038
        /*0884*/ 	.word	0x0002e860
        /*0888*/ 	.short	0x010a
        /*088a*/ 	.byte	0xff
	.zero		1


	//   ....[106]....
        /*088c*/ 	.word	0x00012db0
        /*0890*/ 	.word	0x00000038
        /*0894*/ 	.word	0x0002e898
        /*0898*/ 	.short	0x010a
        /*089a*/ 	.byte	0xff
	.zero		1


	//   ....[107]....
        /*089c*/ 	.word	0x00012e10
        /*08a0*/ 	.word	0x00000000
        /*08a4*/ 	.word	0x0002e8a0
        /*08a8*/ 	.short	0x010a
        /*08aa*/ 	.byte	0xff
	.zero		1


	//   ....[108]....
        /*08ac*/ 	.word	0x00012e70
        /*08b0*/ 	.word	0x00000000
        /*08b4*/ 	.word	0x0002e8a8
        /*08b8*/ 	.short	0x010a
        /*08ba*/ 	.byte	0xff
	.zero		1


	//----- nvinfo : EIATTR_NUM_MBARRIERS
	.align		4
.L_53:
        /*08bc*/ 	.byte	0x03, 0x38
        /*08be*/ 	.short	0x0018


	//----- nvinfo : EIATTR_EXIT_INSTR_OFFSETS
	.align		4
        /*08c0*/ 	.byte	0x04, 0x1c
        /*08c2*/ 	.short	(.L_55 - .L_54)


	//   ....[0]....
.L_54:
        /*08c4*/ 	.word	0x000011d0


	//   ....[1]....
        /*08c8*/ 	.word	0x000021c0


	//   ....[2]....
        /*08cc*/ 	.word	0x00003160


	//   ....[3]....
        /*08d0*/ 	.word	0x00003df0


	//   ....[4]....
        /*08d4*/ 	.word	0x000075e0


	//   ....[5]....
        /*08d8*/ 	.word	0x00007620


	//   ....[6]....
        /*08dc*/ 	.word	0x000089a0


	//   ....[7]....
        /*08e0*/ 	.word	0x000089d0


	//   ....[8]....
        /*08e4*/ 	.word	0x00011f60


	//   ....[9]....
        /*08e8*/ 	.word	0x00012220


	//----- nvinfo : EIATTR_INDIRECT_BRANCH_TARGETS
	.align		4
.L_55:
        /*08ec*/ 	.byte	0x04, 0x34
        /*08ee*/ 	.short	(.L_57 - .L_56)


	//   ....[0]....
.L_56:
        /*08f0*/ 	.word	.L_x_316@srel
        /*08f4*/ 	.short	0x0
        /*08f6*/ 	.short	0x0
        /*08f8*/ 	.word	0x3
        /*08fc*/ 	.word	.L_x_317@srel
        /*0900*/ 	.word	.L_x_318@srel
        /*0904*/ 	.word	.L_x_319@srel


	//   ....[1]....
        /*0908*/ 	.word	.L_x_320@srel
        /*090c*/ 	.short	0x0
        /*090e*/ 	.short	0x0
        /*0910*/ 	.word	0x3
        /*0914*/ 	.word	.L_x_166@srel
        /*0918*/ 	.word	.L_x_146@srel
        /*091c*/ 	.word	.L_x_319@srel


	//----- nvinfo : EIATTR_MAX_THREADS
	.align		4
.L_57:
        /*0920*/ 	.byte	0x04, 0x05
        /*0922*/ 	.short	(.L_59 - .L_58)
.L_58:
        /*0924*/ 	.word	0x00000200
        /*0928*/ 	.word	0x00000001
        /*092c*/ 	.word	0x00000001


	//----- nvinfo : EIATTR_CRS_STACK_SIZE
	.align		4
.L_59:
        /*0930*/ 	.byte	0x04, 0x1e
        /*0932*/ 	.short	(.L_61 - .L_60)
.L_60:
        /*0934*/ 	.word	0x00000000


	//----- nvinfo : EIATTR_CBANK_PARAM_SIZE
	.align		4
.L_61:
        /*0938*/ 	.byte	0x03, 0x19
        /*093a*/ 	.short	0x0680


	//----- nvinfo : EIATTR_PARAM_CBANK
	.align		4
        /*093c*/ 	.byte	0x04, 0x0a
        /*093e*/ 	.short	(.L_63 - .L_62)
	.align		4
.L_62:
        /*0940*/ 	.word	index@(.nv.constant0._ZN7cutlass13device_kernelINS_4fmha6kernel36Sm100FmhaBwdKernelTmaWarpSpecializedIN4cute5tupleIJiiiiNS5_IJNS5_IJiiEEEiEEEEEENS_10bfloat16_tEfNS5_IJNS4_1CILi128EEESB_NSA_ILi96EEESC_EEENS1_10collective10CausalMaskILb1EEEEEEEvNT_6ParamsE)
        /*0944*/ 	.short	0x0380
        /*0946*/ 	.short	0x0680


	//----- nvinfo : EIATTR_SW_WAR
	.align		4
.L_63:
        /*0948*/ 	.byte	0x04, 0x36
        /*094a*/ 	.short	(.L_65 - .L_64)
.L_64:
        /*094c*/ 	.word	0x00000008
.L_65:


//--------------------- .nv.callgraph             --------------------------
	.section	.nv.callgraph,"",@"SHT_CUDA_CALLGRAPH"
	.align	4
	.sectionentsize	8
	.align		4
        /*0000*/ 	.word	0x00000000
	.align		4
        /*0004*/ 	.word	0xffffffff
	.align		4
        /*0008*/ 	.word	index@(_ZN7cutlass13device_kernelINS_4fmha6kernel36Sm100FmhaBwdKernelTmaWarpSpecializedIN4cute5tupleIJiiiiNS5_IJNS5_IJiiEEEiEEEEEENS_10bfloat16_tEfNS5_IJNS4_1CILi128EEESB_NSA_ILi96EEESC_EEENS1_10collective10CausalMaskILb1EEEEEEEvNT_6ParamsE)
	.align		4
        /*000c*/ 	.word	index@(__assertfail)
	.align		4
        /*0010*/ 	.word	0x00000000
	.align		4
        /*0014*/ 	.word	0xfffffffe
	.align		4
        /*0018*/ 	.word	0x00000000
	.align		4
        /*001c*/ 	.word	0xfffffffd
	.align		4
        /*0020*/ 	.word	0x00000000
	.align		4
        /*0024*/ 	.word	0xfffffffc


//--------------------- .nv.constant4             --------------------------
	.section	.nv.constant4,"a",@progbits
	.align	8
	.align		8
.nv.constant4:
        /*0000*/ 	.dword	__assertfail
	.align		8
        /*0008*/ 	.dword	__unnamed_1
	.align		8
        /*0010*/ 	.dword	__unnamed_2
	.align		8
        /*0018*/ 	.dword	__unnamed_3
	.align		8
        /*0020*/ 	.dword	__unnamed_4
	.align		8
        /*0028*/ 	.dword	_ZN39_INTERNAL_1ad34464_4_k_cu_cda581fb_37804cuda3std3__45__cpo5beginE
	.align		8
        /*0030*/ 	.dword	_ZN39_INTERNAL_1ad34464_4_k_cu_cda581fb_37804cuda3std3__45__cpo3endE
	.align		8
        /*0038*/ 	.dword	_ZN39_INTERNAL_1ad34464_4_k_cu_cda581fb_37804cuda3std3__45__cpo6cbeginE
	.align		8
        /*0040*/ 	.dword	_ZN39_INTERNAL_1ad34464_4_k_cu_cda581fb_37804cuda3std3__45__cpo4cendE
	.align		8
        /*0048*/ 	.dword	_ZN39_INTERNAL_1ad34464_4_k_cu_cda581fb_37804cuda3std3__441_GLOBAL__N__1ad34464_4_k_cu_cda581fb_37806ignoreE
	.align		8
        /*0050*/ 	.dword	_ZN39_INTERNAL_1ad34464_4_k_cu_cda581fb_37804cuda3std3__419piecewise_constructE
	.align		8
        /*0058*/ 	.dword	_ZN39_INTERNAL_1ad34464_4_k_cu_cda581fb_37804cuda3std3__48in_placeE
	.align		8
        /*0060*/ 	.dword	_ZN39_INTERNAL_1ad34464_4_k_cu_cda581fb_37804cuda3std6ranges3__45__cpo4swapE
	.align		8
        /*0068*/ 	.dword	_ZN39_INTERNAL_1ad34464_4_k_cu_cda581fb_37804cuda3std6ranges3__45__cpo9iter_moveE
	.align		8
        /*0070*/ 	.dword	_ZN39_INTERNAL_1ad34464_4_k_cu_cda581fb_37804cute7productE
	.align		8
        /*0078*/ 	.dword	_ZN39_INTERNAL_1ad34464_4_k_cu_cda581fb_37804cute1_E
	.align		8
        /*0080*/ 	.dword	$str$23
	.align		8
        /*0088*/ 	.dword	$str$24
	.align		8
        /*0090*/ 	.dword	$str$25
	.align		8
        /*0098*/ 	.dword	$str$26


//--------------------- .nv.constant2._ZN7cutlass13device_kernelINS_4fmha6kernel36Sm100FmhaBwdKernelTmaWarpSpecializedIN4cute5tupleIJiiiiNS5_IJNS5_IJiiEEEiEEEEEENS_10bfloat16_tEfNS5_IJNS4_1CILi128EEESB_NSA_ILi96EEESC_EEENS1_10collective10CausalMaskILb1EEEEEEEvNT_6ParamsE --------------------------
	.section	.nv.constant2._ZN7cutlass13device_kernelINS_4fmha6kernel36Sm100FmhaBwdKernelTmaWarpSpecializedIN4cute5tupleIJiiiiNS5_IJNS5_IJiiEEEiEEEEEENS_10bfloat16_tEfNS5_IJNS4_1CILi128EEESB_NSA_ILi96EEESC_EEENS1_10collective10CausalMaskILb1EEEEEEEvNT_6ParamsE,"a",@progbits
	.sectionflags	@""
	.align	4
.nv.constant2._ZN7cutlass13device_kernelINS_4fmha6kernel36Sm100FmhaBwdKernelTmaWarpSpecializedIN4cute5tupleIJiiiiNS5_IJNS5_IJiiEEEiEEEEEENS_10bfloat16_tEfNS5_IJNS4_1CILi128EEESB_NSA_ILi96EEESC_EEENS1_10collective10CausalMaskILb1EEEEEEEvNT_6ParamsE:
        /*0000*/ 	.byte	0x80, 0x22, 0x00, 0x00, 0x00, 0x3e, 0x00, 0x00, 0xb0, 0x89, 0x00, 0x00, 0xe0, 0x89, 0x00, 0x00
        /*0010*/ 	.byte	0xb0, 0x76, 0x00, 0x00, 0xb0, 0x89, 0x00, 0x00


//--------------------- .text._ZN7cutlass13device_kernelINS_4fmha6kernel36Sm100FmhaBwdKernelTmaWarpSpecializedIN4cute5tupleIJiiiiNS5_IJNS5_IJiiEEEiEEEEEENS_10bfloat16_tEfNS5_IJNS4_1CILi128EEESB_NSA_ILi96EEESC_EEENS1_10collective10CausalMaskILb1EEEEEEEvNT_6ParamsE --------------------------
	.section	.text._ZN7cutlass13device_kernelINS_4fmha6kernel36Sm100FmhaBwdKernelTmaWarpSpecializedIN4cute5tupleIJiiiiNS5_IJNS5_IJiiEEEiEEEEEENS_10bfloat16_tEfNS5_IJNS4_1CILi128EEESB_NSA_ILi96EEESC_EEENS1_10collective10CausalMaskILb1EEEEEEEvNT_6ParamsE,"ax",@progbits
	.align	128
.text._ZN7cutlass13device_kernelINS_4fmha6kernel36Sm100FmhaBwdKernelTmaWarpSpecializedIN4cute5tupleIJiiiiNS5_IJNS5_IJiiEEEiEEEEEENS_10bfloat16_tEfNS5_IJNS4_1CILi128EEESB_NSA_ILi96EEESC_EEENS1_10collective10CausalMaskILb1EEEEEEEvNT_6ParamsE:
        .type           _ZN7cutlass13device_kernelINS_4fmha6kernel36Sm100FmhaBwdKernelTmaWarpSpecializedIN4cute5tupleIJiiiiNS5_IJNS5_IJiiEEEiEEEEEENS_10bfloat16_tEfNS5_IJNS4_1CILi128EEESB_NSA_ILi96EEESC_EEENS1_10collective10CausalMaskILb1EEEEEEEvNT_6ParamsE,@function
        .size           _ZN7cutlass13device_kernelINS_4fmha6kernel36Sm100FmhaBwdKernelTmaWarpSpecializedIN4cute5tupleIJiiiiNS5_IJNS5_IJiiEEEiEEEEEENS_10bfloat16_tEfNS5_IJNS4_1CILi128EEESB_NSA_ILi96EEESC_EEENS1_10collective10CausalMaskILb1EEEEEEEvNT_6ParamsE,(.L_x_324 - _ZN7cutlass13device_kernelINS_4fmha6kernel36Sm100FmhaBwdKernelTmaWarpSpecializedIN4cute5tupleIJiiiiNS5_IJNS5_IJiiEEEiEEEEEENS_10bfloat16_tEfNS5_IJNS4_1CILi128EEESB_NSA_ILi96EEESC_EEENS1_10collective10CausalMaskILb1EEEEEEEvNT_6ParamsE)
        .other          _ZN7cutlass13device_kernelINS_4fmha6kernel36Sm100FmhaBwdKernelTmaWarpSpecializedIN4cute5tupleIJiiiiNS5_IJNS5_IJiiEEEiEEEEEENS_10bfloat16_tEfNS5_IJNS4_1CILi128EEESB_NSA_ILi96EEESC_EEENS1_10collective10CausalMaskILb1EEEEEEEvNT_6ParamsE,@"STO_CUDA_ENTRY STV_DEFAULT"
_ZN7cutlass13device_kernelINS_4fmha6kernel36Sm100FmhaBwdKernelTmaWarpSpecializedIN4cute5tupleIJiiiiNS5_IJNS5_IJiiEEEiEEEEEENS_10bfloat16_tEfNS5_IJNS4_1CILi128EEESB_NSA_ILi96EEESC_EEENS1_10collective10CausalMaskILb1EEEEEEEvNT_6ParamsE:
[----:B------:R-:W1:Y:S02]  /*0000*/  LDC R1, c[0x0][0x37c] ;  /* 0x0000df00ff017b82 */ /* 0x000e640000000800 */
[----:B-1----:R-:W-:Y:S01]  /*0010*/  IADD3 R1, PT, PT, R1, -0x8, RZ ;  /* 0xfffffff801017810 */ /* 0x002fe20007ffe0ff */
[----:B------:R-:W1:Y:S01]  /*0020*/  S2R R14, SR_TID.X ;  /* 0x00000000000e7919 */ /* 0x000e620000002100 */
[----:B------:R-:W-:Y:S01]  /*0030*/  UMOV UR5, 0x33334444 ;  /* 0x3333444400057882 */ /* 0x000fe20000000000 */
[----:B------:R-:W-:Y:S01]  /*0040*/  ELECT P0, URZ, PT ;  /* 0x0000000000ff782f */ /* 0x000fe20003800000 */
[----:B------:R-:W-:Y:S01]  /*0050*/  BSSY.RECONVERGENT B0, `(.L_x_0) ;  /* 0x0000031000007945 */ /* 0x000fe20003800200 */
[----:B-1----:R-:W-:-:S05]  /*0060*/  SHF.R.U32.HI R6, RZ, 0x5, R14 ;  /* 0x00000005ff067819 */ /* 0x002fca000001160e */
[----:B------:R-:W1:Y:S02]  /*0070*/  SHFL.IDX PT, R0, R6, RZ, 0x1f ;  /* 0x00001fff06007589 */ /* 0x000e6400000e0000 */
[----:B-1----:R-:W-:-:S13]  /*0080*/  R2UR UR40, R0 ;  /* 0x00000000002872ca */ /* 0x002fda00000e0000 */
[----:B------:R-:W-:-:S04]  /*0090*/  USHF.L.U32 UR4, UR40, 0x2, URZ ;  /* 0x0000000228047899 */ /* 0x000fc800080006ff */
[----:B------:R-:W-:-:S04]  /*00a0*/  USHF.R.U64 UR4, UR5, UR4, 0x123333 ;  /* 0x0012333305047499 */ /* 0x000fc80008001204 */
[----:B------:R-:W-:-:S06]  /*00b0*/  ULOP3.LUT UR6, UR4, 0x7, URZ, 0xc0, !UPT ;  /* 0x0000000704067892 */ /* 0x000fcc000f8ec0ff */
[----:B------:R-:W-:Y:S02]  /*00c0*/  IMAD.U32 R2, RZ, RZ, UR6 ;  /* 0x00000006ff027e24 */ /* 0x000fe4000f8e00ff */
[----:B------:R-:W-:-:S03]  /*00d0*/  IMAD.U32 R0, RZ, RZ, UR6 ;  /* 0x00000006ff007e24 */ /* 0x000fc6000f8e00ff */
[----:B------:R-:W-:Y:S01]  /*00e0*/  ISETP.NE.OR P1, PT, R2, 0x1, !P0 ;  /* 0x000000010200780c */ /* 0x000fe20004725670 */
[----:B------:R-:W-:-:S03]  /*00f0*/  IMAD.MOV.U32 R2, RZ, RZ, R14 ;  /* 0x000000ffff027224 */ /* 0x000fc600078e000e */
[----:B------:R-:W-:-:S09]  /*0100*/  P2R R4, PR, RZ, 0x2 ;  /* 0x00000002ff047803 */ /* 0x000fd20000000000 */
[----:B------:R-:W-:Y:S05]  /*0110*/  @P1 BRA `(.L_x_1) ;  /* 0x0000000000381947 */ /* 0x000fea0003800000 */
[----:B------:R-:W1:Y:S02]  /*0120*/  LDCU.64 UR4, c[0x0][0x348] ;  /* 0x00006900ff0477ac */ /* 0x000e640008000a00 */
[----:B-1----:R-:W-:Y:S02]  /*0130*/  UIADD3 UR10, UP3, UPT, UR4, 0x300, URZ ;  /* 0x00000300040a7890 */ /* 0x002fe4000ff7e0ff */
[----:B------:R-:W-:Y:S02]  /*0140*/  UIADD3 UR8, UP2, UPT, UR4, 0x100, URZ ;  /* 0x0000010004087890 */ /* 0x000fe4000ff5e0ff */
[----:B------:R-:W-:Y:S02]  /*0150*/  UIADD3 UR6, UP1, UPT, UR4, 0x200, URZ ;  /* 0x0000020004067890 */ /* 0x000fe4000ff3e0ff */
[----:B------:R-:W-:Y:S02]  /*0160*/  UIADD3 UR4, UP0, UPT, UR4, 0x400, URZ ;  /* 0x0000040004047890 */ /* 0x000fe4000ff1e0ff */
[----:B------:R-:W-:-:S02]  /*0170*/  UIADD3.X UR11, UPT, UPT, URZ, UR5, URZ, UP3, !UPT ;  /* 0x00000005ff0b7290 */ /* 0x000fc40009ffe4ff */
[----:B------:R-:W-:Y:S02]  /*0180*/  UIADD3.X UR9, UPT, UPT, URZ, UR5, URZ, UP2, !UPT ;  /* 0x00000005ff097290 */ /* 0x000fe400097fe4ff */
[----:B------:R-:W-:Y:S02]  /*0190*/  UIADD3.X UR7, UPT, UPT, URZ, UR5, URZ, UP1, !UPT ;  /* 0x00000005ff077290 */ /* 0x000fe40008ffe4ff */
[----:B------:R-:W-:-:S03]  /*01a0*/  UIADD3.X UR5, UPT, UPT, URZ, UR5, URZ, UP0, !UPT ;  /* 0x00000005ff057290 */ /* 0x000fc600087fe4ff */
[----:B------:R1:W-:Y:S02]  /*01b0*/  UTMACCTL.PF [UR10] ;  /* 0x000000000a0079b9 */ /* 0x0003e40008040000 */
[----:B------:R1:W-:Y:S02]  /*01c0*/  UTMACCTL.PF [UR8] ;  /* 0x00000000080079b9 */ /* 0x0003e40008040000 */
[----:B------:R1:W-:Y:S02]  /*01d0*/  UTMACCTL.PF [UR6] ;  /* 0x00000000060079b9 */ /* 0x0003e40008040000 */
[----:B------:R1:W-:Y:S02]  /*01e0*/  UTMACCTL.PF [UR4] ;  /* 0x00000000040079b9 */ /* 0x0003e40008040000 */
[----:B-1----:R-:W-:Y:S05]  /*01f0*/  BRA `(.L_x_2) ;  /* 0x00000000002c7947 */ /* 0x002fea0003800000 */
.L_x_1:
[----:B------:R-:W-:-:S13]  /*0200*/  R2UR UR4, R0 ;  /* 0x00000000000472ca */ /* 0x000fda00000e0000 */
[----:B------:R-:W-:-:S09]  /*0210*/  UISETP.NE.AND UP0, UPT, UR4, 0x2, UPT ;  /* 0x000000020400788c */ /* 0x000fd2000bf05270 */
[----:B------:R-:W-:Y:S05]  /*0220*/  BRA.U !UP0, `(.L_x_3) ;  /* 0x0000000108387547 */ /* 0x000fea000b800000 */
[----:B------:R-:W-:Y:S02]  /*0230*/  R2UR UR4, R0 ;  /* 0x00000000000472ca */ /* 0x000fe400000e0000 */
[----:B------:R-:W-:Y:S02]  /*0240*/  PLOP3.LUT P0, PT, PT, PT, PT, 0x80, 0x8 ;  /* 0x000000000008781c */ /* 0x000fe40003f0f070 */
[----:B------:R-:W-:Y:S02]  /*0250*/  PLOP3.LUT P2, PT, PT, PT, PT, 0x80, 0x8 ;  /* 0x000000000008781c */ /* 0x000fe40003f4f070 */
[----:B------:R-:W-:Y:S02]  /*0260*/  PLOP3.LUT P1, PT, PT, PT, PT, 0x8, 0x80 ;  /* 0x000000000080781c */ /* 0x000fe40003f2e170 */
[----:B------:R-:W-:Y:S02]  /*0270*/  PLOP3.LUT P4, PT, PT, PT, PT, 0x80, 0x8 ;  /* 0x000000000008781c */ /* 0x000fe40003f8f070 */
[----:B------:R-:W-:-:S03]  /*0280*/  P2R R3, PR, RZ, 0x1 ;  /* 0x00000001ff037803 */ /* 0x000fc60000000000 */
[----:B------:R-:W-:-:S09]  /*0290*/  UISETP.NE.AND UP0, UPT, UR4, 0x1, UPT ;  /* 0x000000010400788c */ /* 0x000fd2000bf05270 */
[----:B------:R-:W-:Y:S05]  /*02a0*/  BRA.U UP0, `(.L_x_4) ;  /* 0x00000001002c7547 */ /* 0x000fea000b800000 */
.L_x_2:
[----:B------:R-:W-:Y:S02]  /*02b0*/  PLOP3.LUT P0, PT, PT, PT, PT, 0x8, 0x80 ;  /* 0x000000000080781c */ /* 0x000fe40003f0e170 */
[----:B------:R-:W-:Y:S02]  /*02c0*/  PLOP3.LUT P2, PT, PT, PT, PT, 0x80, 0x8 ;  /* 0x000000000008781c */ /* 0x000fe40003f4f070 */
[----:B------:R-:W-:Y:S02]  /*02d0*/  PLOP3.LUT P1, PT, PT, PT, PT, 0x8, 0x80 ;  /* 0x000000000080781c */ /* 0x000fe40003f2e170 */
[----:B------:R-:W-:Y:S02]  /*02e0*/  PLOP3.LUT P4, PT, PT, PT, PT, 0x8, 0x80 ;  /* 0x000000000080781c */ /* 0x000fe40003f8e170 */
[----:B------:R-:W-:Y:S01]  /*02f0*/  P2R R3, PR, RZ, 0x1 ;  /* 0x00000001ff037803 */ /* 0x000fe20000000000 */
[----:B------:R-:W-:Y:S05]  /*0300*/  BRA `(.L_x_4) ;  /* 0x0000000000147947 */ /* 0x000fea0003800000 */
.L_x_3:
[----:B------:R-:W-:Y:S02]  /*0310*/  PLOP3.LUT P0, PT, PT, PT, PT, 0x80, 0x8 ;  /* 0x000000000008781c */ /* 0x000fe40003f0f070 */
[----:B------:R-:W-:Y:S02]  /*0320*/  PLOP3.LUT P2, PT, PT, PT, PT, 0x8, 0x80 ;  /* 0x000000000080781c */ /* 0x000fe40003f4e170 */
[----:B------:R-:W-:Y:S02]  /*0330*/  PLOP3.LUT P1, PT, PT, PT, PT, 0x80, 0x8 ;  /* 0x000000000008781c */ /* 0x000fe40003f2f070 */
[----:B------:R-:W-:Y:S02]  /*0340*/  PLOP3.LUT P4, PT, PT, PT, PT, 0x8, 0x80 ;  /* 0x000000000080781c */ /* 0x000fe40003f8e170 */
[----:B------:R-:W-:-:S11]  /*0350*/  P2R R3, PR, RZ, 0x1 ;  /* 0x00000001ff037803 */ /* 0x000fd60000000000 */
.L_x_4:
[----:B------:R-:W-:Y:S05]  /*0360*/  BSYNC.RECONVERGENT B0 ;  /* 0x0000000000007941 */ /* 0x000fea0003800200 */
.L_x_0:
[----:B------:R-:W1:Y:S01]  /*0370*/  SHFL.IDX PT, R5, R6, RZ, 0x1f ;  /* 0x00001fff06057589 */ /* 0x000e6200000e0000 */
[----:B------:R-:W-:-:S13]  /*0380*/  R2UR UR4, R0 ;  /* 0x00000000000472ca */ /* 0x000fda00000e0000 */
[----:B------:R-:W-:Y:S01]  /*0390*/  UISETP.NE.AND UP0, UPT, UR4, 0x2, UPT ;  /* 0x000000020400788c */ /* 0x000fe2000bf05270 */
[----:B-1----:R-:W-:-:S13]  /*03a0*/  ISETP.NE.AND P0, PT, R5, RZ, PT ;  /* 0x000000ff0500720c */ /* 0x002fda0003f05270 */
[----:B------:R-:W-:Y:S05]  /*03b0*/  @P0 BRA `(.L_x_5) ;  /* 0x0000000000380947 */ /* 0x000fea0003800000 */
[----:B------:R-:W1:Y:S01]  /*03c0*/  S2UR UR4, SR_CgaCtaId ;  /* 0x00000000000479c3 */ /* 0x000e620000008800 */
[----:B------:R-:W-:Y:S01]  /*03d0*/  UMOV UR5, 0x400 ;  /* 0x0000040000057882 */ /* 0x000fe20000000000 */
[----:B------:R-:W-:Y:S01]  /*03e0*/  UMOV UR6, 0x1 ;  /* 0x0000000100067882 */ /* 0x000fe20000000000 */
[----:B------:R-:W-:Y:S01]  /*03f0*/  ELECT P0, URZ, PT ;  /* 0x0000000000ff782f */ /* 0x000fe20003800000 */
[----:B------:R-:W-:-:S04]  /*0400*/  UIADD3 UR6, UPT, UPT, -UR6, 0x100000, URZ ;  /* 0x0010000006067890 */ /* 0x000fc8000fffe1ff */
[----:B------:R-:W-:Y:S02]  /*0410*/  USHF.L.U32 UR7, UR6, 0xb, URZ ;  /* 0x0000000b06077899 */ /* 0x000fe400080006ff */
[----:B------:R-:W-:Y:S02]  /*0420*/  USHF.L.U32 UR6, UR6, 0x1, URZ ;  /* 0x0000000106067899 */ /* 0x000fe400080006ff */
[----:B-1----:R-:W-:Y:S01]  /*0430*/  ULEA UR4, UR4, UR5, 0x18 ;  /* 0x0000000504047291 */ /* 0x002fe2000f8ec0ff */
[----:B------:R-:W1:Y:S11]  /*0440*/  FENCE.VIEW.ASYNC.S ;  /* 0x00000000000073c6 */ /* 0x000e760000000000 */
[----:B-1----:R1:W2:Y:S01]  /*0450*/  SYNCS.EXCH.64 URZ, [UR4+0x2e800], UR6 ;  /* 0x02e8000604ff75b2 */ /* 0x0022a20008000100 */
[----:B------:R1:W3:Y:S01]  /*0460*/  SYNCS.EXCH.64 URZ, [UR4+0x2e810], UR6 ;  /* 0x02e8100604ff75b2 */ /* 0x0002e20008000100 */
[----:B------:R1:W4:Y:S01]  /*0470*/  SYNCS.EXCH.64 URZ, [UR4+0x2e808], UR6 ;  /* 0x02e8080604ff75b2 */ /* 0x0003220008000100 */
[----:B------:R1:W1:Y:S01]  /*0480*/  SYNCS.EXCH.64 URZ, [UR4+0x2e818], UR6 ;  /* 0x02e8180604ff75b2 */ /* 0x0002620008000100 */
[----:B------:R-:W-:Y:S01]  /*0490*/  NOP ;  /* 0x0000000000007918 */ /* 0x000fe20000000000 */
.L_x_5:
[----:B------:R-:W-:Y:S01]  /*04a0*/  NOP ;  /* 0x0000000000007918 */ /* 0x000fe20000000000 */
[----:B------:R-:W-:Y:S05]  /*04b0*/  BRA.U !UP0, `(.L_x_6) ;  /* 0x00000001082c7547 */ /* 0x000fea000b800000 */
[----:B-1----:R-:W-:Y:S01]  /*04c0*/  R2UR UR4, R0 ;  /* 0x00000000000472ca */ /* 0x002fe200000e0000 */
[----:B------:R-:W-:Y:S02]  /*04d0*/  UPLOP3.LUT UP4, UPT, UPT, UPT, UPT, 0x80, 0x8 ;  /* 0x000000000008789c */ /* 0x000fe40003f8f070 */
[----:B------:R-:W-:Y:S02]  /*04e0*/  UPLOP3.LUT UP3, UPT, UPT, UPT, UPT, 0x40, 0x4 ;  /* 0x000000000004789c */ /* 0x000fe40003f6e870 */
[----:B------:R-:W-:Y:S02]  /*04f0*/  UPLOP3.LUT UP2, UPT, UPT, UPT, UPT, 0x80, 0x8 ;  /* 0x000000000008789c */ /* 0x000fe40003f4f070 */
[----:B------:R-:W-:-:S06]  /*0500*/  UPLOP3.LUT UP1, UPT, UPT, UPT, UPT, 0x80, 0x8 ;  /* 0x000000000008789c */ /* 0x000fcc0003f2f070 */
[----:B------:R-:W-:-:S09]  /*0510*/  UISETP.NE.AND UP0, UPT, UR4, 0x1, UPT ;  /* 0x000000010400788c */ /* 0x000fd2000bf05270 */
[----:B------:R-:W-:Y:S05]  /*0520*/  BRA.U UP0, `(.L_x_7) ;  /* 0x0000000100207547 */ /* 0x000fea000b800000 */
[----:B------:R-:W-:Y:S02]  /*0530*/  UPLOP3.LUT UP3, UPT, UPT, UPT, UPT, 0x40, 0x4 ;  /* 0x000000000004789c */ /* 0x000fe40003f6e870 */
[----:B------:R-:W-:Y:S02]  /*0540*/  UPLOP3.LUT UP2, UPT, UPT, UPT, UPT, 0x40, 0x4 ;  /* 0x000000000004789c */ /* 0x000fe40003f4e870 */
[----:B------:R-:W-:Y:S01]  /*0550*/  UPLOP3.LUT UP1, UPT, UPT, UPT, UPT, 0x40, 0x4 ;  /* 0x000000000004789c */ /* 0x000fe20003f2e870 */
[----:B------:R-:W-:Y:S05]  /*0560*/  BRA `(.L_x_7) ;  /* 0x0000000000107947 */ /* 0x000fea0003800000 */
.L_x_6:
[----:B------:R-:W-:Y:S02]  /*0570*/  UPLOP3.LUT UP4, UPT, UPT, UPT, UPT, 0x40, 0x4 ;  /* 0x000000000004789c */ /* 0x000fe40003f8e870 */
[----:B------:R-:W-:Y:S02]  /*0580*/  UPLOP3.LUT UP3, UPT, UPT, UPT, UPT, 0x80, 0x8 ;  /* 0x000000000008789c */ /* 0x000fe40003f6f070 */
[----:B------:R-:W-:Y:S02]  /*0590*/  UPLOP3.LUT UP2, UPT, UPT, UPT, UPT, 0x40, 0x4 ;  /* 0x000000000004789c */ /* 0x000fe40003f4e870 */
[----:B------:R-:W-:Y:S02]  /*05a0*/  UPLOP3.LUT UP1, UPT, UPT, UPT, UPT, 0x80, 0x8 ;  /* 0x000000000008789c */ /* 0x000fe40003f2f070 */
.L_x_7:
[----:B------:R-:W5:Y:S02]  /*05b0*/  SHFL.IDX PT, R5, R6, RZ, 0x1f ;  /* 0x00001fff06057589 */ /* 0x000f6400000e0000 */
[----:B-----5:R-:W-:-:S13]  /*05c0*/  ISETP.NE.AND P0, PT, R5, 0x1, PT ;  /* 0x000000010500780c */ /* 0x020fda0003f05270 */
[----:B------:R-:W-:Y:S05]  /*05d0*/  @P0 BRA `(.L_x_8) ;  /* 0x0000000000300947 */ /* 0x000fea0003800000 */
[----:B-1----:R-:W1:Y:S01]  /*05e0*/  S2UR UR4, SR_CgaCtaId ;  /* 0x00000000000479c3 */ /* 0x002e620000008800 */
[----:B------:R-:W-:Y:S01]  /*05f0*/  UMOV UR6, 0x400 ;  /* 0x0000040000067882 */ /* 0x000fe20000000000 */
[----:B------:R-:W-:Y:S01]  /*0600*/  UMOV UR5, 0x1 ;  /* 0x0000000100057882 */ /* 0x000fe20000000000 */
[----:B------:R-:W-:Y:S01]  /*0610*/  ELECT P0, URZ, PT ;  /* 0x0000000000ff782f */ /* 0x000fe20003800000 */
[----:B-1----:R-:W-:Y:S02]  /*0620*/  ULEA UR6, UR4, UR6, 0x18 ;  /* 0x0000000604067291 */ /* 0x002fe4000f8ec0ff */
[----:B------:R-:W-:-:S04]  /*0630*/  UIADD3 UR4, UPT, UPT, -UR5, 0x100000, URZ ;  /* 0x0010000005047890 */ /* 0x000fc8000fffe1ff */
[----:B------:R-:W-:Y:S02]  /*0640*/  USHF.L.U32 UR5, UR4, 0xb, URZ ;  /* 0x0000000b04057899 */ /* 0x000fe400080006ff */
[----:B------:R-:W-:Y:S01]  /*0650*/  USHF.L.U32 UR4, UR4, 0x1, URZ ;  /* 0x0000000104047899 */ /* 0x000fe200080006ff */
[----:B------:R-:W1:Y:S11]  /*0660*/  FENCE.VIEW.ASYNC.S ;  /* 0x00000000000073c6 */ /* 0x000e760000000000 */
[----:B-1----:R1:W1:Y:S01]  /*0670*/  SYNCS.EXCH.64 URZ, [UR6+0x2e820], UR4 ;  /* 0x02e8200406ff75b2 */ /* 0x0022620008000100 */
[----:B------:R1:W1:Y:S01]  /*0680*/  SYNCS.EXCH.64 URZ, [UR6+0x2e828], UR4 ;  /* 0x02e8280406ff75b2 */ /* 0x0002620008000100 */
[----:B------:R-:W-:Y:S01]  /*0690*/  NOP ;  /* 0x0000000000007918 */ /* 0x000fe20000000000 */
.L_x_8:
[----:B------:R-:W5:Y:S01]  /*06a0*/  SHFL.IDX PT, R5, R6, RZ, 0x1f ;  /* 0x00001fff06057589 */ /* 0x000f6200000e0000 */
[----:B------:R-:W-:Y:S01]  /*06b0*/  NOP ;  /* 0x0000000000007918 */ /* 0x000fe20000000000 */
[----:B-----5:R-:W-:-:S13]  /*06c0*/  ISETP.NE.AND P0, PT, R5, 0x2, PT ;  /* 0x000000020500780c */ /* 0x020fda0003f05270 */
[----:B------:R-:W-:Y:S05]  /*06d0*/  @P0 BRA `(.L_x_9) ;  /* 0x0000000000400947 */ /* 0x000fea0003800000 */
[----:B-1----:R-:W1:Y:S01]  /*06e0*/  S2UR UR4, SR_CgaCtaId ;  /* 0x00000000000479c3 */ /* 0x002e620000008800 */
[----:B------:R-:W-:Y:S01]  /*06f0*/  UMOV UR5, 0x400 ;  /* 0x0000040000057882 */ /* 0x000fe20000000000 */
[----:B------:R-:W-:Y:S01]  /*0700*/  UMOV UR8, 0x20 ;  /* 0x0000002000087882 */ /* 0x000fe20000000000 */
[----:B------:R-:W-:Y:S01]  /*0710*/  UMOV UR6, 0x100 ;  /* 0x0000010000067882 */ /* 0x000fe20000000000 */
[----:B------:R-:W-:-:S04]  /*0720*/  UIADD3 UR8, UPT, UPT, -UR8, 0x100000, URZ ;  /* 0x0010000008087890 */ /* 0x000fc8000fffe1ff */
[----:B------:R-:W-:Y:S02]  /*0730*/  USHF.L.U32 UR9, UR8, 0xb, URZ ;  /* 0x0000000b08097899 */ /* 0x000fe400080006ff */
[----:B------:R-:W-:Y:S02]  /*0740*/  USHF.L.U32 UR8, UR8, 0x1, URZ ;  /* 0x0000000108087899 */ /* 0x000fe400080006ff */
[----:B------:R-:W-:-:S04]  /*0750*/  UIADD3 UR6, UPT, UPT, -UR6, 0x100000, URZ ;  /* 0x0010000006067890 */ /* 0x000fc8000fffe1ff */
[----:B------:R-:W-:Y:S02]  /*0760*/  USHF.L.U32 UR7, UR6, 0xb, URZ ;  /* 0x0000000b06077899 */ /* 0x000fe400080006ff */
[----:B------:R-:W-:Y:S01]  /*0770*/  USHF.L.U32 UR6, UR6, 0x1, URZ ;  /* 0x0000000106067899 */ /* 0x000fe200080006ff */
[----:B------:R-:W-:Y:S01]  /*0780*/  ELECT P0, URZ, PT ;  /* 0x0000000000ff782f */ /* 0x000fe20003800000 */
[----:B-1----:R-:W-:Y:S01]  /*0790*/  ULEA UR4, UR4, UR5, 0x18 ;  /* 0x0000000504047291 */ /* 0x002fe2000f8ec0ff */
[----:B------:R-:W1:Y:S11]  /*07a0*/  FENCE.VIEW.ASYNC.S ;  /* 0x00000000000073c6 */ /* 0x000e760000000000 */
[----:B-1----:R1:W1:Y:S01]  /*07b0*/  SYNCS.EXCH.64 URZ, [UR4+0x2e830], UR8 ;  /* 0x02e8300804ff75b2 */ /* 0x0022620008000100 */
[----:B------:R1:W1:Y:S01]  /*07c0*/  SYNCS.EXCH.64 URZ, [UR4+0x2e838], UR6 ;  /* 0x02e8380604ff75b2 */ /* 0x0002620008000100 */
[----:B------:R-:W-:Y:S01]  /*07d0*/  NOP ;  /* 0x0000000000007918 */ /* 0x000fe20000000000 */
.L_x_9:
        /* <DEDUP_REMOVED lines=20> */
.L_x_10:
        /* <DEDUP_REMOVED lines=20> */
.L_x_11:
        /* <DEDUP_REMOVED lines=20> */
.L_x_12:
        /* <DEDUP_REMOVED lines=20> */
.L_x_13:
        /* <DEDUP_REMOVED lines=20> */
.L_x_14:
        /* <DEDUP_REMOVED lines=20> */
.L_x_15:
        /* <DEDUP_REMOVED lines=19> */
[----:B------:R1:W1:Y:S01]  /*1090*/  SYNCS.EXCH.64 URZ, [UR4+0x2e8a8], UR8 ;  /* 0x02e8a80804ff75b2 */ /* 0x0002620008000100 */
[----:B------:R1:W1:Y:S01]  /*10a0*/  SYNCS.EXCH.64 URZ, [UR4+0x2e8b8], UR6 ;  /* 0x02e8b80604ff75b2 */ /* 0x0002620008000100 */
[----:B------:R-:W-:Y:S01]  /*10b0*/  NOP ;  /* 0x0000000000007918 */ /* 0x000fe20000000000 */
.L_x_16:
[----:B------:R-:W5:Y:S01]  /*10c0*/  LDCU.64 UR54, c[0x0][0x380] ;  /* 0x00007000ff3677ac */ /* 0x000f620008000a00 */
[----:B-1----:R-:W1:Y:S01]  /*10d0*/  S2UR UR6, SR_CTAID.X ;  /* 0x00000000000679c3 */ /* 0x002e620000002500 */
[----:B------:R-:W-:-:S07]  /*10e0*/  NOP ;  /* 0x0000000000007918 */ /* 0x000fce0000000000 */
[----:B------:R-:W2:Y:S08]  /*10f0*/  S2UR UR29, SR_CTAID.Y ;  /* 0x00000000001d79c3 */ /* 0x000eb00000002600 */
[----:B------:R-:W2:Y:S01]  /*1100*/  S2UR UR30, SR_CTAID.Z ;  /* 0x00000000001e79c3 */ /* 0x000ea20000002700 */
[----:B-----5:R-:W-:-:S04]  /*1110*/  UIADD3 UR4, UPT, UPT, UR54, 0x7f, URZ ;  /* 0x0000007f36047890 */ /* 0x020fc8000fffe0ff */
[----:B------:R-:W-:Y:S02]  /*1120*/  USHF.R.S32.HI UR5, URZ, 0x1f, UR4 ;  /* 0x0000001fff057899 */ /* 0x000fe40008011404 */
[----:B-1----:R-:W-:Y:S02]  /*1130*/  USHF.L.U32 UR35, UR6, 0x7, URZ ;  /* 0x0000000706237899 */ /* 0x002fe400080006ff */
[----:B------:R-:W-:Y:S02]  /*1140*/  ULEA.HI UR4, UR5, UR4, URZ, 0x7 ;  /* 0x0000000405047291 */ /* 0x000fe4000f8f38ff */
[----:B------:R-:W-:Y:S02]  /*1150*/  ULOP3.LUT UR5, UR6, 0x1ffffff, URZ, 0xc0, !UPT ;  /* 0x01ffffff06057892 */ /* 0x000fe4000f8ec0ff */
[----:B------:R-:W-:Y:S02]  /*1160*/  USHF.R.S32.HI UR46, URZ, 0x7, UR4 ;  /* 0x00000007ff2e7899 */ /* 0x000fe40008011404 */
[----:B------:R-:W-:-:S02]  /*1170*/  UISETP.GE.U32.AND UP0, UPT, UR35, UR55, UPT ;  /* 0x000000372300728c */ /* 0x000fc4000bf06070 */
[----:B------:R-:W-:-:S05]  /*1180*/  MOV R5, UR5 ;  /* 0x0000000500057c02 */ /* 0x000fca0008000f00 */
[----:B------:R1:W-:Y:S01]  /*1190*/  STL [R1], R5 ;  /* 0x0000000501007387 */ /* 0x0003e20000100800 */
[----:B--234-:R-:W-:Y:S08]  /*11a0*/  BAR.SYNC.DEFER_BLOCKING 0x0 ;  /* 0x0000000000007b1d */ /* 0x01cff00000010000 */
[----:B------:R-:W-:Y:S01]  /*11b0*/  BAR.SYNC.DEFER_BLOCKING 0x0 ;  /* 0x0000000000007b1d */ /* 0x000fe20000010000 */
[----:B------:R-:W-:-:S13]  /*11c0*/  PLOP3.LUT P0, PT, PT, PT, UP0, 0x80, 0x8 ;  /* 0x000000000008781c */ /* 0x000fda0003f0f008 */
[----:B------:R-:W-:Y:S05]  /*11d0*/  @P0 EXIT ;  /* 0x000000000000094d */ /* 0x000fea0003800000 */
[----:B------:R-:W2:Y:S01]  /*11e0*/  LDCU UR4, c[0x0][0x390] ;  /* 0x00007200ff0477ac */ /* 0x000ea20008000800 */
[----:B-1----:R-:W-:Y:S01]  /*11f0*/  IADD3 R5, PT, PT, -R5, UR46, RZ ;  /* 0x0000002e05057c10 */ /* 0x002fe2000fffe1ff */
[----:B------:R-:W1:Y:S04]  /*1200*/  LDCU.64 UR38, c[0x0][0x358] ;  /* 0x00006b00ff2677ac */ /* 0x000e680008000a00 */
[----:B--2---:R-:W-:-:S05]  /*1210*/  IMAD R6, R5, UR4, RZ ;  /* 0x0000000405067c24 */ /* 0x004fca000f8e02ff */
[----:B------:R2:W-:Y:S01]  /*1220*/  STL [R1+0x4], R6 ;  /* 0x0000040601007387 */ /* 0x0005e20000100800 */
[----:B------:R-:W-:-:S13]  /*1230*/  ISETP.GT.AND P0, PT, R6, RZ, PT ;  /* 0x000000ff0600720c */ /* 0x000fda0003f04270 */
[----:B-1----:R-:W-:Y:S05]  /*1240*/  @P0 BRA `(.L_x_17) ;  /* 0x0000000c00e00947 */ /* 0x002fea0003800000 */
[----:B------:R-:W1:Y:S01]  /*1250*/  LDC R14, c[0x0][0x360] ;  /* 0x0000d800ff0e7b82 */ /* 0x000e620000000800 */
[----:B------:R-:W3:Y:S01]  /*1260*/  LDCU.64 UR4, c[0x0][0x988] ;  /* 0x00013100ff0477ac */ /* 0x000ee20008000a00 */
[----:B------:R-:W-:Y:S01]  /*1270*/  MOV R4, 0x1380 ;  /* 0x0000138000047802 */ /* 0x000fe20000000f00 */
[----:B------:R-:W4:Y:S01]  /*1280*/  LDCU.64 UR6, c[0x0][0x9a0] ;  /* 0x00013400ff0677ac */ /* 0x000f220008000a00 */
[----:B------:R-:W5:Y:S01]  /*1290*/  LDCU UR8, c[0x0][0x990] ;  /* 0x00013200ff0877ac */ /* 0x000f620008000800 */
[----:B------:R-:W5:Y:S01]  /*12a0*/  LDCU UR9, c[0x0][0x9a8] ;  /* 0x00013500ff0977ac */ /* 0x000f620008000800 */
[----:B---3--:R-:W-:Y:S02]  /*12b0*/  UIMAD UR5, UR29, UR5, URZ ;  /* 0x000000051d0572a4 */ /* 0x008fe4000f8e02ff */
[----:B----4-:R-:W-:Y:S01]  /*12c0*/  UIMAD UR29, UR29, UR7, URZ ;  /* 0x000000071d1d72a4 */ /* 0x010fe2000f8e02ff */
[----:B-1----:R-:W-:Y:S01]  /*12d0*/  IMAD.IADD R0, R2, 0x1, R14 ;  /* 0x0000000102007824 */ /* 0x002fe200078e020e */
[----:B------:R-:W-:Y:S01]  /*12e0*/  UIMAD UR5, UR35, UR4, UR5 ;  /* 0x00000004230572a4 */ /* 0x000fe2000f8e0205 */
[----:B--2---:R-:W-:Y:S01]  /*12f0*/  LOP3.LUT R6, R14, 0xffff, RZ, 0xc0, !PT ;  /* 0x0000ffff0e067812 */ /* 0x004fe200078ec0ff */
[----:B------:R-:W-:Y:S01]  /*1300*/  UIMAD UR29, UR35, UR6, UR29 ;  /* 0x00000006231d72a4 */ /* 0x000fe2000f8e021d */
[----:B------:R-:W-:Y:S01]  /*1310*/  IMAD.MOV R0, RZ, RZ, -R0 ;  /* 0x000000ffff007224 */ /* 0x000fe200078e0a00 */
[----:B-----5:R-:W-:-:S02]  /*1320*/  UIMAD UR5, UR30, UR8, UR5 ;  /* 0x000000081e0572a4 */ /* 0x020fc4000f8e0205 */
[----:B------:R-:W-:Y:S02]  /*1330*/  UIMAD UR30, UR30, UR9, UR29 ;  /* 0x000000091e1e72a4 */ /* 0x000fe4000f8e021d */
[----:B------:R-:W-:-:S05]  /*1340*/  PRMT R0, R0, 0x7710, RZ ;  /* 0x0000771000007816 */ /* 0x000fca00000000ff */
[----:B------:R-:W-:-:S05]  /*1350*/  VIADD R0, R0, 0x2fff ;  /* 0x00002fff00007836 */ /* 0x000fca0000000000 */
[----:B------:R-:W-:Y:S02]  /*1360*/  LOP3.LUT R0, R0, 0xffff, RZ, 0xc0, !PT ;  /* 0x0000ffff00007812 */ /* 0x000fe400078ec0ff */
[----:B------:R-:W-:Y:S05]  /*1370*/  CALL.REL.NOINC `($__internal_3_$__cuda_sm20_div_u16) ;  /* 0x0000011800f47944 */ /* 0x000fea0003c00000 */
[----:B------:R-:W-:Y:S01]  /*1380*/  LOP3.LUT R16, R16, 0x3, RZ, 0xc0, !PT ;  /* 0x0000000310107812 */ /* 0x000fe200078ec0ff */
[----:B------:R-:W1:Y:S01]  /*1390*/  LDCU UR4, c[0x0][0x388] ;  /* 0x00007100ff0477ac */ /* 0x000e620008000800 */
[----:B------:R-:W-:Y:S01]  /*13a0*/  BSSY.RECONVERGENT B1, `(.L_x_18) ;  /* 0x000001d000017945 */ /* 0x000fe20003800200 */
[----:B------:R-:W-:Y:S01]  /*13b0*/  IMAD.MOV.U32 R6, RZ, RZ, R2 ;  /* 0x000000ffff067224 */ /* 0x000fe200078e0002 */
[----:B------:R-:W-:-:S13]  /*13c0*/  ISETP.NE.AND P0, PT, R16, 0x2, PT ;  /* 0x000000021000780c */ /* 0x000fda0003f05270 */
[----:B------:R-:W-:Y:S05]  /*13d0*/  @!P0 BRA `(.L_x_19) ;  /* 0x0000000000648947 */ /* 0x000fea0003800000 */
[----:B------:R-:W2:Y:S01]  /*13e0*/  LDC R5, c[0x0][0x384] ;  /* 0x0000e100ff057b82 */ /* 0x000ea20000000800 */
[----:B------:R-:W-:Y:S01]  /*13f0*/  HFMA2 R7, -RZ, RZ, 0, 0 ;  /* 0x00000000ff077431 */ /* 0x000fe200000001ff */
[----:B------:R-:W-:-:S07]  /*1400*/  MOV R6, R2 ;  /* 0x0000000200067202 */ /* 0x000fce0000000f00 */
.L_x_22:
[----:B------:R-:W-:Y:S01]  /*1410*/  LOP3.LUT R3, R6, 0x7f, RZ, 0xc0, !PT ;  /* 0x0000007f06037812 */ /* 0x000fe200078ec0ff */
[----:B------:R-:W-:Y:S01]  /*1420*/  VIADD R7, R7, 0x1 ;  /* 0x0000000107077836 */ /* 0x000fe20000000000 */
[----:B------:R-:W-:Y:S03]  /*1430*/  BSSY.RECONVERGENT B0, `(.L_x_20) ;  /* 0x0000011000007945 */ /* 0x000fe60003800200 */
[----:B------:R-:W-:Y:S01]  /*1440*/  VIADD R4, R3, UR35 ;  /* 0x0000002303047c36 */ /* 0x000fe20008000000 */
[----:B------:R-:W-:Y:S04]  /*1450*/  LOP3.LUT R0, R7, R16, RZ, 0x3c, !PT ;  /* 0x0000001007007212 */ /* 0x000fe800078e3cff */
[----:B--2---:R-:W-:Y:S02]  /*1460*/  ISETP.GE.U32.AND P0, PT, R4, R5, PT ;  /* 0x000000050400720c */ /* 0x004fe40003f06070 */
[----:B------:R-:W-:Y:S11]  /*1470*/  ISETP.NE.AND P2, PT, R0, 0x2, PT ;  /* 0x000000020000780c */ /* 0x000ff60003f45270 */
[----:B------:R-:W-:Y:S05]  /*1480*/  @P0 BRA `(.L_x_21) ;  /* 0x00000000002c0947 */ /* 0x000fea0003800000 */
[----:B------:R-:W-:Y:S04]  /*1490*/  SHF.R.U32.HI R0, RZ, 0x7, R6 ;  /* 0x00000007ff007819 */ /* 0x000fe80000011606 */
[----:B-1----:R-:W-:Y:S11]  /*14a0*/  ISETP.GE.AND P0, PT, R0, UR4, PT ;  /* 0x0000000400007c0c */ /* 0x002ff6000bf06270 */
[----:B------:R-:W-:Y:S02]  /*14b0*/  @!UPT UIADD3 URZ, UPT, UPT, URZ, URZ, URZ ;  /* 0x000000fffffff290 */ /* 0x000fe4000fffe0ff */
[----:B------:R-:W1:Y:S08]  /*14c0*/  @!P0 LDC R4, c[0x0][0x988] ;  /* 0x00026200ff048b82 */ /* 0x000e700000000800 */
[----:B------:R-:W2:Y:S01]  /*14d0*/  @!P0 LDC.64 R8, c[0x0][0x980] ;  /* 0x00026000ff088b82 */ /* 0x000ea20000000a00 */
[----:B-1----:R-:W-:Y:S05]  /*14e0*/  @!P0 IMAD R0, R3, R4, R0 ;  /* 0x0000000403008224 */ /* 0x002fea00078e0200 */
[C---:B------:R-:W-:Y:S04]  /*14f0*/  @!P0 IADD3 R3, P1, PT, R0.reuse, UR5, RZ ;  /* 0x0000000500038c10 */ /* 0x040fe8000ff3e0ff */
[----:B------:R-:W-:Y:S02]  /*1500*/  @!P0 LEA.HI.X.SX32 R0, R0, RZ, 0x1, P1 ;  /* 0x000000ff00008211 */ /* 0x000fe400008f0eff */
[C---:B--2---:R-:W-:Y:S04]  /*1510*/  @!P0 LEA R8, P1, R3.reuse, R8, 0x1 ;  /* 0x0000000803088211 */ /* 0x044fe800078208ff */
[----:B------:R-:W-:Y:S05]  /*1520*/  @!P0 LEA.HI.X R9, R3, R9, R0, 0x1, P1 ;  /* 0x0000000903098211 */ /* 0x000fea00008f0c00 */
[----:B------:R2:W-:Y:S04]  /*1530*/  @!P0 STG.E.U16 desc[UR38][R8.64], RZ ;  /* 0x000000ff08008986 */ /* 0x0005e8000c101526 */
.L_x_21:
[----:B-1----:R-:W-:Y:S05]  /*1540*/  BSYNC.RECONVERGENT B0 ;  /* 0x0000000000007941 */ /* 0x002fea0003800200 */
.L_x_20:
[----:B------:R-:W-:Y:S01]  /*1550*/  IADD3 R6, PT, PT, R14, R6, RZ ;  /* 0x000000060e067210 */ /* 0x000fe20007ffe0ff */
[----:B------:R-:W-:Y:S06]  /*1560*/  @P2 BRA `(.L_x_22) ;  /* 0xfffffffc00a82947 */ /* 0x000fec000383ffff */
.L_x_19:
[----:B-1----:R-:W-:Y:S05]  /*1570*/  BSYNC.RECONVERGENT B1 ;  /* 0x0000000000017941 */ /* 0x002fea0003800200 */
.L_x_18:
[----:B------:R-:W1:Y:S01]  /*1580*/  LDC R17, c[0x0][0x384] ;  /* 0x0000e100ff117b82 */ /* 0x000e620000000800 */
[----:B------:R-:W-:Y:S01]  /*1590*/  BSSY.RECONVERGENT B1, `(.L_x_23) ;  /* 0x0000052000017945 */ /* 0x000fe20003800200 */
[C---:B------:R-:W-:Y:S01]  /*15a0*/  LEA R5, R14.reuse, R6, 0x1 ;  /* 0x000000060e057211 */ /* 0x040fe200078e08ff */
[C---:B------:R-:W-:Y:S01]  /*15b0*/  IMAD R4, R14.reuse, 0x3, R6 ;  /* 0x000000030e047824 */ /* 0x040fe200078e0206 */
[----:B------:R-:W-:Y:S01]  /*15c0*/  SHF.L.U32 R15, R14, 0x2, RZ ;  /* 0x000000020e0f7819 */ /* 0x000fe200000006ff */
[----:B------:R-:W3:Y:S01]  /*15d0*/  LDCU UR4, c[0x0][0x388] ;  /* 0x00007100ff0477ac */ /* 0x000ee20008000800 */
[----:B------:R-:W-:-:S07]  /*15e0*/  IADD3 R3, PT, PT, R6, R14, RZ ;  /* 0x0000000e06037210 */ /* 0x000fce0007ffe0ff */
.L_x_32:
[----:B------:R-:W-:Y:S01]  /*15f0*/  LOP3.LUT R7, R6, 0x7f, RZ, 0xc0, !PT ;  /* 0x0000007f06077812 */ /* 0x000fe200078ec0ff */
[----:B------:R-:W-:Y:S01]  /*1600*/  BSSY.RECONVERGENT B0, `(.L_x_24) ;  /* 0x0000018000007945 */ /* 0x000fe20003800200 */
[----:B--234-:R-:W-:Y:S02]  /*1610*/  LOP3.LUT R9, R3, 0x7f, RZ, 0xc0, !PT ;  /* 0x0000007f03097812 */ /* 0x01cfe400078ec0ff */
[----:B------:R-:W-:Y:S01]  /*1620*/  LOP3.LUT R10, R5, 0x7f, RZ, 0xc0, !PT ;  /* 0x0000007f050a7812 */ /* 0x000fe200078ec0ff */
[----:B-1----:R-:W-:Y:S01]  /*1630*/  VIADD R13, R7, UR35 ;  /* 0x00000023070d7c36 */ /* 0x002fe20008000000 */
[----:B------:R-:W-:Y:S01]  /*1640*/  LOP3.LUT R11, R4, 0x7f, RZ, 0xc0, !PT ;  /* 0x0000007f040b7812 */ /* 0x000fe200078ec0ff */
[----:B------:R-:W-:Y:S02]  /*1650*/  VIADD R12, R9, UR35 ;  /* 0x00000023090c7c36 */ /* 0x000fe40008000000 */
[----:B------:R-:W-:Y:S01]  /*1660*/  VIADD R8, R10, UR35 ;  /* 0x000000230a087c36 */ /* 0x000fe20008000000 */
[-C--:B-1----:R-:W-:Y:S01]  /*1670*/  ISETP.GE.U32.AND P0, PT, R13, R17.reuse, PT ;  /* 0x000000110d00720c */ /* 0x082fe20003f06070 */
[----:B------:R-:W-:Y:S01]  /*1680*/  VIADD R0, R11, UR35 ;  /* 0x000000230b007c36 */ /* 0x000fe20008000000 */
[-C--:B------:R-:W-:Y:S02]  /*1690*/  ISETP.GE.U32.AND P4, PT, R12, R17.reuse, PT ;  /* 0x000000110c00720c */ /* 0x080fe40003f86070 */
[-C--:B------:R-:W-:Y:S02]  /*16a0*/  ISETP.GE.U32.AND P2, PT, R8, R17.reuse, PT ;  /* 0x000000110800720c */ /* 0x080fe40003f46070 */
[----:B------:R-:W-:Y:S07]  /*16b0*/  ISETP.GE.U32.AND P1, PT, R0, R17, PT ;  /* 0x000000110000720c */ /* 0x000fee0003f26070 */
[----:B------:R-:W-:Y:S06]  /*16c0*/  @P0 BRA `(.L_x_25) ;  /* 0x00000000002c0947 */ /* 0x000fec0003800000 */
[----:B------:R-:W-:Y:S04]  /*16d0*/  SHF.R.U32.HI R0, RZ, 0x7, R6 ;  /* 0x00000007ff007819 */ /* 0x000fe80000011606 */
[----:B---3--:R-:W-:Y:S11]  /*16e0*/  ISETP.GE.AND P0, PT, R0, UR4, PT ;  /* 0x0000000400007c0c */ /* 0x008ff6000bf06270 */
        /* <DEDUP_REMOVED lines=9> */
.L_x_25:
[----:B---3--:R-:W-:Y:S05]  /*1780*/  BSYNC.RECONVERGENT B0 ;  /* 0x0000000000007941 */ /* 0x008fea0003800200 */
.L_x_24:
[----:B------:R-:W-:Y:S04]  /*1790*/  BSSY.RECONVERGENT B0, `(.L_x_26) ;  /* 0x000000d000007945 */ /* 0x000fe80003800200 */
[----:B------:R-:W-:Y:S05]  /*17a0*/  @P4 BRA `(.L_x_27) ;  /* 0x00000000002c4947 */ /* 0x000fea0003800000 */
[----:B------:R-:W-:Y:S04]  /*17b0*/  SHF.R.U32.HI R0, RZ, 0x7, R3 ;  /* 0x00000007ff007819 */ /* 0x000fe80000011603 */
[----:B------:R-:W-:Y:S11]  /*17c0*/  ISETP.GE.AND P0, PT, R0, UR4, PT ;  /* 0x0000000400007c0c */ /* 0x000ff6000bf06270 */
[----:B------:R-:W-:Y:S02]  /*17d0*/  @!UPT UIADD3 URZ, UPT, UPT, URZ, URZ, URZ ;  /* 0x000000fffffff290 */ /* 0x000fe4000fffe0ff */
[----:B------:R-:W2:Y:S08]  /*17e0*/  @!P0 LDC R7, c[0x0][0x988] ;  /* 0x00026200ff078b82 */ /* 0x000eb00000000800 */
[----:B-1----:R-:W1:Y:S01]  /*17f0*/  @!P0 LDC.64 R12, c[0x0][0x980] ;  /* 0x00026000ff0c8b82 */ /* 0x002e620000000a00 */
[----:B--2---:R-:W-:Y:S05]  /*1800*/  @!P0 IMAD R0, R9, R7, R0 ;  /* 0x0000000709008224 */ /* 0x004fea00078e0200 */
[C---:B------:R-:W-:Y:S04]  /*1810*/  @!P0 IADD3 R7, P3, PT, R0.reuse, UR5, RZ ;  /* 0x0000000500078c10 */ /* 0x040fe8000ff7e0ff */
[----:B------:R-:W-:Y:S02]  /*1820*/  @!P0 LEA.HI.X.SX32 R0, R0, RZ, 0x1, P3 ;  /* 0x000000ff00008211 */ /* 0x000fe400018f0eff */
[C---:B-1----:R-:W-:Y:S04]  /*1830*/  @!P0 LEA R12, P3, R7.reuse, R12, 0x1 ;  /* 0x0000000c070c8211 */ /* 0x042fe800078608ff */
[----:B------:R-:W-:Y:S05]  /*1840*/  @!P0 LEA.HI.X R13, R7, R13, R0, 0x1, P3 ;  /* 0x0000000d070d8211 */ /* 0x000fea00018f0c00 */
[----:B------:R2:W-:Y:S04]  /*1850*/  @!P0 STG.E.U16 desc[UR38][R12.64], RZ ;  /* 0x000000ff0c008986 */ /* 0x0005e8000c101526 */
.L_x_27:
[----:B------:R-:W-:Y:S05]  /*1860*/  BSYNC.RECONVERGENT B0 ;  /* 0x0000000000007941 */ /* 0x000fea0003800200 */
.L_x_26:
[----:B------:R-:W-:Y:S04]  /*1870*/  BSSY.RECONVERGENT B0, `(.L_x_28) ;  /* 0x000000d000007945 */ /* 0x000fe80003800200 */
[----:B------:R-:W-:Y:S05]  /*1880*/  @P2 BRA `(.L_x_29) ;  /* 0x00000000002c2947 */ /* 0x000fea0003800000 */
[----:B------:R-:W-:Y:S04]  /*1890*/  SHF.R.U32.HI R0, RZ, 0x7, R5 ;  /* 0x00000007ff007819 */ /* 0x000fe80000011605 */
[----:B------:R-:W-:Y:S11]  /*18a0*/  ISETP.GE.AND P0, PT, R0, UR4, PT ;  /* 0x0000000400007c0c */ /* 0x000ff6000bf06270 */
[----:B------:R-:W-:Y:S02]  /*18b0*/  @!UPT UIADD3 URZ, UPT, UPT, URZ, URZ, URZ ;  /* 0x000000fffffff290 */ /* 0x000fe4000fffe0ff */
[----:B------:R-:W3:Y:S08]  /*18c0*/  @!P0 LDC R7, c[0x0][0x988] ;  /* 0x00026200ff078b82 */ /* 0x000ef00000000800 */
[----:B------:R-:W4:Y:S01]  /*18d0*/  @!P0 LDC.64 R8, c[0x0][0x980] ;  /* 0x00026000ff088b82 */ /* 0x000f220000000a00 */
[----:B---3--:R-:W-:Y:S05]  /*18e0*/  @!P0 IMAD R0, R10, R7, R0 ;  /* 0x000000070a008224 */ /* 0x008fea00078e0200 */
[C---:B------:R-:W-:Y:S04]  /*18f0*/  @!P0 IADD3 R7, P2, PT, R0.reuse, UR5, RZ ;  /* 0x0000000500078c10 */ /* 0x040fe8000ff5e0ff */
[----:B------:R-:W-:Y:S02]  /*1900*/  @!P0 LEA.HI.X.SX32 R0, R0, RZ, 0x1, P2 ;  /* 0x000000ff00008211 */ /* 0x000fe400010f0eff */
[C---:B----4-:R-:W-:Y:S04]  /*1910*/  @!P0 LEA R8, P2, R7.reuse, R8, 0x1 ;  /* 0x0000000807088211 */ /* 0x050fe800078408ff */
[----:B------:R-:W-:Y:S05]  /*1920*/  @!P0 LEA.HI.X R9, R7, R9, R0, 0x1, P2 ;  /* 0x0000000907098211 */ /* 0x000fea00010f0c00 */
[----:B------:R3:W-:Y:S04]  /*1930*/  @!P0 STG.E.U16 desc[UR38][R8.64], RZ ;  /* 0x000000ff08008986 */ /* 0x0007e8000c101526 */
.L_x_29:
[----:B------:R-:W-:Y:S05]  /*1940*/  BSYNC.RECONVERGENT B0 ;  /* 0x0000000000007941 */ /* 0x000fea0003800200 */
.L_x_28:
[----:B------:R-:W-:Y:S01]  /*1950*/  IADD3 R7, PT, PT, R14, R6, R14 ;  /* 0x000000060e077210 */ /* 0x000fe20007ffe00e */
[----:B------:R-:W-:Y:S04]  /*1960*/  BSSY.RECONVERGENT B0, `(.L_x_30) ;  /* 0x000000d000007945 */ /* 0x000fe80003800200 */
[----:B------:R-:W-:Y:S05]  /*1970*/  @P1 BRA `(.L_x_31) ;  /* 0x00000000002c1947 */ /* 0x000fea0003800000 */
[----:B------:R-:W-:Y:S04]  /*1980*/  SHF.R.U32.HI R0, RZ, 0x7, R4 ;  /* 0x00000007ff007819 */ /* 0x000fe80000011604 */
[----:B------:R-:W-:Y:S11]  /*1990*/  ISETP.GE.AND P0, PT, R0, UR4, PT ;  /* 0x0000000400007c0c */ /* 0x000ff6000bf06270 */
[----:B------:R-:W-:Y:S02]  /*19a0*/  @!UPT UIADD3 URZ, UPT, UPT, URZ, URZ, URZ ;  /* 0x000000fffffff290 */ /* 0x000fe4000fffe0ff */
[----:B------:R-:W4:Y:S08]  /*19b0*/  @!P0 LDC R6, c[0x0][0x988] ;  /* 0x00026200ff068b82 */ /* 0x000f300000000800 */
[----:B---3--:R-:W3:Y:S01]  /*19c0*/  @!P0 LDC.64 R8, c[0x0][0x980] ;  /* 0x00026000ff088b82 */ /* 0x008ee20000000a00 */
[----:B----4-:R-:W-:Y:S05]  /*19d0*/  @!P0 IMAD R0, R11, R6, R0 ;  /* 0x000000060b008224 */ /* 0x010fea00078e0200 */
[C---:B------:R-:W-:Y:S04]  /*19e0*/  @!P0 IADD3 R6, P1, PT, R0.reuse, UR5, RZ ;  /* 0x0000000500068c10 */ /* 0x040fe8000ff3e0ff */
[----:B------:R-:W-:Y:S02]  /*19f0*/  @!P0 LEA.HI.X.SX32 R0, R0, RZ, 0x1, P1 ;  /* 0x000000ff00008211 */ /* 0x000fe400008f0eff */
[C---:B---3--:R-:W-:Y:S04]  /*1a00*/  @!P0 LEA R8, P1, R6.reuse, R8, 0x1 ;  /* 0x0000000806088211 */ /* 0x048fe800078208ff */
[----:B------:R-:W-:Y:S05]  /*1a10*/  @!P0 LEA.HI.X R9, R6, R9, R0, 0x1, P1 ;  /* 0x0000000906098211 */ /* 0x000fea00008f0c00 */
[----:B------:R4:W-:Y:S04]  /*1a20*/  @!P0 STG.E.U16 desc[UR38][R8.64], RZ ;  /* 0x000000ff08008986 */ /* 0x0009e8000c101526 */
.L_x_31:
[----:B------:R-:W-:Y:S05]  /*1a30*/  BSYNC.RECONVERGENT B0 ;  /* 0x0000000000007941 */ /* 0x000fea0003800200 */
.L_x_30:
[----:B------:R-:W-:Y:S01]  /*1a40*/  IADD3 R6, PT, PT, R14, R7, R14 ;  /* 0x000000070e067210 */ /* 0x000fe20007ffe00e */
[C---:B------:R-:W-:Y:S01]  /*1a50*/  IMAD.IADD R5, R15.reuse, 0x1, R5 ;  /* 0x000000010f057824 */ /* 0x040fe200078e0205 */
[C---:B------:R-:W-:Y:S01]  /*1a60*/  IADD3 R4, PT, PT, R15.reuse, R4, RZ ;  /* 0x000000040f047210 */ /* 0x040fe20007ffe0ff */
[----:B------:R-:W-:Y:S01]  /*1a70*/  IMAD.IADD R3, R15, 0x1, R3 ;  /* 0x000000010f037824 */ /* 0x000fe200078e0203 */
[----:B------:R-:W-:Y:S11]  /*1a80*/  ISETP.GE.U32.AND P0, PT, R6, 0x3000, PT ;  /* 0x000030000600780c */ /* 0x000ff60003f06070 */
[----:B------:R-:W-:Y:S02]  /*1a90*/  @!UPT UIADD3 URZ, UPT, UPT, URZ, URZ, URZ ;  /* 0x000000fffffff290 */ /* 0x000fe4000fffe0ff */
[----:B------:R-:W-:Y:S05]  /*1aa0*/  @!P0 BRA `(.L_x_32) ;  /* 0xfffffff800d08947 */ /* 0x000fea000383ffff */
[----:B------:R-:W-:Y:S05]  /*1ab0*/  BSYNC.RECONVERGENT B1 ;  /* 0x0000000000017941 */ /* 0x000fea0003800200 */
.L_x_23:
[----:B------:R-:W-:Y:S01]  /*1ac0*/  ISETP.NE.AND P0, PT, R16, 0x2, PT ;  /* 0x000000021000780c */ /* 0x000fe20003f05270 */
[----:B------:R-:W1:Y:S01]  /*1ad0*/  LDCU UR4, c[0x0][0x38c] ;  /* 0x00007180ff0477ac */ /* 0x000e620008000800 */
[----:B------:R-:W-:Y:S11]  /*1ae0*/  BSSY.RECONVERGENT B1, `(.L_x_33) ;  /* 0x000001a000017945 */ /* 0x000ff60003800200 */
[----:B------:R-:W-:Y:S05]  /*1af0*/  @!P0 BRA `(.L_x_34) ;  /* 0x0000000000608947 */ /* 0x000fea0003800000 */
[----:B------:R-:W1:Y:S01]  /*1b00*/  LDC R5, c[0x0][0x384] ;  /* 0x0000e100ff057b82 */ /* 0x000e620000000800 */
[----:B---34-:R-:W-:-:S07]  /*1b10*/  HFMA2 R8, -RZ, RZ, 0, 0 ;  /* 0x00000000ff087431 */ /* 0x018fce00000001ff */
.L_x_37:
[----:B------:R-:W-:Y:S01]  /*1b20*/  LOP3.LUT R3, R2, 0x7f, RZ, 0xc0, !PT ;  /* 0x0000007f02037812 */ /* 0x000fe200078ec0ff */
[----:B------:R-:W-:Y:S01]  /*1b30*/  VIADD R8, R8, 0x1 ;  /* 0x0000000108087836 */ /* 0x000fe20000000000 */
[----:B------:R-:W-:Y:S03]  /*1b40*/  BSSY.RECONVERGENT B0, `(.L_x_35) ;  /* 0x0000011000007945 */ /* 0x000fe60003800200 */
[----:B------:R-:W-:Y:S01]  /*1b50*/  VIADD R4, R3, UR35 ;  /* 0x0000002303047c36 */ /* 0x000fe20008000000 */
[----:B------:R-:W-:Y:S04]  /*1b60*/  LOP3.LUT R0, R8, R16, RZ, 0x3c, !PT ;  /* 0x0000001008007212 */ /* 0x000fe800078e3cff */
[----:B-1----:R-:W-:Y:S02]  /*1b70*/  ISETP.GE.U32.AND P0, PT, R4, R5, PT ;  /* 0x000000050400720c */ /* 0x002fe40003f06070 */
[----:B------:R-:W-:Y:S11]  /*1b80*/  ISETP.NE.AND P2, PT, R0, 0x2, PT ;  /* 0x000000020000780c */ /* 0x000ff60003f45270 */
[----:B------:R-:W-:Y:S05]  /*1b90*/  @P0 BRA `(.L_x_36) ;  /* 0x00000000002c0947 */ /* 0x000fea0003800000 */
[----:B------:R-:W-:Y:S04]  /*1ba0*/  SHF.R.U32.HI R0, RZ, 0x7, R2 ;  /* 0x00000007ff007819 */ /* 0x000fe80000011602 */
[----:B------:R-:W-:Y:S11]  /*1bb0*/  ISETP.GE.AND P0, PT, R0, UR4, PT ;  /* 0x0000000400007c0c */ /* 0x000ff6000bf06270 */
[----:B------:R-:W-:Y:S02]  /*1bc0*/  @!UPT UIADD3 URZ, UPT, UPT, URZ, URZ, URZ ;  /* 0x000000fffffff290 */ /* 0x000fe4000fffe0ff */
[----:B------:R-:W1:Y:S08]  /*1bd0*/  @!P0 LDC R4, c[0x0][0x9a0] ;  /* 0x00026800ff048b82 */ /* 0x000e700000000800 */
[----:B------:R-:W3:Y:S01]  /*1be0*/  @!P0 LDC.64 R6, c[0x0][0x998] ;  /* 0x00026600ff068b82 */ /* 0x000ee20000000a00 */
[----:B-1----:R-:W-:Y:S05]  /*1bf0*/  @!P0 IMAD R0, R3, R4, R0 ;  /* 0x0000000403008224 */ /* 0x002fea00078e0200 */
[C---:B------:R-:W-:Y:S04]  /*1c00*/  @!P0 IADD3 R3, P1, PT, R0.reuse, UR30, RZ ;  /* 0x0000001e00038c10 */ /* 0x040fe8000ff3e0ff */
[----:B------:R-:W-:Y:S02]  /*1c10*/  @!P0 LEA.HI.X.SX32 R0, R0, RZ, 0x1, P1 ;  /* 0x000000ff00008211 */ /* 0x000fe400008f0eff */
[C---:B---3--:R-:W-:Y:S04]  /*1c20*/  @!P0 LEA R6, P1, R3.reuse, R6, 0x1 ;  /* 0x0000000603068211 */ /* 0x048fe800078208ff */
[----:B------:R-:W-:Y:S05]  /*1c30*/  @!P0 LEA.HI.X R7, R3, R7, R0, 0x1, P1 ;  /* 0x0000000703078211 */ /* 0x000fea00008f0c00 */
[----:B------:R1:W-:Y:S04]  /*1c40*/  @!P0 STG.E.U16 desc[UR38][R6.64], RZ ;  /* 0x000000ff06008986 */ /* 0x0003e8000c101526 */
.L_x_36:
[----:B------:R-:W-:Y:S05]  /*1c50*/  BSYNC.RECONVERGENT B0 ;  /* 0x0000000000007941 */ /* 0x000fea0003800200 */
.L_x_35:
[----:B------:R-:W-:Y:S01]  /*1c60*/  IADD3 R2, PT, PT, R14, R2, RZ ;  /* 0x000000020e027210 */ /* 0x000fe20007ffe0ff */
[----:B------:R-:W-:Y:S06]  /*1c70*/  @P2 BRA `(.L_x_37) ;  /* 0xfffffffc00a82947 */ /* 0x000fec000383ffff */
.L_x_34:
[----:B-1----:R-:W-:Y:S05]  /*1c80*/  BSYNC.RECONVERGENT B1 ;  /* 0x0000000000017941 */ /* 0x002fea0003800200 */
.L_x_33:
[----:B------:R-:W1:Y:S01]  /*1c90*/  LDC R11, c[0x0][0x384] ;  /* 0x0000e100ff0b7b82 */ /* 0x000e620000000800 */
[----:B------:R-:W-:Y:S01]  /*1ca0*/  BSSY.RECONVERGENT B1, `(.L_x_38) ;  /* 0x0000051000017945 */ /* 0x000fe20003800200 */
[C---:B------:R-:W-:Y:S01]  /*1cb0*/  LEA R5, R14.reuse, R2, 0x1 ;  /* 0x000000020e057211 */ /* 0x040fe200078e08ff */
[----:B------:R-:W-:Y:S01]  /*1cc0*/  IMAD R4, R14, 0x3, R2 ;  /* 0x000000030e047824 */ /* 0x000fe200078e0202 */
[----:B------:R-:W-:Y:S01]  /*1cd0*/  IADD3 R3, PT, PT, R2, R14, RZ ;  /* 0x0000000e02037210 */ /* 0x000fe20007ffe0ff */
[----:B------:R-:W1:Y:S06]  /*1ce0*/  LDCU UR4, c[0x0][0x38c] ;  /* 0x00007180ff0477ac */ /* 0x000e6c0008000800 */
.L_x_47:
[----:B----4-:R-:W-:Y:S01]  /*1cf0*/  LOP3.LUT R6, R2, 0x7f, RZ, 0xc0, !PT ;  /* 0x0000007f02067812 */ /* 0x010fe200078ec0ff */
[----:B------:R-:W-:Y:S01]  /*1d00*/  BSSY.RECONVERGENT B0, `(.L_x_39) ;  /* 0x0000018000007945 */ /* 0x000fe20003800200 */
[----:B---34-:R-:W-:Y:S02]  /*1d10*/  LOP3.LUT R8, R3, 0x7f, RZ, 0xc0, !PT ;  /* 0x0000007f03087812 */ /* 0x018fe400078ec0ff */
[----:B------:R-:W-:Y:S01]  /*1d20*/  LOP3.LUT R9, R5, 0x7f, RZ, 0xc0, !PT ;  /* 0x0000007f05097812 */ /* 0x000fe200078ec0ff */
[----:B-12---:R-:W-:Y:S01]  /*1d30*/  VIADD R13, R6, UR35 ;  /* 0x00000023060d7c36 */ /* 0x006fe20008000000 */
        /* <DEDUP_REMOVED lines=10> */
[----:B------:R-:W-:Y:S11]  /*1de0*/  ISETP.GE.AND P0, PT, R0, UR4, PT ;  /* 0x0000000400007c0c */ /* 0x000ff6000bf06270 */
        /* <DEDUP_REMOVED lines=9> */
.L_x_40:
[----:B------:R-:W-:Y:S05]  /*1e80*/  BSYNC.RECONVERGENT B0 ;  /* 0x0000000000007941 */ /* 0x000fea0003800200 */
.L_x_39:
        /* <DEDUP_REMOVED lines=13> */
.L_x_42:
[----:B------:R-:W-:Y:S05]  /*1f60*/  BSYNC.RECONVERGENT B0 ;  /* 0x0000000000007941 */ /* 0x000fea0003800200 */
.L_x_41:
[----:B------:R-:W-:Y:S04]  /*1f70*/  BSSY.RECONVERGENT B0, `(.L_x_43) ;  /* 0x000000d000007945 */ /* 0x000fe80003800200 */
[----:B------:R-:W-:Y:S05]  /*1f80*/  @P2 BRA `(.L_x_44) ;  /* 0x00000000002c2947 */ /* 0x000fea0003800000 */
[----:B------:R-:W-:Y:S04]  /*1f90*/  SHF.R.U32.HI R0, RZ, 0x7, R5 ;  /* 0x00000007ff007819 */ /* 0x000fe80000011605 */
[----:B------:R-:W-:Y:S11]  /*1fa0*/  ISETP.GE.AND P0, PT, R0, UR4, PT ;  /* 0x0000000400007c0c */ /* 0x000ff6000bf06270 */
[----:B------:R-:W-:Y:S02]  /*1fb0*/  @!UPT UIADD3 URZ, UPT, UPT, URZ, URZ, URZ ;  /* 0x000000fffffff290 */ /* 0x000fe4000fffe0ff */
[----:B------:R-:W3:Y:S08]  /*1fc0*/  @!P0 LDC R6, c[0x0][0x9a0] ;  /* 0x00026800ff068b82 */ /* 0x000ef00000000800 */
[----:B-12---:R-:W1:Y:S01]  /*1fd0*/  @!P0 LDC.64 R12, c[0x0][0x998] ;  /* 0x00026600ff0c8b82 */ /* 0x006e620000000a00 */
[----:B---3--:R-:W-:Y:S05]  /*1fe0*/  @!P0 IMAD R0, R9, R6, R0 ;  /* 0x0000000609008224 */ /* 0x008fea00078e0200 */
[C---:B------:R-:W-:Y:S04]  /*1ff0*/  @!P0 IADD3 R6, P2, PT, R0.reuse, UR30, RZ ;  /* 0x0000001e00068c10 */ /* 0x040fe8000ff5e0ff */
[----:B------:R-:W-:Y:S02]  /*2000*/  @!P0 LEA.HI.X.SX32 R0, R0, RZ, 0x1, P2 ;  /* 0x000000ff00008211 */ /* 0x000fe400010f0eff */
[C---:B-1----:R-:W-:Y:S04]  /*2010*/  @!P0 LEA R12, P2, R6.reuse, R12, 0x1 ;  /* 0x0000000c060c8211 */ /* 0x042fe800078408ff */
[----:B------:R-:W-:Y:S05]  /*2020*/  @!P0 LEA.HI.X R13, R6, R13, R0, 0x1, P2 ;  /* 0x0000000d060d8211 */ /* 0x000fea00010f0c00 */
[----:B------:R3:W-:Y:S04]  /*2030*/  @!P0 STG.E.U16 desc[UR38][R12.64], RZ ;  /* 0x000000ff0c008986 */ /* 0x0007e8000c101526 */
.L_x_44:
[----:B------:R-:W-:Y:S05]  /*2040*/  BSYNC.RECONVERGENT B0 ;  /* 0x0000000000007941 */ /* 0x000fea0003800200 */
.L_x_43:
[----:B------:R-:W-:Y:S01]  /*2050*/  IADD3 R8, PT, PT, R14, R2, R14 ;  /* 0x000000020e087210 */ /* 0x000fe20007ffe00e */
[----:B------:R-:W-:Y:S04]  /*2060*/  BSSY.RECONVERGENT B0, `(.L_x_45) ;  /* 0x000000d000007945 */ /* 0x000fe80003800200 */
[----:B------:R-:W-:Y:S05]  /*2070*/  @P1 BRA `(.L_x_46) ;  /* 0x00000000002c1947 */ /* 0x000fea0003800000 */
[----:B------:R-:W-:Y:S04]  /*2080*/  SHF.R.U32.HI R0, RZ, 0x7, R4 ;  /* 0x00000007ff007819 */ /* 0x000fe80000011604 */
[----:B------:R-:W-:Y:S11]  /*2090*/  ISETP.GE.AND P0, PT, R0, UR4, PT ;  /* 0x0000000400007c0c */ /* 0x000ff6000bf06270 */
[----:B------:R-:W-:Y:S02]  /*20a0*/  @!UPT UIADD3 URZ, UPT, UPT, URZ, URZ, URZ ;  /* 0x000000fffffff290 */ /* 0x000fe4000fffe0ff */
[----:B------:R-:W4:Y:S08]  /*20b0*/  @!P0 LDC R2, c[0x0][0x9a0] ;  /* 0x00026800ff028b82 */ /* 0x000f300000000800 */
[----:B------:R-:W5:Y:S01]  /*20c0*/  @!P0 LDC.64 R6, c[0x0][0x998] ;  /* 0x00026600ff068b82 */ /* 0x000f620000000a00 */
[----:B----4-:R-:W-:Y:S05]  /*20d0*/  @!P0 IMAD R0, R10, R2, R0 ;  /* 0x000000020a008224 */ /* 0x010fea00078e0200 */
[C---:B------:R-:W-:Y:S04]  /*20e0*/  @!P0 IADD3 R2, P1, PT, R0.reuse, UR30, RZ ;  /* 0x0000001e00028c10 */ /* 0x040fe8000ff3e0ff */
[----:B------:R-:W-:Y:S02]  /*20f0*/  @!P0 LEA.HI.X.SX32 R0, R0, RZ, 0x1, P1 ;  /* 0x000000ff00008211 */ /* 0x000fe400008f0eff */
[C---:B-----5:R-:W-:Y:S04]  /*2100*/  @!P0 LEA R6, P1, R2.reuse, R6, 0x1 ;  /* 0x0000000602068211 */ /* 0x060fe800078208ff */
[----:B------:R-:W-:Y:S05]  /*2110*/  @!P0 LEA.HI.X R7, R2, R7, R0, 0x1, P1 ;  /* 0x0000000702078211 */ /* 0x000fea00008f0c00 */
[----:B------:R4:W-:Y:S04]  /*2120*/  @!P0 STG.E.U16 desc[UR38][R6.64], RZ ;  /* 0x000000ff06008986 */ /* 0x0009e8000c101526 */
.L_x_46:
[----:B------:R-:W-:Y:S05]  /*2130*/  BSYNC.RECONVERGENT B0 ;  /* 0x0000000000007941 */ /* 0x000fea0003800200 */
.L_x_45:
        /* <DEDUP_REMOVED lines=8> */
.L_x_38:
[----:B------:R-:W-:Y:S05]  /*21c0*/  EXIT ;  /* 0x000000000000794d */ /* 0x000fea0003800000 */
.L_x_17:
[----:B------:R-:W-:-:S13]  /*21d0*/  R2UR UR4, R0 ;  /* 0x00000000000472ca */ /* 0x000fda00000e0000 */
[----:B------:R-:W-:-:S09]  /*21e0*/  UISETP.GT.AND UP0, UPT, UR4, 0x2, UPT ;  /* 0x000000020400788c */ /* 0x000fd2000bf04270 */
[----:B------:R-:W-:Y:S05]  /*21f0*/  BRA.U UP0, `(.L_x_48) ;  /* 0x00000055000c7547 */ /* 0x000fea000b800000 */
[----:B------:R-:W-:Y:S01]  /*2200*/  R2UR UR4, R0 ;  /* 0x00000000000472ca */ /* 0x000fe200000e0000 */
[----:B------:R-:W-:-:S12]  /*2210*/  IMAD.MOV.U32 R5, RZ, RZ, -0x1 ;  /* 0xffffffffff057424 */ /* 0x000fd800078e00ff */
[----:B--2---:R-:W-:-:S05]  /*2220*/  IMAD.U32 R6, RZ, RZ, UR4 ;  /* 0x00000004ff067e24 */ /* 0x004fca000f8e00ff */
[----:B------:R-:W-:-:S05]  /*2230*/  VIADDMNMX.U32 R6, R6, R5, 0x2, PT ;  /* 0x0000000206067446 */ /* 0x000fca0003800005 */
[----:B------:R-:W-:-:S06]  /*2240*/  IMAD.SHL.U32 R6, R6, 0x4, RZ ;  /* 0x0000000406067824 */ /* 0x000fcc00078e00ff */
[----:B------:R-:W1:Y:S02]  /*2250*/  LDC R6, c[0x2][R6] ;  /* 0x0080000006067b82 */ /* 0x000e640000000800 */
[----:B-1----:R-:W-:-:S04]  /*2260*/  SHF.R.S32.HI R7, RZ, 0x1f, R6 ;  /* 0x0000001fff077819 */ /* 0x002fc80000011406 */
.L_x_316:
[----:B------:R-:W-:Y:S05]  /*2270*/  BRX R6 -0x2280                                                                                                                                                                                                                                                  (*"BRANCH_TARGETS .L_x_317,.L_x_318,.L_x_319"*) ;  /* 0xffffffdc06607949 */ /* 0x000fea000383ffff */
.L_x_317:
[----:B------:R-:W-:-:S08]  /*2280*/  NOP ;  /* 0x0000000000007918 */ /* 0x000fd00000000000 */
[----:B------:R-:W1:-:S00]  /*2290*/  USETMAXREG.DEALLOC.CTAPOOL 0x60 ;  /* 0x00000060000079c8 */ /* 0x000e4000080e0500 */
[----:B-1----:R-:W-:Y:S01]  /*22a0*/  ISETP.NE.AND P0, PT, R3, RZ, PT ;  /* 0x000000ff0300720c */ /* 0x002fe20003f05270 */
[----:B------:R-:W-:-:S12]  /*22b0*/  BSSY.RECONVERGENT B0, `(.L_x_49) ;  /* 0x0000003000007945 */ /* 0x000fd80003800200 */
[----:B------:R-:W-:Y:S05]  /*22c0*/  @!P0 BRA `(.L_x_50) ;  /* 0x0000000000048947 */ /* 0x000fea0003800000 */
[----:B------:R-:W-:Y:S05]  /*22d0*/  BPT.TRAP 0x1 ;  /* 0x000000040000795c */ /* 0x000fea0000300000 */
.L_x_50:
[----:B------:R-:W-:Y:S05]  /*22e0*/  BSYNC.RECONVERGENT B0 ;  /* 0x0000000000007941 */ /* 0x000fea0003800200 */
.L_x_49:
[----:B------:R-:W1:Y:S01]  /*22f0*/  S2UR UR32, SR_CgaCtaId ;  /* 0x00000000002079c3 */ /* 0x000e620000008800 */
[----:B------:R-:W-:Y:S01]  /*2300*/  UMOV UR4, 0x400 ;  /* 0x0000040000047882 */ /* 0x000fe20000000000 */
[----:B------:R-:W-:Y:S01]  /*2310*/  IMAD.MOV.U32 R7, RZ, RZ, 0x1 ;  /* 0x00000001ff077424 */ /* 0x000fe200078e00ff */
[----:B------:R-:W-:-:S04]  /*2320*/  ISETP.NE.AND P2, PT, R4, RZ, PT ;  /* 0x000000ff0400720c */ /* 0x000fc80003f45270 */
[----:B------:R-:W-:-:S09]  /*2330*/  SHF.L.U32 R7, R7, 0x1f, RZ ;  /* 0x0000001f07077819 */ /* 0x000fd200000006ff */
[----:B------:R-:W-:Y:S01]  /*2340*/  @!P2 IMAD.MOV.U32 R6, RZ, RZ, 0x6000 ;  /* 0x00006000ff06a424 */ /* 0x000fe200078e00ff */
[----:B-1----:R-:W-:-:S09]  /*2350*/  ULEA UR32, UR32, UR4, 0x18 ;  /* 0x0000000420207291 */ /* 0x002fd2000f8ec0ff */
[----:B------:R-:W1:Y:S02]  /*2360*/  SYNCS.PHASECHK.TRANS64.TRYWAIT P0, [UR32+0x2e810], R7 ;  /* 0x02e81007ff0075a7 */ /* 0x000e640008001120 */
[----:B-1----:R-:W-:Y:S05]  /*2370*/  @!P0 BRA `(.L_x_51) ;  /* 0x000000fc00ac8947 */ /* 0x002fea0003800000 */
.L_x_254:
[----:B------:R-:W-:Y:S01]  /*2380*/  ISETP.NE.AND P2, PT, R4, RZ, PT ;  /* 0x000000ff0400720c */ /* 0x000fe20003f45270 */
[----:B------:R-:W-:Y:S01]  /*2390*/  BSSY.RECONVERGENT B0, `(.L_x_52) ;  /* 0x0000005000007945 */ /* 0x000fe20003800200 */
[----:B------:R-:W-:-:S11]  /*23a0*/  PLOP3.LUT P4, PT, P1, P4, PT, 0xf8, 0x8f ;  /* 0x00000000008f781c */ /* 0x000fd60000f89f70 */
[----:B------:R2:W-:Y:S02]  /*23b0*/  @!P2 SYNCS.ARRIVE.TRANS64 RZ, [UR32+0x2e800], R6 ;  /* 0x02e80006ffffa9a7 */ /* 0x0005e40008000020 */
[----:B------:R-:W-:Y:S05]  /*23c0*/  @!P4 BRA `(.L_x_53) ;  /* 0x000000000004c947 */ /* 0x000fea0003800000 */
[----:B------:R-:W-:Y:S05]  /*23d0*/  BPT.TRAP 0x1 ;  /* 0x000000040000795c */ /* 0x000fea0000300000 */
.L_x_53:
[----:B------:R-:W-:Y:S05]  /*23e0*/  BSYNC.RECONVERGENT B0 ;  /* 0x0000000000007941 */ /* 0x000fea0003800200 */
.L_x_52:
[----:B-1----:R-:W-:Y:S01]  /*23f0*/  LOP3.LUT P0, R5, R2, 0x1f, RZ, 0xc0, !PT ;  /* 0x0000001f02057812 */ /* 0x002fe2000780c0ff */
[----:B------:R-:W-:Y:S03]  /*2400*/  BSSY.RECONVERGENT B0, `(.L_x_54) ;  /* 0x0000004000007945 */ /* 0x000fe60003800200 */
[----:B------:R-:W-:-:S13]  /*2410*/  PLOP3.LUT P0, PT, P0, P2, PT, 0x8f, 0xf8 ;  /* 0x0000000000f8781c */ /* 0x000fda0000705177 */
[----:B------:R-:W-:Y:S05]  /*2420*/  @P0 BRA `(.L_x_55) ;  /* 0x0000000000040947 */ /* 0x000fea0003800000 */
[----:B------:R-:W-:Y:S05]  /*2430*/  BPT.TRAP 0x1 ;  /* 0x000000040000795c */ /* 0x000fea0000300000 */
.L_x_55:
[----:B------:R-:W-:Y:S05]  /*2440*/  BSYNC.RECONVERGENT B0 ;  /* 0x0000000000007941 */ /* 0x000fea0003800200 */
.L_x_54:
[----:B------:R-:W-:Y:S01]  /*2450*/  ISETP.NE.AND P0, PT, R3, RZ, PT ;  /* 0x000000ff0300720c */ /* 0x000fe20003f05270 */
[----:B------:R-:W-:-:S12]  /*2460*/  BSSY.RECONVERGENT B0, `(.L_x_56) ;  /* 0x0000003000007945 */ /* 0x000fd80003800200 */
[----:B------:R-:W-:Y:S05]  /*2470*/  @!P0 BRA `(.L_x_57) ;  /* 0x0000000000048947 */ /* 0x000fea0003800000 */
[----:B------:R-:W-:Y:S05]  /*2480*/  BPT.TRAP 0x1 ;  /* 0x000000040000795c */ /* 0x000fea0000300000 */
.L_x_57:
[----:B------:R-:W-:Y:S05]  /*2490*/  BSYNC.RECONVERGENT B0 ;  /* 0x0000000000007941 */ /* 0x000fea0003800200 */
.L_x_56:
[----:B------:R-:W3:Y:S01]  /*24a0*/  LDL R2, [R1] ;  /* 0x0000000001027983 */ /* 0x000ee20000100800 */
[----:B------:R-:W1:Y:S01]  /*24b0*/  LDCU.64 UR4, c[0x0][0x348] ;  /* 0x00006900ff0477ac */ /* 0x000e620008000a00 */
[----:B--2---:R-:W-:Y:S01]  /*24c0*/  @!P2 IMAD.MOV.U32 R6, RZ, RZ, 0x6000 ;  /* 0x00006000ff06a424 */ /* 0x004fe200078e00ff */
[----:B------:R-:W-:Y:S02]  /*24d0*/  R2UR UR23, R0 ;  /* 0x00000000001772ca */ /* 0x000fe400000e0000 */
[----:B------:R-:W-:Y:S01]  /*24e0*/  ELECT P0, URZ, PT ;  /* 0x0000000000ff782f */ /* 0x000fe20003800000 */
[----:B------:R2:W-:Y:S01]  /*24f0*/  @!P2 SYNCS.ARRIVE.TRANS64.RED.A0TR RZ, [UR32+0x2e800], R6 ;  /* 0x02e80006ffffa9a7 */ /* 0x0005e20008300420 */
[----:B------:R-:W4:Y:S01]  /*2500*/  LDCU.64 UR14, c[0x0][0x348] ;  /* 0x00006900ff0e77ac */ /* 0x000f220008000a00 */
[----:B------:R-:W-:Y:S02]  /*2510*/  UIADD3 UR33, UPT, UPT, UR32, 0x2e800, URZ ;  /* 0x0002e80020217890 */ /* 0x000fe4000fffe0ff */
[----:B------:R-:W-:-:S02]  /*2520*/  UIADD3 UR48, UPT, UPT, UR32, 0x2000, URZ ;  /* 0x0000200020307890 */ /* 0x000fc4000fffe0ff */
[----:B------:R-:W-:Y:S02]  /*2530*/  UIADD3 UR40, UPT, UPT, UR32, 0x4000, URZ ;  /* 0x0000400020287890 */ /* 0x000fe4000fffe0ff */
[----:B------:R-:W-:Y:S02]  /*2540*/  UIADD3 UR24, UPT, UPT, UR32, 0xc000, URZ ;  /* 0x0000c00020187890 */ /* 0x000fe4000fffe0ff */
[----:B-1----:R-:W-:Y:S02]  /*2550*/  UIADD3 UR6, UP0, UPT, UR4, 0x100, URZ ;  /* 0x0000010004067890 */ /* 0x002fe4000ff1e0ff */
[----:B------:R-:W-:Y:S02]  /*2560*/  UIADD3 UR25, UPT, UPT, UR32, 0x2e800, URZ ;  /* 0x0002e80020197890 */ /* 0x000fe4000fffe0ff */
[----:B------:R-:W-:Y:S02]  /*2570*/  UIADD3.X UR7, UPT, UPT, URZ, UR5, URZ, UP0, !UPT ;  /* 0x00000005ff077290 */ /* 0x000fe400087fe4ff */
[----:B----4-:R-:W-:-:S02]  /*2580*/  UIADD3 UR4, UP0, UPT, UR14, 0x300, URZ ;  /* 0x000003000e047890 */ /* 0x010fc4000ff1e0ff */
[----:B------:R-:W-:Y:S02]  /*2590*/  UIADD3 UR16, UPT, UPT, UR32, 0xe000, URZ ;  /* 0x0000e00020107890 */ /* 0x000fe4000fffe0ff */
[----:B------:R-:W-:Y:S02]  /*25a0*/  UIADD3.X UR5, UPT, UPT, URZ, UR15, URZ, UP0, !UPT ;  /* 0x0000000fff057290 */ /* 0x000fe400087fe4ff */
[----:B------:R-:W-:Y:S01]  /*25b0*/  UIADD3 UR8, UPT, UPT, UR32, 0x10000, URZ ;  /* 0x0001000020087890 */ /* 0x000fe2000fffe0ff */
[----:B------:R-:W-:Y:S01]  /*25c0*/  UMOV UR56, 0x0 ;  /* 0x0000000000387882 */ /* 0x000fe20000000000 */
[----:B------:R-:W-:Y:S01]  /*25d0*/  UMOV UR57, 0x10000000 ;  /* 0x1000000000397882 */ /* 0x000fe20000000000 */
[----:B------:R-:W-:Y:S01]  /*25e0*/  UMOV UR34, URZ ;  /* 0x000000ff00227c82 */ /* 0x000fe20008000000 */
[----:B------:R-:W-:Y:S01]  /*25f0*/  UMOV UR36, UR29 ;  /* 0x0000001d00247c82 */ /* 0x000fe20008000000 */
[----:B------:R-:W-:Y:S01]  /*2600*/  UMOV UR37, UR30 ;  /* 0x0000001e00257c82 */ /* 0x000fe20008000000 */
[----:B------:R-:W-:Y:S01]  /*2610*/  UMOV UR50, 0x20 ;  /* 0x0000002000327882 */ /* 0x000fe20000000000 */
[----:B------:R-:W-:Y:S01]  /*2620*/  UMOV UR51, UR35 ;  /* 0x0000002300337c82 */ /* 0x000fe20008000000 */
[----:B------:R-:W-:Y:S01]  /*2630*/  UMOV UR52, UR29 ;  /* 0x0000001d00347c82 */ /* 0x000fe20008000000 */
[----:B------:R-:W-:Y:S01]  /*2640*/  UMOV UR53, UR30 ;  /* 0x0000001e00357c82 */ /* 0x000fe20008000000 */
[----:B------:R-:W-:Y:S01]  /*2650*/  UMOV UR49, UR33 ;  /* 0x0000002100317c82 */ /* 0x000fe20008000000 */
[----:B------:R-:W-:Y:S01]  /*2660*/  UMOV UR42, 0x40 ;  /* 0x00000040002a7882 */ /* 0x000fe20000000000 */
[----:B------:R-:W-:Y:S01]  /*2670*/  UMOV UR43, UR35 ;  /* 0x00000023002b7c82 */ /* 0x000fe20008000000 */
[----:B------:R-:W-:Y:S01]  /*2680*/  UMOV UR44, UR29 ;  /* 0x0000001d002c7c82 */ /* 0x000fe20008000000 */
[----:B------:R-:W-:Y:S01]  /*2690*/  UMOV UR45, UR30 ;  /* 0x0000001e002d7c82 */ /* 0x000fe20008000000 */
[----:B------:R-:W-:Y:S01]  /*26a0*/  UMOV UR28, URZ ;  /* 0x000000ff001c7c82 */ /* 0x000fe20008000000 */
[----:B------:R2:W-:Y:S01]  /*26b0*/  UTMALDG.4D [UR32], [UR6], desc[UR56] ;  /* 0x00003820060075b4 */ /* 0x0005e20008019000 */
[----:B------:R-:W-:Y:S01]  /*26c0*/  UMOV UR41, UR33 ;  /* 0x0000002100297c82 */ /* 0x000fe20008000000 */
[----:B------:R-:W-:Y:S01]  /*26d0*/  UMOV UR26, URZ ;  /* 0x000000ff001a7c82 */ /* 0x000fe20008000000 */
[----:B------:R-:W-:Y:S01]  /*26e0*/  UMOV UR18, 0x20 ;  /* 0x0000002000127882 */ /* 0x000fe20000000000 */
[----:B------:R-:W-:Y:S01]  /*26f0*/  UMOV UR21, UR29 ;  /* 0x0000001d00157c82 */ /* 0x000fe20008000000 */
[----:B------:R-:W-:Y:S01]  /*2700*/  UMOV UR22, UR30 ;  /* 0x0000001e00167c82 */ /* 0x000fe20008000000 */
[----:B------:R-:W-:Y:S01]  /*2710*/  UMOV UR17, UR25 ;  /* 0x0000001900117c82 */ /* 0x000fe20008000000 */
[----:B------:R-:W-:Y:S01]  /*2720*/  UMOV UR20, UR28 ;  /* 0x0000001c00147c82 */ /* 0x000fe20008000000 */
[----:B------:R2:W-:Y:S01]  /*2730*/  UTMALDG.4D [UR48], [UR6], desc[UR56] ;  /* 0x00003830060075b4 */ /* 0x0005e20008019000 */
[----:B------:R-:W-:Y:S01]  /*2740*/  UMOV UR10, 0x40 ;  /* 0x00000040000a7882 */ /* 0x000fe20000000000 */
[----:B------:R-:W-:Y:S01]  /*2750*/  UMOV UR13, UR29 ;  /* 0x0000001d000d7c82 */ /* 0x000fe20008000000 */
[----:B------:R-:W-:Y:S01]  /*2760*/  UMOV UR14, UR30 ;  /* 0x0000001e000e7c82 */ /* 0x000fe20008000000 */
[----:B------:R-:W-:Y:S01]  /*2770*/  UMOV UR9, UR25 ;  /* 0x0000001900097c82 */ /* 0x000fe20008000000 */
[----:B------:R-:W-:Y:S01]  /*2780*/  UMOV UR12, UR28 ;  /* 0x0000001c000c7c82 */ /* 0x000fe20008000000 */
[----:B------:R-:W-:Y:S01]  /*2790*/  UISETP.NE.AND UP0, UPT, UR23, 0x1, UPT ;  /* 0x000000011700788c */ /* 0x000fe2000bf05270 */
[----:B------:R2:W-:Y:S01]  /*27a0*/  UTMALDG.4D [UR40], [UR6], desc[UR56] ;  /* 0x00003828060075b4 */ /* 0x0005e20008019000 */
[----:B---3--:R-:W-:-:S05]  /*27b0*/  @P0 IMAD.SHL.U32 R2, R2, 0x80, RZ ;  /* 0x0000008002020824 */ /* 0x008fca00078e00ff */
[----:B------:R-:W-:-:S13]  /*27c0*/  @P0 R2UR UR27, R2 ;  /* 0x00000000021b02ca */ /* 0x000fda00000e0000 */
[----:B------:R-:W-:Y:S01]  /*27d0*/  UMOV UR19, UR27 ;  /* 0x0000001b00137c82 */ /* 0x000fe20008000000 */
[----:B------:R2:W-:Y:S01]  /*27e0*/  UTMALDG.5D [UR24], [UR4], desc[UR56] ;  /* 0x00003818040075b4 */ /* 0x0005e20008021000 */
[----:B------:R-:W-:Y:S01]  /*27f0*/  UMOV UR11, UR27 ;  /* 0x0000001b000b7c82 */ /* 0x000fe20008000000 */
[----:B------:R2:W-:Y:S01]  /*2800*/  UTMALDG.5D [UR16], [UR4], desc[UR56] ;  /* 0x00003810040075b4 */ /* 0x0005e20008021000 */
[----:B------:R2:W-:Y:S02]  /*2810*/  UTMALDG.5D [UR8], [UR4], desc[UR56] ;  /* 0x00003808040075b4 */ /* 0x0005e40008021000 */
[----:B--2---:R-:W-:Y:S05]  /*2820*/  BRA.U !UP0, `(.L_x_58) ;  /* 0x0000000108047547 */ /* 0x004fea000b800000 */
[----:B------:R-:W-:Y:S05]  /*2830*/  BPT.TRAP 0x1 ;  /* 0x000000040000795c */ /* 0x000fea0000300000 */
.L_x_58:
[----:B------:R-:W1:Y:S02]  /*2840*/  SYNCS.PHASECHK.TRANS64.TRYWAIT P0, [UR32+0x2e838], R7 ;  /* 0x02e83807ff0075a7 */ /* 0x000e640008001120 */
[----:B-1----:R-:W-:Y:S05]  /*2850*/  @!P0 BRA `(.L_x_59) ;  /* 0x000000f8008c8947 */ /* 0x002fea0003800000 */
.L_x_256:
[----:B------:R-:W2:Y:S01]  /*2860*/  LDL R6, [R1] ;  /* 0x0000000001067983 */ /* 0x000ea20000100800 */
[----:B------:R-:W3:Y:S01]  /*2870*/  LDCU UR4, c[0x0][0x40c] ;  /* 0x00008180ff0477ac */ /* 0x000ee20008000800 */
[----:B------:R-:W4:Y:S01]  /*2880*/  LDC.64 R12, c[0x0][0x400] ;  /* 0x00010000ff0c7b82 */ /* 0x000f220000000a00 */
[----:B------:R-:W5:Y:S01]  /*2890*/  LDCU UR5, c[0x0][0x410] ;  /* 0x00008200ff0577ac */ /* 0x000f620008000800 */
[----:B---3--:R-:W-:-:S04]  /*28a0*/  UIMAD UR4, UR29, UR4, URZ ;  /* 0x000000041d0472a4 */ /* 0x008fc8000f8e02ff */
[----:B-----5:R-:W-:Y:S01]  /*28b0*/  UIMAD UR4, UR30, UR5, UR4 ;  /* 0x000000051e0472a4 */ /* 0x020fe2000f8e0204 */
[----:B--2---:R-:W-:Y:S01]  /*28c0*/  R2UR UR27, R6 ;  /* 0x00000000061b72ca */ /* 0x004fe200000e0000 */
[C---:B------:R-:W-:Y:S01]  /*28d0*/  IMAD.SHL.U32 R6, R5.reuse, 0x4, RZ ;  /* 0x0000000405067824 */ /* 0x040fe200078e00ff */
[----:B------:R-:W-:-:S11]  /*28e0*/  LEA R5, R5, UR32, 0x4 ;  /* 0x0000002005057c11 */ /* 0x000fd6000f8e20ff */
[----:B------:R-:W-:-:S06]  /*28f0*/  USHF.L.U32 UR27, UR27, 0x7, URZ ;  /* 0x000000071b1b7899 */ /* 0x000fcc00080006ff */
[----:B-1----:R-:W-:-:S04]  /*2900*/  IADD3 R2, PT, PT, R6, UR27, RZ ;  /* 0x0000001b06027c10 */ /* 0x002fc8000fffe0ff */
[C---:B------:R-:W-:Y:S01]  /*2910*/  IADD3 R9, PT, PT, R2.reuse, 0x2, RZ ;  /* 0x0000000202097810 */ /* 0x040fe20007ffe0ff */
[C---:B------:R-:W-:Y:S01]  /*2920*/  VIADD R10, R2.reuse, 0x1 ;  /* 0x00000001020a7836 */ /* 0x040fe20000000000 */
[C---:B------:R-:W-:Y:S01]  /*2930*/  ISETP.GE.AND P3, PT, R2.reuse, UR54, PT ;  /* 0x0000003602007c0c */ /* 0x040fe2000bf66270 */
[C---:B------:R-:W-:Y:S01]  /*2940*/  VIADD R8, R2.reuse, 0x3 ;  /* 0x0000000302087836 */ /* 0x040fe20000000000 */
[----:B------:R-:W-:Y:S02]  /*2950*/  IADD3 R11, PT, PT, R2, UR4, RZ ;  /* 0x00000004020b7c10 */ /* 0x000fe4000fffe0ff */
[----:B------:R-:W-:Y:S02]  /*2960*/  ISETP.GE.AND P2, PT, R10, UR54, PT ;  /* 0x000000360a007c0c */ /* 0x000fe4000bf46270 */
[----:B------:R-:W-:Y:S01]  /*2970*/  ISETP.GE.AND P1, PT, R9, UR54, PT ;  /* 0x0000003609007c0c */ /* 0x000fe2000bf26270 */
[C---:B------:R-:W-:Y:S01]  /*2980*/  VIADD R10, R11.reuse, 0x1 ;  /* 0x000000010b0a7836 */ /* 0x040fe20000000000 */
[----:B------:R-:W-:Y:S01]  /*2990*/  ISETP.GE.AND P0, PT, R8, UR54, PT ;  /* 0x0000003608007c0c */ /* 0x000fe2000bf06270 */
[C---:B------:R-:W-:Y:S01]  /*29a0*/  VIADD R8, R11.reuse, 0x3 ;  /* 0x000000030b087836 */ /* 0x040fe20000000000 */
[C---:B------:R-:W-:Y:S01]  /*29b0*/  IADD3 R9, PT, PT, R11.reuse, 0x2, RZ ;  /* 0x000000020b097810 */ /* 0x040fe20007ffe0ff */
[----:B----4-:R-:W-:-:S04]  /*29c0*/  IMAD.WIDE.U32 R16, R11, 0x4, R12 ;  /* 0x000000040b107825 */ /* 0x010fc800078e000c */
[--C-:B------:R-:W-:Y:S01]  /*29d0*/  IMAD.WIDE.U32 R10, R10, 0x4, R12.reuse ;  /* 0x000000040a0a7825 */ /* 0x100fe200078e000c */
[----:B------:R-:W-:Y:S01]  /*29e0*/  @!PT LDS RZ, [RZ] ;  /* 0x00000000fffff984 */ /* 0x000fe20000000800 */
[----:B------:R-:W-:Y:S01]  /*29f0*/  @!PT LDS RZ, [RZ] ;  /* 0x00000000fffff984 */ /* 0x000fe20000000800 */
[----:B------:R-:W-:Y:S01]  /*2a00*/  @!PT LDS RZ, [RZ] ;  /* 0x00000000fffff984 */ /* 0x000fe20000000800 */
[----:B------:R1:W-:Y:S03]  /*2a10*/  LDGSTS.E.LTC128B [R5+0x2e000], desc[UR38][R16.64], !P3 ;  /* 0x2e00000010057fae */ /* 0x0003e6000d9a1226 */
[--C-:B------:R-:W-:Y:S01]  /*2a20*/  IMAD.WIDE.U32 R18, R9, 0x4, R12.reuse ;  /* 0x0000000409127825 */ /* 0x100fe200078e000c */
[----:B------:R1:W-:Y:S03]  /*2a30*/  LDGSTS.E.LTC128B [R5+0x2e004], desc[UR38][R10.64], !P2 ;  /* 0x2e0040000a057fae */ /* 0x0003e6000d1a1226 */
[----:B------:R-:W-:Y:S01]  /*2a40*/  IMAD.WIDE.U32 R8, R8, 0x4, R12 ;  /* 0x0000000408087825 */ /* 0x000fe200078e000c */
[----:B------:R1:W-:Y:S04]  /*2a50*/  LDGSTS.E.LTC128B [R5+0x2e008], desc[UR38][R18.64], !P1 ;  /* 0x2e00800012057fae */ /* 0x0003e8000c9a1226 */
[----:B------:R1:W-:Y:S01]  /*2a60*/  LDGSTS.E.LTC128B [R5+0x2e00c], desc[UR38][R8.64], !P0 ;  /* 0x2e00c00008057fae */ /* 0x0003e2000c1a1226 */
[----:B------:R-:W-:Y:S01]  /*2a70*/  NOP ;  /* 0x0000000000007918 */ /* 0x000fe20000000000 */
[----:B------:R-:W-:Y:S02]  /*2a80*/  SYNCS.ARRIVE.TRANS64.RED.A0T1 RZ, [UR32+0x2e830], RZ ;  /* 0x02e830ffffff79a7 */ /* 0x000fe40008200420 */
[----:B------:R-:W-:Y:S01]  /*2a90*/  ARRIVES.LDGSTSBAR.64.TRANSCNT [UR32+0x2e830] ;  /* 0x02e83000ff0079b0 */ /* 0x000fe20008002a20 */
[----:B------:R-:W-:Y:S01]  /*2aa0*/  NOP ;  /* 0x0000000000007918 */ /* 0x000fe20000000000 */
[----:B------:R-:W-:Y:S05]  /*2ab0*/  BRA.U !UP0, `(.L_x_60) ;  /* 0x0000000108047547 */ /* 0x000fea000b800000 */
[----:B------:R-:W-:Y:S05]  /*2ac0*/  BPT.TRAP 0x1 ;  /* 0x000000040000795c */ /* 0x000fea0000300000 */
.L_x_60:
[----:B------:R-:W-:Y:S01]  /*2ad0*/  SYNCS.ARRIVE.TRANS64.A1T0 RZ, [UR32+0x2e830], RZ ;  /* 0x02e830ffffff79a7 */ /* 0x000fe20008100020 */
[----:B------:R-:W-:Y:S05]  /*2ae0*/  BRA.U !UP1, `(.L_x_61) ;  /* 0x0000000109047547 */ /* 0x000fea000b800000 */
[----:B------:R-:W-:Y:S05]  /*2af0*/  BPT.TRAP 0x1 ;  /* 0x000000040000795c */ /* 0x000fea0000300000 */
.L_x_61:
[----:B------:R-:W-:-:S13]  /*2b00*/  ISETP.NE.AND P5, PT, R4, RZ, PT ;  /* 0x000000ff0400720c */ /* 0x000fda0003fa5270 */
[----:B-1----:R-:W-:Y:S01]  /*2b10*/  @!P5 MOV R9, 0x6000 ;  /* 0x000060000009d802 */ /* 0x002fe20000000f00 */
[----:B------:R-:W1:Y:S02]  /*2b20*/  SYNCS.PHASECHK.TRANS64.TRYWAIT P5, [UR32+0x2e828], R7 ;  /* 0x02e82807ff0075a7 */ /* 0x000e6400080a1120 */
[----:B-1----:R-:W-:Y:S05]  /*2b30*/  @!P5 BRA `(.L_x_62) ;  /* 0x000000f400ecd947 */ /* 0x002fea0003800000 */
.L_x_258:
[----:B------:R-:W-:Y:S01]  /*2b40*/  ISETP.NE.AND P6, PT, R4, RZ, PT ;  /* 0x000000ff0400720c */ /* 0x000fe20003fc5270 */
[----:B------:R-:W-:-:S12]  /*2b50*/  UPLOP3.LUT UP2, UPT, UP3, UP2, UPT, 0xf8, 0x8f ;  /* 0x00000000008f789c */ /* 0x000fd80001f45f70 */
[----:B------:R2:W-:Y:S01]  /*2b60*/  @!P6 SYNCS.ARRIVE.TRANS64 RZ, [UR32+0x2e820], R9 ;  /* 0x02e82009ffffe9a7 */ /* 0x0005e20008000020 */
[----:B------:R-:W-:Y:S05]  /*2b70*/  BRA.U !UP2, `(.L_x_63) ;  /* 0x000000010a047547 */ /* 0x000fea000b800000 */
[----:B------:R-:W-:Y:S05]  /*2b80*/  BPT.TRAP 0x1 ;  /* 0x000000040000795c */ /* 0x000fea0000300000 */
.L_x_63:
[----:B------:R-:W-:Y:S01]  /*2b90*/  LOP3.LUT P5, R14, R14, 0x1f, RZ, 0xc0, !PT ;  /* 0x0000001f0e0e7812 */ /* 0x000fe200078ac0ff */
[----:B------:R-:W-:Y:S03]  /*2ba0*/  BSSY.RECONVERGENT B0, `(.L_x_64) ;  /* 0x0000004000007945 */ /* 0x000fe60003800200 */
[----:B------:R-:W-:-:S13]  /*2bb0*/  PLOP3.LUT P5, PT, P5, P6, PT, 0x8f, 0xf8 ;  /* 0x0000000000f8781c */ /* 0x000fda0002fad177 */
[----:B------:R-:W-:Y:S05]  /*2bc0*/  @P5 BRA `(.L_x_65) ;  /* 0x0000000000045947 */ /* 0x000fea0003800000 */
[----:B------:R-:W-:Y:S05]  /*2bd0*/  BPT.TRAP 0x1 ;  /* 0x000000040000795c */ /* 0x000fea0000300000 */
.L_x_65:
[----:B------:R-:W-:Y:S05]  /*2be0*/  BSYNC.RECONVERGENT B0 ;  /* 0x0000000000007941 */ /* 0x000fea0003800200 */
.L_x_64:
[----:B------:R-:W-:Y:S05]  /*2bf0*/  BRA.U !UP1, `(.L_x_66) ;  /* 0x0000000109047547 */ /* 0x000fea000b800000 */
[----:B------:R-:W-:Y:S05]  /*2c00*/  BPT.TRAP 0x1 ;  /* 0x000000040000795c */ /* 0x000fea0000300000 */
.L_x_66:
[----:B------:R-:W3:Y:S01]  /*2c10*/  LDCU.64 UR6, c[0x0][0x348] ;  /* 0x00006900ff0677ac */ /* 0x000ee20008000a00 */
[----:B-1----:R-:W-:Y:S01]  /*2c20*/  @!P6 MOV R8, 0x6000 ;  /* 0x000060000008e802 */ /* 0x002fe20000000f00 */
[----:B------:R-:W1:Y:S03]  /*2c30*/  LDCU.64 UR54, c[0x0][0x348] ;  /* 0x00006900ff3677ac */ /* 0x000e660008000a00 */
[----:B------:R4:W-:Y:S01]  /*2c40*/  @!P6 SYNCS.ARRIVE.TRANS64.RED.A0TR RZ, [UR32+0x2e820], R8 ;  /* 0x02e82008ffffe9a7 */ /* 0x0009e20008300420 */
[----:B------:R-:W-:Y:S02]  /*2c50*/  UIADD3 UR56, UPT, UPT, UR32, 0x6000, URZ ;  /* 0x0000600020387890 */ /* 0x000fe4000fffe0ff */
[----:B------:R-:W-:Y:S02]  /*2c60*/  UIADD3 UR57, UPT, UPT, UR32, 0x2e820, URZ ;  /* 0x0002e82020397890 */ /* 0x000fe4000fffe0ff */
[----:B------:R-:W-:-:S02]  /*2c70*/  UIADD3 UR48, UPT, UPT, UR32, 0x8000, URZ ;  /* 0x0000800020307890 */ /* 0x000fc4000fffe0ff */
[----:B------:R-:W-:Y:S02]  /*2c80*/  UIADD3 UR40, UPT, UPT, UR32, 0xa000, URZ ;  /* 0x0000a00020287890 */ /* 0x000fe4000fffe0ff */
[----:B------:R-:W-:Y:S02]  /*2c90*/  UIADD3 UR24, UPT, UPT, UR32, 0x18000, URZ ;  /* 0x0001800020187890 */ /* 0x000fe4000fffe0ff */
[----:B---3--:R-:W-:Y:S02]  /*2ca0*/  UIADD3 UR14, UP3, UPT, UR6, 0x200, URZ ;  /* 0x00000200060e7890 */ /* 0x008fe4000ff7e0ff */
[----:B------:R-:W-:Y:S02]  /*2cb0*/  UIADD3 UR25, UPT, UPT, UR32, 0x2e820, URZ ;  /* 0x0002e82020197890 */ /* 0x000fe4000fffe0ff */
[----:B------:R-:W-:Y:S02]  /*2cc0*/  UIADD3.X UR15, UPT, UPT, URZ, UR7, URZ, UP3, !UPT ;  /* 0x00000007ff0f7290 */ /* 0x000fe40009ffe4ff */
[----:B-1----:R-:W-:-:S02]  /*2cd0*/  UIADD3 UR6, UP3, UPT, UR54, 0x400, URZ ;  /* 0x0000040036067890 */ /* 0x002fc4000ff7e0ff */
        /* <DEDUP_REMOVED lines=19> */
[----:B------:R-:W-:Y:S01]  /*2e10*/  UTMALDG.4D [UR56], [UR14], desc[UR36] ;  /* 0x000024380e0075b4 */ /* 0x000fe20008019000 */
[----:B------:R-:W-:Y:S01]  /*2e20*/  UMOV UR41, UR57 ;  /* 0x0000003900297c82 */ /* 0x000fe20008000000 */
[----:B------:R-:W-:Y:S01]  /*2e30*/  UMOV UR26, URZ ;  /* 0x000000ff001a7c82 */ /* 0x000fe20008000000 */
[----:B------:R-:W-:Y:S01]  /*2e40*/  UMOV UR18, 0x20 ;  /* 0x0000002000127882 */ /* 0x000fe20000000000 */
[----:B------:R-:W-:Y:S01]  /*2e50*/  UMOV UR19, UR27 ;  /* 0x0000001b00137c82 */ /* 0x000fe20008000000 */
[----:B------:R-:W-:Y:S01]  /*2e60*/  UMOV UR21, UR29 ;  /* 0x0000001d00157c82 */ /* 0x000fe20008000000 */
[----:B------:R-:W-:Y:S01]  /*2e70*/  UMOV UR22, UR30 ;  /* 0x0000001e00167c82 */ /* 0x000fe20008000000 */
[----:B------:R-:W-:Y:S01]  /*2e80*/  UMOV UR17, UR25 ;  /* 0x0000001900117c82 */ /* 0x000fe20008000000 */
[----:B------:R-:W-:Y:S01]  /*2e90*/  UTMALDG.4D [UR48], [UR14], desc[UR36] ;  /* 0x000024300e0075b4 */ /* 0x000fe20008019000 */
[----:B------:R-:W-:Y:S01]  /*2ea0*/  UMOV UR20, UR28 ;  /* 0x0000001c00147c82 */ /* 0x000fe20008000000 */
[----:B------:R-:W-:Y:S01]  /*2eb0*/  UMOV UR10, 0x40 ;  /* 0x00000040000a7882 */ /* 0x000fe20000000000 */
[----:B------:R-:W-:Y:S01]  /*2ec0*/  UMOV UR13, UR29 ;  /* 0x0000001d000d7c82 */ /* 0x000fe20008000000 */
[----:B------:R-:W-:Y:S01]  /*2ed0*/  UMOV UR11, UR27 ;  /* 0x0000001b000b7c82 */ /* 0x000fe20008000000 */
[----:B------:R-:W-:Y:S01]  /*2ee0*/  UMOV UR9, UR25 ;  /* 0x0000001900097c82 */ /* 0x000fe20008000000 */
[----:B------:R-:W-:Y:S01]  /*2ef0*/  UMOV UR12, UR28 ;  /* 0x0000001c000c7c82 */ /* 0x000fe20008000000 */
[----:B------:R1:W-:Y:S01]  /*2f00*/  UTMALDG.4D [UR40], [UR14], desc[UR36] ;  /* 0x000024280e0075b4 */ /* 0x0003e20008019000 */
[----:B------:R4:W-:Y:S01]  /*2f10*/  UTMALDG.5D [UR24], [UR6], desc[UR36] ;  /* 0x00002418060075b4 */ /* 0x0009e20008021000 */
[----:B------:R4:W-:Y:S01]  /*2f20*/  UTMALDG.5D [UR16], [UR6], desc[UR36] ;  /* 0x00002410060075b4 */ /* 0x0009e20008021000 */
[----:B-1----:R-:W-:-:S02]  /*2f30*/  UMOV UR14, UR30 ;  /* 0x0000001e000e7c82 */ /* 0x002fc40008000000 */
[----:B------:R4:W-:Y:S02]  /*2f40*/  UTMALDG.5D [UR8], [UR6], desc[UR36] ;  /* 0x00002408060075b4 */ /* 0x0009e40008021000 */
[----:B----4-:R-:W-:Y:S05]  /*2f50*/  BRA.U !UP0, `(.L_x_67) ;  /* 0x0000000108047547 */ /* 0x010fea000b800000 */
[----:B------:R-:W-:Y:S05]  /*2f60*/  BPT.TRAP 0x1 ;  /* 0x000000040000795c */ /* 0x000fea0000300000 */
.L_x_67:
[----:B------:R-:W1:Y:S02]  /*2f70*/  SYNCS.PHASECHK.TRANS64.TRYWAIT P5, [UR32+0x2e848], R7 ;  /* 0x02e84807ff0075a7 */ /* 0x000e6400080a1120 */
[----:B-1----:R-:W-:Y:S05]  /*2f80*/  @!P5 BRA `(.L_x_68) ;  /* 0x000000f000f0d947 */ /* 0x002fea0003800000 */
.L_x_260:
[----:B------:R-:W3:Y:S01]  /*2f90*/  LDCU UR5, c[0x0][0x424] ;  /* 0x00008480ff0577ac */ /* 0x000ee20008000800 */
[----:B-12---:R-:W1:Y:S01]  /*2fa0*/  LDC.64 R8, c[0x0][0x418] ;  /* 0x00010600ff087b82 */ /* 0x006e620000000a00 */
[----:B------:R-:W2:Y:S01]  /*2fb0*/  LDCU UR6, c[0x0][0x428] ;  /* 0x00008500ff0677ac */ /* 0x000ea20008000800 */
[----:B---3--:R-:W-:-:S04]  /*2fc0*/  UIMAD UR5, UR29, UR5, URZ ;  /* 0x000000051d0572a4 */ /* 0x008fc8000f8e02ff */
[----:B--2---:R-:W-:-:S06]  /*2fd0*/  UIMAD UR5, UR30, UR6, UR5 ;  /* 0x000000061e0572a4 */ /* 0x004fcc000f8e0205 */
[----:B------:R-:W-:-:S04]  /*2fe0*/  IADD3 R11, PT, PT, R2, UR5, RZ ;  /* 0x00000005020b7c10 */ /* 0x000fc8000fffe0ff */
[C---:B------:R-:W-:Y:S01]  /*2ff0*/  IADD3 R10, PT, PT, R11.reuse, 0x1, RZ ;  /* 0x000000010b0a7810 */ /* 0x040fe20007ffe0ff */
[C-C-:B-1----:R-:W-:Y:S01]  /*3000*/  IMAD.WIDE.U32 R12, R11.reuse, 0x4, R8.reuse ;  /* 0x000000040b0c7825 */ /* 0x142fe200078e0008 */
[C---:B------:R-:W-:Y:S02]  /*3010*/  IADD3 R7, PT, PT, R11.reuse, 0x2, RZ ;  /* 0x000000020b077810 */ /* 0x040fe40007ffe0ff */
[----:B------:R-:W-:Y:S01]  /*3020*/  IADD3 R2, PT, PT, R11, 0x3, RZ ;  /* 0x000000030b027810 */ /* 0x000fe20007ffe0ff */
        /* <DEDUP_REMOVED lines=16> */
.L_x_69:
[----:B------:R-:W2:Y:S01]  /*3130*/  LDL R2, [R1+0x4] ;  /* 0x0000040001027983 */ /* 0x000ea20000100800 */
[----:B------:R-:W-:Y:S01]  /*3140*/  SYNCS.ARRIVE.TRANS64.A1T0 RZ, [UR32+0x2e840], RZ ;  /* 0x02e840ffffff79a7 */ /* 0x000fe20008100020 */
[----:B--2---:R-:W-:-:S13]  /*3150*/  ISETP.NE.AND P0, PT, R2, 0x1, PT ;  /* 0x000000010200780c */ /* 0x004fda0003f05270 */
[----:B------:R-:W-:Y:S05]  /*3160*/  @!P0 EXIT ;  /* 0x000000000000894d */ /* 0x000fea0003800000 */
[----:B------:R-:W2:Y:S01]  /*3170*/  LDL R2, [R1] ;  /* 0x0000000001027983 */ /* 0x000ea20000100800 */
[----:B------:R-:W3:Y:S01]  /*3180*/  LDC.64 R18, c[0x0][0x400] ;  /* 0x00010000ff127b82 */ /* 0x000ee20000000a00 */
[----:B-1----:R-:W-:Y:S01]  /*3190*/  CS2R R12, SRZ ;  /* 0x00000000000c7805 */ /* 0x002fe2000001ff00 */
[----:B------:R-:W-:Y:S01]  /*31a0*/  IMAD.MOV.U32 R11, RZ, RZ, RZ ;  /* 0x000000ffff0b7224 */ /* 0x000fe200078e00ff */
[----:B------:R-:W1:Y:S01]  /*31b0*/  LDCU.64 UR40, c[0x0][0x348] ;  /* 0x00006900ff2877ac */ /* 0x000e620008000a00 */
[----:B------:R-:W-:Y:S01]  /*31c0*/  IMAD.MOV.U32 R10, RZ, RZ, 0x1 ;  /* 0x00000001ff0a7424 */ /* 0x000fe200078e00ff */
[----:B------:R-:W4:Y:S03]  /*31d0*/  LDCU UR7, c[0x0][0x408] ;  /* 0x00008100ff0777ac */ /* 0x000f260008000800 */
[----:B------:R-:W1:Y:S01]  /*31e0*/  LDC.64 R16, c[0x0][0x418] ;  /* 0x00010600ff107b82 */ /* 0x000e620000000a00 */
[----:B------:R-:W1:Y:S01]  /*31f0*/  LDCU UR33, c[0x0][0x380] ;  /* 0x00007000ff2177ac */ /* 0x000e620008000800 */
[----:B------:R-:W1:Y:S01]  /*3200*/  LDCU UR15, c[0x0][0x420] ;  /* 0x00008400ff0f77ac */ /* 0x000e620008000800 */
[----:B------:R-:W-:Y:S01]  /*3210*/  UMOV UR6, 0x1 ;  /* 0x0000000100067882 */ /* 0x000fe20000000000 */
[----:B------:R-:W-:Y:S01]  /*3220*/  UMOV UR28, URZ ;  /* 0x000000ff001c7c82 */ /* 0x000fe20008000000 */
[----:B-1234-:R-:W-:-:S15]  /*3230*/  R2UR UR31, R2 ;  /* 0x00000000021f72ca */ /* 0x01efde00000e0000 */
.L_x_88:
[----:B------:R-:W-:Y:S01]  /*3240*/  UIADD3 UR9, UPT, UPT, UR31, 0x1, URZ ;  /* 0x000000011f097890 */ /* 0x000fe2000fffe0ff */
[----:B--2---:R-:W2:Y:S01]  /*3250*/  LDL R2, [R1] ;  /* 0x0000000001027983 */ /* 0x004ea20000100800 */
[----:B------:R-:W-:Y:S01]  /*3260*/  UIADD3 UR8, UPT, UPT, UR28, 0x1, URZ ;  /* 0x000000011c087890 */ /* 0x000fe2000fffe0ff */
[----:B------:R-:W-:Y:S01]  /*3270*/  ISETP.NE.AND P0, PT, R3, RZ, PT ;  /* 0x000000ff0300720c */ /* 0x000fe20003f05270 */
[----:B------:R-:W-:Y:S01]  /*3280*/  UISETP.NE.AND UP0, UPT, UR9, UR46, UPT ;  /* 0x0000002e0900728c */ /* 0x000fe2000bf05270 */
[----:B------:R-:W-:Y:S10]  /*3290*/  BSSY.RECONVERGENT B0, `(.L_x_70) ;  /* 0x0000008000007945 */ /* 0x000ff40003800200 */
[----:B------:R-:W-:Y:S07]  /*32a0*/  @UP0 UIADD3 UR8, UPT, UPT, UR28, URZ, URZ ;  /* 0x000000ff1c080290 */ /* 0x000fee000fffe0ff */
[----:B------:R-:W-:Y:S01]  /*32b0*/  UMOV UR28, UR8 ;  /* 0x00000008001c7c82 */ /* 0x000fe20008000000 */
[----:B--2---:R-:W-:Y:S11]  /*32c0*/  R2UR UR10, R2 ;  /* 0x00000000020a72ca */ /* 0x004ff600000e0000 */
[----:B------:R-:W-:Y:S02]  /*32d0*/  @!UPT UIADD3 URZ, UPT, UPT, URZ, URZ, URZ ;  /* 0x000000fffffff290 */ /* 0x000fe4000fffe0ff */
[----:B------:R-:W-:Y:S01]  /*32e0*/  USEL UR31, UR10, UR9, !UP0 ;  /* 0x000000090a1f7287 */ /* 0x000fe2000c000000 */
[----:B-1----:R-:W-:Y:S11]  /*32f0*/  @!P0 BRA `(.L_x_71) ;  /* 0x0000000000048947 */ /* 0x002ff60003800000 */
[----:B------:R-:W-:Y:S05]  /*3300*/  BPT.TRAP 0x1 ;  /* 0x000000040000795c */ /* 0x000fea0000300000 */
.L_x_71:
[----:B------:R-:W-:Y:S05]  /*3310*/  BSYNC.RECONVERGENT B0 ;  /* 0x0000000000007941 */ /* 0x000fea0003800200 */
.L_x_70:
[----:B------:R-:W-:Y:S01]  /*3320*/  ULEA UR25, UR6, UR32, 0x3 ;  /* 0x0000002006197291 */ /* 0x000fe2000f8e18ff */
[----:B------:R-:W-:Y:S02]  /*3330*/  SHF.L.U32 R8, R10, 0x1f, RZ ;  /* 0x0000001f0a087819 */ /* 0x000fe400000006ff */
[----:B------:R-:W-:Y:S06]  /*3340*/  ISETP.NE.AND P1, PT, R4, RZ, PT ;  /* 0x000000ff0400720c */ /* 0x000fec0003f25270 */
[----:B------:R-:W1:Y:S07]  /*3350*/  SYNCS.PHASECHK.TRANS64.TRYWAIT P0, [UR25+0x2e810], R8 ;  /* 0x02e81008ff0075a7 */ /* 0x000e6e0008001119 */
[----:B------:R-:W-:Y:S01]  /*3360*/  @!P1 IMAD.MOV.U32 R7, RZ, RZ, 0x6000 ;  /* 0x00006000ff079424 */ /* 0x000fe200078e00ff */
[----:B-1----:R-:W-:Y:S06]  /*3370*/  @!P0 BRA `(.L_x_72) ;  /* 0x000000f0000c8947 */ /* 0x002fec0003800000 */
.L_x_262:
[----:B------:R-:W-:Y:S01]  /*3380*/  ISETP.NE.AND P0, PT, R4, RZ, PT ;  /* 0x000000ff0400720c */ /* 0x000fe20003f05270 */
[----:B------:R-:W-:Y:S11]  /*3390*/  BSSY.RECONVERGENT B0, `(.L_x_73) ;  /* 0x0000005000007945 */ /* 0x000ff60003800200 */
[----:B------:R-:W-:Y:S01]  /*33a0*/  @!UPT UIADD3 URZ, UPT, UPT, URZ, URZ, URZ ;  /* 0x000000fffffff290 */ /* 0x000fe2000fffe0ff */
[----:B------:R2:W-:Y:S01]  /*33b0*/  @!P0 SYNCS.ARRIVE.TRANS64 RZ, [UR25+0x2e800], R7 ;  /* 0x02e80007ffff89a7 */ /* 0x0005e20008000019 */
[----:B------:R-:W-:Y:S05]  /*33c0*/  @!P4 BRA `(.L_x_74) ;  /* 0x000000000004c947 */ /* 0x000fea0003800000 */
[----:B------:R-:W-:Y:S05]  /*33d0*/  BPT.TRAP 0x1 ;  /* 0x000000040000795c */ /* 0x000fea0000300000 */
.L_x_74:
[----:B------:R-:W-:Y:S05]  /*33e0*/  BSYNC.RECONVERGENT B0 ;  /* 0x0000000000007941 */ /* 0x000fea0003800200 */
.L_x_73:
[----:B------:R-:W-:Y:S01]  /*33f0*/  ISETP.EQ.OR P6, PT, R14, RZ, P0 ;  /* 0x000000ff0e00720c */ /* 0x000fe200007c2670 */
[----:B------:R-:W-:Y:S11]  /*3400*/  BSSY.RECONVERGENT B0, `(.L_x_75) ;  /* 0x0000004000007945 */ /* 0x000ff60003800200 */
[----:B------:R-:W-:Y:S01]  /*3410*/  @!UPT UIADD3 URZ, UPT, UPT, URZ, URZ, URZ ;  /* 0x000000fffffff290 */ /* 0x000fe2000fffe0ff */
[----:B------:R-:W-:Y:S05]  /*3420*/  @P6 BRA `(.L_x_76) ;  /* 0x0000000000046947 */ /* 0x000fea0003800000 */
[----:B------:R-:W-:Y:S05]  /*3430*/  BPT.TRAP 0x1 ;  /* 0x000000040000795c */ /* 0x000fea0000300000 */
.L_x_76:
[----:B------:R-:W-:Y:S05]  /*3440*/  BSYNC.RECONVERGENT B0 ;  /* 0x0000000000007941 */ /* 0x000fea0003800200 */
.L_x_75:
[----:B------:R-:W-:Y:S01]  /*3450*/  UIADD3 UR34, UP0, UPT, UR40, 0x300, URZ ;  /* 0x0000030028227890 */ /* 0x000fe2000ff1e0ff */
[----:B------:R-:W-:Y:S01]  /*3460*/  R2UR UR42, R0 ;  /* 0x00000000002a72ca */ /* 0x000fe200000e0000 */
[----:B------:R-:W-:Y:S02]  /*3470*/  UIMAD UR8, UR6, 0x6000, UR32 ;  /* 0x00006000060878a4 */ /* 0x000fe4000f8e0220 */
[----:B------:R-:W-:Y:S02]  /*3480*/  UIADD3 UR25, UPT, UPT, UR25, 0x2e800, URZ ;  /* 0x0002e80019197890 */ /* 0x000fe4000fffe0ff */
[----:B------:R-:W-:Y:S02]  /*3490*/  USHF.L.U32 UR27, UR31, 0x7, URZ ;  /* 0x000000071f1b7899 */ /* 0x000fe400080006ff */
[----:B------:R-:W-:Y:S02]  /*34a0*/  UIADD3.X UR35, UPT, UPT, URZ, UR41, URZ, UP0, !UPT ;  /* 0x00000029ff237290 */ /* 0x000fe400087fe4ff */
[----:B------:R-:W-:Y:S01]  /*34b0*/  UIADD3 UR24, UPT, UPT, UR8, 0xc000, URZ ;  /* 0x0000c00008187890 */ /* 0x000fe2000fffe0ff */
[----:B------:R-:W-:Y:S01]  /*34c0*/  UMOV UR36, 0x0 ;  /* 0x0000000000247882 */ /* 0x000fe20000000000 */
[----:B------:R-:W-:Y:S01]  /*34d0*/  UMOV UR37, 0x10000000 ;  /* 0x1000000000257882 */ /* 0x000fe20000000000 */
[----:B------:R-:W-:Y:S01]  /*34e0*/  UMOV UR26, URZ ;  /* 0x000000ff001a7c82 */ /* 0x000fe20008000000 */
[----:B------:R-:W-:Y:S01]  /*34f0*/  UIADD3 UR16, UPT, UPT, UR8, 0xe000, URZ ;  /* 0x0000e00008107890 */ /* 0x000fe2000fffe0ff */
[----:B------:R-:W-:Y:S01]  /*3500*/  UMOV UR18, 0x20 ;  /* 0x0000002000127882 */ /* 0x000fe20000000000 */
[----:B------:R-:W-:Y:S03]  /*3510*/  UMOV UR20, UR28 ;  /* 0x0000001c00147c82 */ /* 0x000fe60008000000 */
[----:B------:R3:W-:Y:S01]  /*3520*/  UTMALDG.5D [UR24], [UR34], desc[UR36] ;  /* 0x00002418220075b4 */ /* 0x0007e20008021000 */
[----:B------:R-:W-:Y:S01]  /*3530*/  UIADD3 UR8, UPT, UPT, UR8, 0x10000, URZ ;  /* 0x0001000008087890 */ /* 0x000fe2000fffe0ff */
[----:B------:R-:W-:Y:S01]  /*3540*/  UMOV UR21, UR29 ;  /* 0x0000001d00157c82 */ /* 0x000fe20008000000 */
[----:B------:R-:W-:Y:S01]  /*3550*/  UMOV UR22, UR30 ;  /* 0x0000001e00167c82 */ /* 0x000fe20008000000 */
[----:B------:R-:W-:Y:S01]  /*3560*/  UMOV UR17, UR25 ;  /* 0x0000001900117c82 */ /* 0x000fe20008000000 */
[----:B------:R-:W-:Y:S01]  /*3570*/  UMOV UR19, UR27 ;  /* 0x0000001b00137c82 */ /* 0x000fe20008000000 */
[----:B------:R-:W-:Y:S01]  /*3580*/  UMOV UR10, 0x40 ;  /* 0x00000040000a7882 */ /* 0x000fe20000000000 */
[----:B------:R3:W-:Y:S01]  /*3590*/  UTMALDG.5D [UR16], [UR34], desc[UR36] ;  /* 0x00002410220075b4 */ /* 0x0007e20008021000 */
[----:B------:R-:W-:Y:S01]  /*35a0*/  UISETP.NE.AND UP3, UPT, UR42, 0x1, UPT ;  /* 0x000000012a00788c */ /* 0x000fe2000bf65270 */
[----:B------:R-:W-:Y:S01]  /*35b0*/  UMOV UR12, UR28 ;  /* 0x0000001c000c7c82 */ /* 0x000fe20008000000 */
[----:B------:R-:W-:Y:S01]  /*35c0*/  UMOV UR13, UR29 ;  /* 0x0000001d000d7c82 */ /* 0x000fe20008000000 */
[----:B------:R-:W-:Y:S01]  /*35d0*/  UMOV UR14, UR30 ;  /* 0x0000001e000e7c82 */ /* 0x000fe20008000000 */
[----:B------:R-:W-:Y:S01]  /*35e0*/  UMOV UR9, UR25 ;  /* 0x0000001900097c82 */ /* 0x000fe20008000000 */
[----:B------:R-:W-:Y:S01]  /*35f0*/  UMOV UR11, UR27 ;  /* 0x0000001b000b7c82 */ /* 0x000fe20008000000 */
[----:B------:R-:W-:Y:S01]  /*3600*/  UIADD3 UR23, UPT, UPT, UR6, 0x1, URZ ;  /* 0x0000000106177890 */ /* 0x000fe2000fffe0ff */
[----:B------:R3:W-:Y:S02]  /*3610*/  UTMALDG.5D [UR8], [UR34], desc[UR36] ;  /* 0x00002408220075b4 */ /* 0x0007e40008021000 */
[----:B---3--:R-:W-:Y:S06]  /*3620*/  BRA.U !UP3, `(.L_x_77) ;  /* 0x000000010b047547 */ /* 0x008fec000b800000 */
[----:B------:R-:W-:Y:S05]  /*3630*/  BPT.TRAP 0x1 ;  /* 0x000000040000795c */ /* 0x000fea0000300000 */
.L_x_77:
[----:B--2---:R-:W-:Y:S04]  /*3640*/  SHF.L.U32 R7, R12, 0x1f, RZ ;  /* 0x0000001f0c077819 */ /* 0x004fe800000006ff */
[----:B------:R-:W2:Y:S02]  /*3650*/  SYNCS.PHASECHK.TRANS64.TRYWAIT P0, [UR32+0x2e838], R7 ;  /* 0x02e83807ff0075a7 */ /* 0x000ea40008001120 */
[----:B--2---:R-:W-:Y:S05]  /*3660*/  @!P0 BRA `(.L_x_78) ;  /* 0x000000ec00688947 */ /* 0x004fea0003800000 */
.L_x_264:
[----:B------:R-:W-:Y:S02]  /*3670*/  USHF.L.U32 UR27, UR31, 0x7, URZ ;  /* 0x000000071f1b7899 */ /* 0x000fe400080006ff */
[----:B------:R-:W-:Y:S04]  /*3680*/  UIMAD UR6, UR28, UR7, UR4 ;  /* 0x000000071c0672a4 */ /* 0x000fe8000f8e0204 */
[----:B-1----:R-:W-:Y:S04]  /*3690*/  VIADD R2, R6, UR27 ;  /* 0x0000001b06027c36 */ /* 0x002fe80008000000 */
[C---:B------:R-:W-:Y:S01]  /*36a0*/  VIADD R7, R2.reuse, UR6 ;  /* 0x0000000602077c36 */ /* 0x040fe20008000000 */
[C---:B------:R-:W-:Y:S01]  /*36b0*/  ISETP.GE.AND P3, PT, R2.reuse, UR33, PT ;  /* 0x0000002102007c0c */ /* 0x040fe2000bf66270 */
[----:B------:R-:W-:Y:S02]  /*36c0*/  VIADD R15, R2, 0x1 ;  /* 0x00000001020f7836 */ /* 0x000fe40000000000 */
[C---:B------:R-:W-:Y:S01]  /*36d0*/  VIADD R8, R7.reuse, 0x2 ;  /* 0x0000000207087836 */ /* 0x040fe20000000000 */
[CC--:B------:R-:W-:Y:S01]  /*36e0*/  LEA R24, P0, R7.reuse, R18.reuse, 0x2 ;  /* 0x0000001207187211 */ /* 0x0c0fe200078010ff */
[----:B------:R-:W-:Y:S01]  /*36f0*/  VIADD R9, R7, 0x1 ;  /* 0x0000000107097836 */ /* 0x000fe20000000000 */
[----:B------:R-:W-:Y:S02]  /*3700*/  ISETP.GE.AND P2, PT, R15, UR33, PT ;  /* 0x000000210f007c0c */ /* 0x000fe4000bf46270 */
[CC--:B------:R-:W-:Y:S01]  /*3710*/  LEA.HI.X R25, R7.reuse, R19.reuse, RZ, 0x2, P0 ;  /* 0x0000001307197211 */ /* 0x0c0fe200000f14ff */
[----:B------:R-:W-:Y:S01]  /*3720*/  VIADD R7, R7, 0x3 ;  /* 0x0000000307077836 */ /* 0x000fe20000000000 */
[CC--:B------:R-:W-:Y:S02]  /*3730*/  LEA R20, P0, R8.reuse, R18.reuse, 0x2 ;  /* 0x0000001208147211 */ /* 0x0c0fe400078010ff */
[-C--:B------:R-:W-:Y:S01]  /*3740*/  LEA R22, P1, R9, R18.reuse, 0x2 ;  /* 0x0000001209167211 */ /* 0x080fe200078210ff */
[----:B------:R-:W-:Y:S01]  /*3750*/  @!PT LDS RZ, [RZ] ;  /* 0x00000000fffff984 */ /* 0x000fe20000000800 */
[----:B------:R-:W-:Y:S01]  /*3760*/  @!PT LDS RZ, [RZ] ;  /* 0x00000000fffff984 */ /* 0x000fe20000000800 */
[----:B------:R-:W-:Y:S01]  /*3770*/  @!PT LDS RZ, [RZ] ;  /* 0x00000000fffff984 */ /* 0x000fe20000000800 */
[----:B------:R1:W-:Y:S01]  /*3780*/  LDGSTS.E.LTC128B [R5+0x2e000], desc[UR38][R24.64], !P3 ;  /* 0x2e00000018057fae */ /* 0x0003e2000d9a1226 */
[-C--:B------:R-:W-:Y:S01]  /*3790*/  LEA.HI.X R21, R8, R19.reuse, RZ, 0x2, P0 ;  /* 0x0000001308157211 */ /* 0x080fe200000f14ff */
[C---:B------:R-:W-:Y:S01]  /*37a0*/  VIADD R8, R2.reuse, 0x2 ;  /* 0x0000000202087836 */ /* 0x040fe20000000000 */
[----:B------:R-:W-:Y:S02]  /*37b0*/  LEA R26, P0, R7, R18, 0x2 ;  /* 0x00000012071a7211 */ /* 0x000fe400078010ff */
[-C--:B------:R-:W-:Y:S02]  /*37c0*/  LEA.HI.X R23, R9, R19.reuse, RZ, 0x2, P1 ;  /* 0x0000001309177211 */ /* 0x080fe400008f14ff */
[----:B------:R-:W-:Y:S01]  /*37d0*/  LEA.HI.X R27, R7, R19, RZ, 0x2, P0 ;  /* 0x00000013071b7211 */ /* 0x000fe200000f14ff */
[----:B------:R-:W-:Y:S01]  /*37e0*/  VIADD R7, R2, 0x3 ;  /* 0x0000000302077836 */ /* 0x000fe20000000000 */
[----:B------:R-:W-:Y:S01]  /*37f0*/  ISETP.GE.AND P1, PT, R8, UR33, PT ;  /* 0x0000002108007c0c */ /* 0x000fe2000bf26270 */
[----:B------:R1:W-:Y:S03]  /*3800*/  LDGSTS.E.LTC128B [R5+0x2e004], desc[UR38][R22.64], !P2 ;  /* 0x2e00400016057fae */ /* 0x0003e6000d1a1226 */
[----:B------:R-:W-:Y:S09]  /*3810*/  ISETP.GE.AND P0, PT, R7, UR33, PT ;  /* 0x0000002107007c0c */ /* 0x000ff2000bf06270 */
        /* <DEDUP_REMOVED lines=8> */
.L_x_79:
[----:B------:R-:W-:Y:S01]  /*38a0*/  SYNCS.ARRIVE.TRANS64.A1T0 RZ, [UR32+0x2e830], RZ ;  /* 0x02e830ffffff79a7 */ /* 0x000fe20008100020 */
[----:B------:R-:W-:Y:S05]  /*38b0*/  BRA.U !UP1, `(.L_x_80) ;  /* 0x0000000109047547 */ /* 0x000fea000b800000 */
[----:B------:R-:W-:Y:S05]  /*38c0*/  BPT.TRAP 0x1 ;  /* 0x000000040000795c */ /* 0x000fea0000300000 */
.L_x_80:
[----:B------:R-:W-:Y:S02]  /*38d0*/  ISETP.NE.AND P5, PT, R4, RZ, PT ;  /* 0x000000ff0400720c */ /* 0x000fe40003fa5270 */
[----:B------:R-:W-:Y:S11]  /*38e0*/  SHF.L.U32 R9, R11, 0x1f, RZ ;  /* 0x0000001f0b097819 */ /* 0x000ff600000006ff */
[----:B------:R-:W-:Y:S01]  /*38f0*/  @!P5 IMAD.MOV.U32 R8, RZ, RZ, 0x6000 ;  /* 0x00006000ff08d424 */ /* 0x000fe200078e00ff */
[----:B------:R-:W2:Y:S02]  /*3900*/  SYNCS.PHASECHK.TRANS64.TRYWAIT P5, [UR32+0x2e828], R9 ;  /* 0x02e82809ff0075a7 */ /* 0x000ea400080a1120 */
[----:B--2---:R-:W-:Y:S05]  /*3910*/  @!P5 BRA `(.L_x_81) ;  /* 0x000000e800d4d947 */ /* 0x004fea0003800000 */
.L_x_266:
[----:B------:R-:W-:Y:S11]  /*3920*/  ISETP.NE.AND P5, PT, R4, RZ, PT ;  /* 0x000000ff0400720c */ /* 0x000ff60003fa5270 */
[----:B------:R-:W-:Y:S02]  /*3930*/  @!UPT UIADD3 URZ, UPT, UPT, URZ, URZ, URZ ;  /* 0x000000fffffff290 */ /* 0x000fe4000fffe0ff */
[----:B------:R3:W-:Y:S01]  /*3940*/  @!P5 SYNCS.ARRIVE.TRANS64 RZ, [UR32+0x2e820], R8 ;  /* 0x02e82008ffffd9a7 */ /* 0x0007e20008000020 */
[----:B------:R-:W-:Y:S05]  /*3950*/  BRA.U !UP2, `(.L_x_82) ;  /* 0x000000010a047547 */ /* 0x000fea000b800000 */
[----:B------:R-:W-:Y:S05]  /*3960*/  BPT.TRAP 0x1 ;  /* 0x000000040000795c */ /* 0x000fea0000300000 */
.L_x_82:
[----:B------:R-:W-:Y:S04]  /*3970*/  BSSY.RECONVERGENT B0, `(.L_x_83) ;  /* 0x0000003000007945 */ /* 0x000fe80003800200 */
[----:B------:R-:W-:Y:S05]  /*3980*/  @P6 BRA `(.L_x_84) ;  /* 0x0000000000046947 */ /* 0x000fea0003800000 */
[----:B------:R-:W-:Y:S05]  /*3990*/  BPT.TRAP 0x1 ;  /* 0x000000040000795c */ /* 0x000fea0000300000 */
.L_x_84:
[----:B------:R-:W-:Y:S05]  /*39a0*/  BSYNC.RECONVERGENT B0 ;  /* 0x0000000000007941 */ /* 0x000fea0003800200 */
.L_x_83:
[----:B------:R-:W-:Y:S02]  /*39b0*/  UIADD3 UR34, UP0, UPT, UR40, 0x400, URZ ;  /* 0x0000040028227890 */ /* 0x000fe4000ff1e0ff */
[----:B------:R-:W-:Y:S02]  /*39c0*/  UIADD3 UR25, UPT, UPT, UR32, 0x2e820, URZ ;  /* 0x0002e82020197890 */ /* 0x000fe4000fffe0ff */
[----:B------:R-:W-:Y:S02]  /*39d0*/  UIADD3 UR24, UPT, UPT, UR32, 0x18000, URZ ;  /* 0x0001800020187890 */ /* 0x000fe4000fffe0ff */
[----:B------:R-:W-:Y:S01]  /*39e0*/  UIADD3.X UR35, UPT, UPT, URZ, UR41, URZ, UP0, !UPT ;  /* 0x00000029ff237290 */ /* 0x000fe200087fe4ff */
[----:B------:R-:W-:Y:S01]  /*39f0*/  UMOV UR36, 0x0 ;  /* 0x0000000000247882 */ /* 0x000fe20000000000 */
[----:B------:R-:W-:Y:S01]  /*3a00*/  UMOV UR37, 0x10000000 ;  /* 0x1000000000257882 */ /* 0x000fe20000000000 */
[----:B------:R-:W-:Y:S01]  /*3a10*/  UMOV UR26, URZ ;  /* 0x000000ff001a7c82 */ /* 0x000fe20008000000 */
[----:B------:R-:W-:Y:S01]  /*3a20*/  UIADD3 UR16, UPT, UPT, UR32, 0x1a000, URZ ;  /* 0x0001a00020107890 */ /* 0x000fe2000fffe0ff */
[----:B------:R-:W-:Y:S01]  /*3a30*/  UMOV UR18, 0x20 ;  /* 0x0000002000127882 */ /* 0x000fe20000000000 */
[----:B------:R-:W-:Y:S03]  /*3a40*/  UMOV UR19, UR27 ;  /* 0x0000001b00137c82 */ /* 0x000fe60008000000 */
[----:B------:R4:W-:Y:S01]  /*3a50*/  UTMALDG.5D [UR24], [UR34], desc[UR36] ;  /* 0x00002418220075b4 */ /* 0x0009e20008021000 */
[----:B------:R-:W-:Y:S01]  /*3a60*/  UMOV UR20, UR28 ;  /* 0x0000001c00147c82 */ /* 0x000fe20008000000 */
[----:B------:R-:W-:Y:S01]  /*3a70*/  UMOV UR21, UR29 ;  /* 0x0000001d00157c82 */ /* 0x000fe20008000000 */
[----:B------:R-:W-:Y:S01]  /*3a80*/  UMOV UR22, UR30 ;  /* 0x0000001e00167c82 */ /* 0x000fe20008000000 */
[----:B------:R-:W-:Y:S01]  /*3a90*/  UMOV UR17, UR25 ;  /* 0x0000001900117c82 */ /* 0x000fe20008000000 */
[----:B------:R-:W-:Y:S01]  /*3aa0*/  UIADD3 UR8, UPT, UPT, UR32, 0x1c000, URZ ;  /* 0x0001c00020087890 */ /* 0x000fe2000fffe0ff */
[----:B------:R-:W-:Y:S01]  /*3ab0*/  UMOV UR10, 0x40 ;  /* 0x00000040000a7882 */ /* 0x000fe20000000000 */
[----:B------:R4:W-:Y:S01]  /*3ac0*/  UTMALDG.5D [UR16], [UR34], desc[UR36] ;  /* 0x00002410220075b4 */ /* 0x0009e20008021000 */
[----:B------:R-:W-:Y:S01]  /*3ad0*/  UMOV UR11, UR27 ;  /* 0x0000001b000b7c82 */ /* 0x000fe20008000000 */
[----:B------:R-:W-:Y:S01]  /*3ae0*/  UMOV UR12, UR28 ;  /* 0x0000001c000c7c82 */ /* 0x000fe20008000000 */
[----:B------:R-:W-:Y:S01]  /*3af0*/  UMOV UR13, UR29 ;  /* 0x0000001d000d7c82 */ /* 0x000fe20008000000 */
[----:B------:R-:W-:Y:S01]  /*3b00*/  UMOV UR14, UR30 ;  /* 0x0000001e000e7c82 */ /* 0x000fe20008000000 */
[----:B------:R-:W-:Y:S02]  /*3b10*/  UMOV UR9, UR25 ;  /* 0x0000001900097c82 */ /* 0x000fe40008000000 */
[----:B------:R4:W-:Y:S02]  /*3b20*/  UTMALDG.5D [UR8], [UR34], desc[UR36] ;  /* 0x00002408220075b4 */ /* 0x0009e40008021000 */
[----:B----4-:R-:W-:Y:S05]  /*3b30*/  BRA.U !UP3, `(.L_x_85) ;  /* 0x000000010b047547 */ /* 0x010fea000b800000 */
[----:B------:R-:W-:Y:S05]  /*3b40*/  BPT.TRAP 0x1 ;  /* 0x000000040000795c */ /* 0x000fea0000300000 */
.L_x_85:
[----:B---3--:R-:W-:Y:S04]  /*3b50*/  SHF.L.U32 R8, R13, 0x1f, RZ ;  /* 0x0000001f0d087819 */ /* 0x008fe800000006ff */
[----:B------:R-:W3:Y:S02]  /*3b60*/  SYNCS.PHASECHK.TRANS64.TRYWAIT P5, [UR32+0x2e848], R8 ;  /* 0x02e84808ff0075a7 */ /* 0x000ee400080a1120 */
[----:B---3--:R-:W-:Y:S05]  /*3b70*/  @!P5 BRA `(.L_x_86) ;  /* 0x000000e80054d947 */ /* 0x008fea0003800000 */
.L_x_268:
[----:B------:R-:W-:Y:S06]  /*3b80*/  UIMAD UR6, UR28, UR15, UR5 ;  /* 0x0000000f1c0672a4 */ /* 0x000fec000f8e0205 */
[----:B--2---:R-:W-:Y:S04]  /*3b90*/  VIADD R7, R2, UR6 ;  /* 0x0000000602077c36 */ /* 0x004fe80008000000 */
[C---:B------:R-:W-:Y:S01]  /*3ba0*/  VIADD R2, R7.reuse, 0x1 ;  /* 0x0000000107027836 */ /* 0x040fe20000000000 */
[CC--:B-1----:R-:W-:Y:S04]  /*3bb0*/  LEA R20, P5, R7.reuse, R16.reuse, 0x2 ;  /* 0x0000001007147211 */ /* 0x0c2fe800078a10ff */
[CC--:B------:R-:W-:Y:S02]  /*3bc0*/  LEA.HI.X R21, R7.reuse, R17.reuse, RZ, 0x2, P5 ;  /* 0x0000001107157211 */ /* 0x0c0fe400028f14ff */
[CC--:B------:R-:W-:Y:S03]  /*3bd0*/  LEA R8, P5, R2.reuse, R16.reuse, 0x2 ;  /* 0x0000001002087211 */ /* 0x0c0fe600078a10ff */
[----:B------:R-:W-:Y:S01]  /*3be0*/  @!PT LDS RZ, [RZ] ;  /* 0x00000000fffff984 */ /* 0x000fe20000000800 */
[----:B------:R-:W-:Y:S01]  /*3bf0*/  @!PT LDS RZ, [RZ] ;  /* 0x00000000fffff984 */ /* 0x000fe20000000800 */
[----:B------:R-:W-:Y:S01]  /*3c00*/  @!PT LDS RZ, [RZ] ;  /* 0x00000000fffff984 */ /* 0x000fe20000000800 */
[----:B------:R1:W-:Y:S01]  /*3c10*/  LDGSTS.E.LTC128B [R5+0x2e200], desc[UR38][R20.64], !P3 ;  /* 0x2e20000014057fae */ /* 0x0003e2000d9a1226 */
[-C--:B------:R-:W-:Y:S01]  /*3c20*/  LEA.HI.X R9, R2, R17.reuse, RZ, 0x2, P5 ;  /* 0x0000001102097211 */ /* 0x080fe200028f14ff */
[C---:B------:R-:W-:Y:S02]  /*3c30*/  VIADD R2, R7.reuse, 0x2 ;  /* 0x0000000207027836 */ /* 0x040fe40000000000 */
[----:B------:R-:W-:Y:S02]  /*3c40*/  VIADD R7, R7, 0x3 ;  /* 0x0000000307077836 */ /* 0x000fe40000000000 */
[----:B------:R1:W-:Y:S01]  /*3c50*/  LDGSTS.E.LTC128B [R5+0x2e204], desc[UR38][R8.64], !P2 ;  /* 0x2e20400008057fae */ /* 0x0003e2000d1a1226 */
[CC--:B------:R-:W-:Y:S04]  /*3c60*/  LEA R22, P5, R2.reuse, R16.reuse, 0x2 ;  /* 0x0000001002167211 */ /* 0x0c0fe800078a10ff */
[-C--:B------:R-:W-:Y:S02]  /*3c70*/  LEA.HI.X R23, R2, R17.reuse, RZ, 0x2, P5 ;  /* 0x0000001102177211 */ /* 0x080fe400028f14ff */
[C---:B------:R-:W-:Y:S03]  /*3c80*/  LEA R24, P5, R7.reuse, R16, 0x2 ;  /* 0x0000001007187211 */ /* 0x040fe600078a10ff */
[----:B------:R1:W-:Y:S01]  /*3c90*/  LDGSTS.E.LTC128B [R5+0x2e208], desc[UR38][R22.64], !P1 ;  /* 0x2e20800016057fae */ /* 0x0003e2000c9a1226 */
[----:B------:R-:W-:Y:S05]  /*3ca0*/  LEA.HI.X R25, R7, R17, RZ, 0x2, P5 ;  /* 0x0000001107197211 */ /* 0x000fea00028f14ff */
[----:B------:R1:W-:Y:S01]  /*3cb0*/  LDGSTS.E.LTC128B [R5+0x2e20c], desc[UR38][R24.64], !P0 ;  /* 0x2e20c00018057fae */ /* 0x0003e2000c1a1226 */
[----:B------:R-:W-:Y:S01]  /*3cc0*/  NOP ;  /* 0x0000000000007918 */ /* 0x000fe20000000000 */
[----:B------:R-:W-:Y:S02]  /*3cd0*/  SYNCS.ARRIVE.TRANS64.RED.A0T1 RZ, [UR32+0x2e840], RZ ;  /* 0x02e840ffffff79a7 */ /* 0x000fe40008200420 */
[----:B------:R-:W-:Y:S01]  /*3ce0*/  ARRIVES.LDGSTSBAR.64.TRANSCNT [UR32+0x2e840] ;  /* 0x02e84000ff0079b0 */ /* 0x000fe20008002a20 */
[----:B------:R-:W-:Y:S01]  /*3cf0*/  NOP ;  /* 0x0000000000007918 */ /* 0x000fe20000000000 */
[----:B------:R-:W-:Y:S05]  /*3d00*/  BRA.U !UP3, `(.L_x_87) ;  /* 0x000000010b047547 */ /* 0x000fea000b800000 */
[----:B------:R-:W-:Y:S05]  /*3d10*/  BPT.TRAP 0x1 ;  /* 0x000000040000795c */ /* 0x000fea0000300000 */
.L_x_87:
[----:B------:R-:W-:Y:S01]  /*3d20*/  LOP3.LUT R13, R13, 0x1, RZ, 0x3c, !PT ;  /* 0x000000010d0d7812 */ /* 0x000fe200078e3cff */
[----:B------:R-:W-:Y:S01]  /*3d30*/  SYNCS.ARRIVE.TRANS64.A1T0 RZ, [UR32+0x2e840], RZ ;  /* 0x02e840ffffff79a7 */ /* 0x000fe20008100020 */
[----:B------:R-:W2:Y:S01]  /*3d40*/  LDL.LU R2, [R1+0x4] ;  /* 0x0000040001027983 */ /* 0x000ea20000300800 */
[----:B------:R-:W-:Y:S01]  /*3d50*/  LOP3.LUT R12, R12, 0x1, RZ, 0x3c, !PT ;  /* 0x000000010c0c7812 */ /* 0x000fe200078e3cff */
[----:B------:R-:W-:Y:S01]  /*3d60*/  UISETP.NE.AND UP0, UPT, UR23, 0x2, UPT ;  /* 0x000000021700788c */ /* 0x000fe2000bf05270 */
[----:B------:R-:W-:Y:S03]  /*3d70*/  LOP3.LUT R11, R11, 0x1, RZ, 0x3c, !PT ;  /* 0x000000010b0b7812 */ /* 0x000fe600078e3cff */
[----:B------:R-:W-:Y:S02]  /*3d80*/  USEL UR8, URZ, 0x1, UP0 ;  /* 0x00000001ff087887 */ /* 0x000fe40008000000 */
[----:B------:R-:W-:Y:S04]  /*3d90*/  USEL UR6, UR23, URZ, UP0 ;  /* 0x000000ff17067287 */ /* 0x000fe80008000000 */
[----:B------:R-:W-:Y:S02]  /*3da0*/  LOP3.LUT R10, R10, UR8, RZ, 0x3c, !PT ;  /* 0x000000080a0a7c12 */ /* 0x000fe4000f8e3cff */
[C---:B--2---:R-:W-:Y:S01]  /*3db0*/  ISETP.GT.U32.AND P0, PT, R2.reuse, 0x2, PT ;  /* 0x000000020200780c */ /* 0x044fe20003f04070 */
[----:B------:R-:W-:Y:S05]  /*3dc0*/  VIADD R2, R2, 0xffffffff ;  /* 0xffffffff02027836 */ /* 0x000fea0000000000 */
[----:B------:R2:W-:Y:S07]  /*3dd0*/  STL [R1+0x4], R2 ;  /* 0x0000040201007387 */ /* 0x0005ee0000100800 */
[----:B------:R-:W-:Y:S05]  /*3de0*/  @P0 BRA `(.L_x_88) ;  /* 0xfffffff400140947 */ /* 0x000fea000383ffff */
[----:B------:R-:W-:Y:S05]  /*3df0*/  EXIT ;  /* 0x000000000000794d */ /* 0x000fea0003800000 */
.L_x_318:
[----:B------:R-:W-:-:S08]  /*3e00*/  NOP ;  /* 0x0000000000007918 */ /* 0x000fd00000000000 */
[----:B------:R-:W1:-:S00]  /*3e10*/  USETMAXREG.DEALLOC.CTAPOOL 0x60 ;  /* 0x00000060000079c8 */ /* 0x000e4000080e0500 */
[----:B------:R-:W2:Y:S01]  /*3e20*/  S2UR UR24, SR_CgaCtaId ;  /* 0x00000000001879c3 */ /* 0x000ea20000008800 */
[----:B------:R-:W-:Y:S01]  /*3e30*/  UMOV UR4, 0x40 ;  /* 0x0000004000047882 */ /* 0x000fe20000000000 */
[----:B------:R-:W-:Y:S01]  /*3e40*/  NOP ;  /* 0x0000000000007918 */ /* 0x000fe20000000000 */
[----:B--2---:R-:W-:-:S03]  /*3e50*/  ULEA UR5, UR24, UR4, 0x18 ;  /* 0x0000000418057291 */ /* 0x004fc6000f8ec0ff */
[----:B------:R-:W-:Y:S02]  /*3e60*/  UMOV UR4, 0x400 ;  /* 0x0000040000047882 */ /* 0x000fe40000000000 */
[----:B------:R-:W-:-:S04]  /*3e70*/  ULEA UR24, UR24, UR4, 0x18 ;  /* 0x0000000418187291 */ /* 0x000fc8000f8ec0ff */
[----:B-1----:R-:W1:Y:S02]  /*3e80*/  LDS.U8 R2, [UR5+0x1c] ;  /* 0x00001c05ff027984 */ /* 0x002e640008000000 */
[----:B-1----:R-:W-:-:S13]  /*3e90*/  ISETP.NE.AND P0, PT, R2, RZ, PT ;  /* 0x000000ff0200720c */ /* 0x002fda0003f05270 */
[----:B------:R-:W-:Y:S05]  /*3ea0*/  @P0 BRA `(.L_x_89) ;  /* 0x0000000000580947 */ /* 0x000fea0003800000 */
[----:B------:R-:W-:-:S13]  /*3eb0*/  ELECT P0, URZ, PT ;  /* 0x0000000000ff782f */ /* 0x000fda0003800000 */
[----:B------:R-:W-:Y:S05]  /*3ec0*/  @!P0 BRA `(.L_x_90) ;  /* 0x00000000005c8947 */ /* 0x000fea0003800000 */
[----:B------:R-:W-:Y:S01]  /*3ed0*/  UMOV UR4, 0x10 ;  /* 0x0000001000047882 */ /* 0x000fe20000000000 */
[----:B------:R-:W-:Y:S01]  /*3ee0*/  HFMA2 R2, -RZ, RZ, 0, 5.9604644775390625e-08 ;  /* 0x00000001ff027431 */ /* 0x000fe200000001ff */
[----:B------:R-:W-:-:S03]  /*3ef0*/  MOV R3, 0xffff ;  /* 0x0000ffff00037802 */ /* 0x000fc60000000f00 */
[----:B------:R-:W-:Y:S04]  /*3f00*/  DEPBAR.LE SB1, 0x36 ;  /* 0x00009d800000791a */ /* 0x000fe80000000000 */
[----:B------:R-:W1:Y:S02]  /*3f10*/  UTCATOMSWS.FIND_AND_SET.ALIGN UP0, UR4, UR4 ;  /* 0x00000004000475e3 */ /* 0x000e640008000800 */
[----:B-1----:R-:W-:Y:S01]  /*3f20*/  MOV R4, UR4 ;  /* 0x0000000400047c02 */ /* 0x002fe20008000f00 */
[----:B------:R-:W-:Y:S06]  /*3f30*/  BRA.U UP0, `(.L_x_91) ;  /* 0x0000000100187547 */ /* 0x000fec000b800000 */
.L_x_92:
[----:B------:R-:W-:Y:S05]  /*3f40*/  NANOSLEEP 0x64 ;  /* 0x000000640000795d */ /* 0x000fea0003800000 */
[----:B------:R-:W-:-:S05]  /*3f50*/  UMOV UR4, 0x10 ;  /* 0x0000001000047882 */ /* 0x000fca0000000000 */
[----:B------:R-:W-:Y:S04]  /*3f60*/  DEPBAR.LE SB1, 0x36 ;  /* 0x00009d800000791a */ /* 0x000fe80000000000 */
[----:B------:R-:W1:Y:S02]  /*3f70*/  UTCATOMSWS.FIND_AND_SET.ALIGN UP0, UR4, UR4 ;  /* 0x00000004000475e3 */ /* 0x000e640008000800 */
[----:B-1----:R-:W-:Y:S01]  /*3f80*/  MOV R4, UR4 ;  /* 0x0000000400047c02 */ /* 0x002fe20008000f00 */
[----:B------:R-:W-:Y:S05]  /*3f90*/  BRA.U !UP0, `(.L_x_92) ;  /* 0xfffffffd08e87547 */ /* 0x000fea000b83ffff */
.L_x_91:
[-C--:B------:R-:W-:Y:S02]  /*3fa0*/  SHF.L.U32 R3, R3, R4.reuse, RZ ;  /* 0x0000000403037219 */ /* 0x080fe400000006ff */
[----:B------:R-:W-:Y:S01]  /*3fb0*/  SHF.L.U32 R2, R2, R4, RZ ;  /* 0x0000000402027219 */ /* 0x000fe200000006ff */
[----:B------:R-:W-:Y:S02]  /*3fc0*/  IMAD.SHL.U32 R4, R4, 0x20, RZ ;  /* 0x0000002004047824 */ /* 0x000fe400078e00ff */
[----:B------:R1:W-:Y:S04]  /*3fd0*/  ATOMS.OR RZ, [UR5+0x14], R3 ;  /* 0x00001403ffff798c */ /* 0x0003e8000b000005 */
[----:B------:R1:W-:Y:S04]  /*3fe0*/  ATOMS.OR RZ, [UR5+0x18], R2 ;  /* 0x00001802ffff798c */ /* 0x0003e8000b000005 */
[----:B------:R1:W-:Y:S01]  /*3ff0*/  STS [UR24+0x2e8c0], R4 ;  /* 0x02e8c004ff007988 */ /* 0x0003e20008000818 */
[----:B------:R-:W-:Y:S05]  /*4000*/  BRA `(.L_x_90) ;  /* 0x00000000000c7947 */ /* 0x000fea0003800000 */
.L_x_89:
[----:B------:R1:W-:Y:S01]  /*4010*/  STS [UR24+0x2e8c0], R5 ;  /* 0x02e8c005ff007988 */ /* 0x0003e20008000818 */
[----:B------:R-:W-:-:S03]  /*4020*/  MOV R2, 0x4040 ;  /* 0x0000404000027802 */ /* 0x000fc60000000f00 */
[----:B-1----:R-:W-:Y:S05]  /*4030*/  CALL.REL.NOINC `($__internal_1_$__cuda_sm10x_tcgen05_guardrail_trap_phase_invalid_during_alloc) ;  /* 0x000000ec00ac7944 */ /* 0x002fea0003c00000 */
.L_x_90:
[----:B------:R-:W-:Y:S05]  /*4040*/  WARPSYNC.ALL ;  /* 0x0000000000007948 */ /* 0x000fea0003800000 */
[----:B------:R-:W-:Y:S01]  /*4050*/  USHF.R.U32.HI UR7, URZ, 0x4, UR24 ;  /* 0x00000004ff077899 */ /* 0x000fe20008011618 */
[----:B------:R-:W-:Y:S01]  /*4060*/  NOP ;  /* 0x0000000000007918 */ /* 0x000fe20000000000 */
[----:B------:R-:W-:Y:S01]  /*4070*/  UIADD3 UR6, UPT, UPT, UR24, 0xc000, URZ ;  /* 0x0000c00018067890 */ /* 0x000fe2000fffe0ff */
[----:B------:R-:W-:Y:S01]  /*4080*/  BSSY.RECONVERGENT B0, `(.L_x_93) ;  /* 0x000001f000007945 */ /* 0x000fe20003800200 */
[----:B------:R-:W-:Y:S02]  /*4090*/  UIADD3 UR5, UPT, UPT, UR24, 0x6000, URZ ;  /* 0x0000600018057890 */ /* 0x000fe4000fffe0ff */
[----:B------:R-:W-:-:S02]  /*40a0*/  UIADD3 UR4, UPT, UPT, UR24, 0x18000, URZ ;  /* 0x0001800018047890 */ /* 0x000fc4000fffe0ff */
[----:B------:R-:W-:Y:S02]  /*40b0*/  UIADD3 UR10, UPT, UPT, UR24, 0x1e000, URZ ;  /* 0x0001e000180a7890 */ /* 0x000fe4000fffe0ff */
[----:B------:R-:W-:Y:S02]  /*40c0*/  ULOP3.LUT UR9, UR7, 0x3fff, URZ, 0xc0, !UPT ;  /* 0x00003fff07097892 */ /* 0x000fe4000f8ec0ff */
[----:B------:R-:W-:Y:S02]  /*40d0*/  USHF.R.U32.HI UR8, URZ, 0x4, UR6 ;  /* 0x00000004ff087899 */ /* 0x000fe40008011606 */
[----:B------:R-:W-:Y:S02]  /*40e0*/  USHF.R.U32.HI UR7, URZ, 0x4, UR5 ;  /* 0x00000004ff077899 */ /* 0x000fe40008011605 */
[----:B------:R-:W-:Y:S02]  /*40f0*/  USHF.R.U32.HI UR6, URZ, 0x4, UR4 ;  /* 0x00000004ff067899 */ /* 0x000fe40008011604 */
[----:B------:R-:W-:-:S02]  /*4100*/  USHF.R.U32.HI UR4, URZ, 0x4, UR10 ;  /* 0x00000004ff047899 */ /* 0x000fc4000801160a */
[----:B------:R-:W-:Y:S02]  /*4110*/  ULOP3.LUT UR7, UR7, 0x3fff, URZ, 0xc0, !UPT ;  /* 0x00003fff07077892 */ /* 0x000fe4000f8ec0ff */
[----:B------:R-:W-:Y:S02]  /*4120*/  ULOP3.LUT UR34, UR4, 0x3fff, URZ, 0xc0, !UPT ;  /* 0x00003fff04227892 */ /* 0x000fe4000f8ec0ff */
[----:B------:R-:W-:Y:S02]  /*4130*/  ULOP3.LUT UR42, UR9, 0x10000, URZ, 0xfc, !UPT ;  /* 0x00010000092a7892 */ /* 0x000fe4000f8efcff */
[----:B------:R-:W-:Y:S02]  /*4140*/  ULOP3.LUT UR28, UR7, 0x10000, URZ, 0xfc, !UPT ;  /* 0x00010000071c7892 */ /* 0x000fe4000f8efcff */
[----:B------:R-:W-:Y:S02]  /*4150*/  ULOP3.LUT UR9, UR9, 0x2000000, URZ, 0xfc, !UPT ;  /* 0x0200000009097892 */ /* 0x000fe4000f8efcff */
[----:B------:R-:W-:-:S02]  /*4160*/  ULOP3.LUT UR7, UR34, 0x4000000, URZ, 0xfc, !UPT ;  /* 0x0400000022077892 */ /* 0x000fc4000f8efcff */
[----:B------:R-:W-:Y:S02]  /*4170*/  ULOP3.LUT UR5, UR8, 0x3fff, URZ, 0xc0, !UPT ;  /* 0x00003fff08057892 */ /* 0x000fe4000f8ec0ff */
[----:B------:R-:W-:Y:S01]  /*4180*/  ULOP3.LUT UR6, UR6, 0x3fff, URZ, 0xc0, !UPT ;  /* 0x00003fff06067892 */ /* 0x000fe2000f8ec0ff */
[----:B------:R-:W-:Y:S01]  /*4190*/  MOV R7, UR9 ;  /* 0x0000000900077c02 */ /* 0x000fe20008000f00 */
[----:B------:R-:W-:Y:S01]  /*41a0*/  ULOP3.LUT UR4, UR5, 0x10000, URZ, 0xfc, !UPT ;  /* 0x0001000005047892 */ /* 0x000fe2000f8efcff */
[----:B------:R-:W-:Y:S01]  /*41b0*/  MOV R6, UR7 ;  /* 0x0000000700067c02 */ /* 0x000fe20008000f00 */
[----:B------:R-:W-:Y:S02]  /*41c0*/  ULOP3.LUT UR30, UR6, 0x10000, URZ, 0xfc, !UPT ;  /* 0x00010000061e7892 */ /* 0x000fe4000f8efcff */
[----:B------:R-:W-:Y:S02]  /*41d0*/  ULOP3.LUT UR34, UR34, 0x10000, URZ, 0xfc, !UPT ;  /* 0x0001000022227892 */ /* 0x000fe4000f8efcff */
[----:B------:R-:W-:-:S02]  /*41e0*/  ULOP3.LUT UR5, UR5, 0x2000000, URZ, 0xfc, !UPT ;  /* 0x0200000005057892 */ /* 0x000fc4000f8efcff */
[----:B------:R-:W-:Y:S01]  /*41f0*/  ULOP3.LUT UR26, UR6, 0x2000000, URZ, 0xfc, !UPT ;  /* 0x02000000061a7892 */ /* 0x000fe2000f8efcff */
[----:B------:R-:W-:Y:S01]  /*4200*/  UMOV UR43, 0x80004020 ;  /* 0x80004020002b7882 */ /* 0x000fe20000000000 */
[----:B------:R-:W-:Y:S01]  /*4210*/  UMOV UR29, 0x80004020 ;  /* 0x80004020001d7882 */ /* 0x000fe20000000000 */
[----:B------:R-:W-:Y:S01]  /*4220*/  UMOV UR31, 0x80004020 ;  /* 0x80004020001f7882 */ /* 0x000fe20000000000 */
[----:B------:R-:W-:Y:S01]  /*4230*/  UMOV UR35, 0x40004040 ;  /* 0x4000404000237882 */ /* 0x000fe20000000000 */
[----:B------:R-:W-:Y:S01]  /*4240*/  UMOV UR27, 0x80004020 ;  /* 0x80004020001b7882 */ /* 0x000fe20000000000 */
[----:B------:R-:W-:Y:S06]  /*4250*/  @!P2 BRA `(.L_x_94) ;  /* 0x000000000004a947 */ /* 0x000fec0003800000 */
[----:B------:R-:W-:Y:S05]  /*4260*/  BPT.TRAP 0x1 ;  /* 0x000000040000795c */ /* 0x000fea0000300000 */
.L_x_94:
[----:B------:R-:W-:Y:S05]  /*4270*/  BSYNC.RECONVERGENT B0 ;  /* 0x0000000000007941 */ /* 0x000fea0003800200 */
.L_x_93:
[----:B------:R-:W-:Y:S01]  /*4280*/  SHF.L.U32 R10, RZ, 0x1f, RZ ;  /* 0x0000001fff0a7819 */ /* 0x000fe200000006ff */
[----:B------:R-:W-:-:S03]  /*4290*/  IMAD.MOV.U32 R9, RZ, RZ, 0x1 ;  /* 0x00000001ff097424 */ /* 0x000fc600078e00ff */
[----:B------:R-:W2:Y:S02]  /*42a0*/  SYNCS.PHASECHK.TRANS64.TRYWAIT P0, [UR24+0x2e800], R10 ;  /* 0x02e8000aff0075a7 */ /* 0x000ea40008001118 */
[----:B------:R-:W-:Y:S01]  /*42b0*/  SHF.L.U32 R9, R9, 0x1f, RZ ;  /* 0x0000001f09097819 */ /* 0x000fe200000006ff */
[----:B--2---:R-:W-:Y:S06]  /*42c0*/  @!P0 BRA `(.L_x_95) ;  /* 0x000000e000988947 */ /* 0x004fec0003800000 */
.L_x_270:
[----:B------:R-:W2:Y:S01]  /*42d0*/  SYNCS.PHASECHK.TRANS64.TRYWAIT P0, [UR24+0x2e858], R9 ;  /* 0x02e85809ff0075a7 */ /* 0x000ea20008001118 */
[----:B-1----:R-:W-:Y:S02]  /*42e0*/  HFMA2 R3, -RZ, RZ, 0, 1.9073486328125e-05 ;  /* 0x00000140ff037431 */ /* 0x002fe400000001ff */
[----:B------:R-:W-:Y:S01]  /*42f0*/  IMAD.MOV.U32 R5, RZ, RZ, 0x140 ;  /* 0x00000140ff057424 */ /* 0x000fe200078e00ff */
[----:B------:R-:W-:Y:S01]  /*4300*/  MOV R2, 0x140 ;  /* 0x0000014000027802 */ /* 0x000fe20000000f00 */
[----:B------:R-:W-:Y:S01]  /*4310*/  IMAD.MOV.U32 R4, RZ, RZ, 0x140 ;  /* 0x00000140ff047424 */ /* 0x000fe200078e00ff */
[----:B--2---:R-:W-:Y:S06]  /*4320*/  @!P0 BRA `(.L_x_96) ;  /* 0x000000e000988947 */ /* 0x004fec0003800000 */
.L_x_272:
[----:B------:R-:W-:Y:S01]  /*4330*/  R2UR UR21, R3 ;  /* 0x00000000031572ca */ /* 0x000fe200000e0000 */
[----:B------:R-:W-:Y:S01]  /*4340*/  IMAD.MOV.U32 R3, RZ, RZ, 0x140 ;  /* 0x00000140ff037424 */ /* 0x000fe200078e00ff */
[----:B------:R-:W-:Y:S01]  /*4350*/  R2UR UR20, R2 ;  /* 0x00000000021472ca */ /* 0x000fe200000e0000 */
[----:B------:R-:W-:Y:S01]  /*4360*/  IMAD.MOV.U32 R2, RZ, RZ, 0x140 ;  /* 0x00000140ff027424 */ /* 0x000fe200078e00ff */
[----:B------:R-:W-:Y:S01]  /*4370*/  R2UR UR23, R5 ;  /* 0x00000000051772ca */ /* 0x000fe200000e0000 */
[----:B------:R-:W-:Y:S01]  /*4380*/  UIADD3 UR40, UPT, UPT, UR42, 0x2, URZ ;  /* 0x000000022a287890 */ /* 0x000fe2000fffe0ff */
[----:B------:R-:W-:Y:S01]  /*4390*/  R2UR UR22, R4 ;  /* 0x00000000041672ca */ /* 0x000fe200000e0000 */
[----:B------:R-:W-:Y:S01]  /*43a0*/  UIADD3 UR14, UPT, UPT, UR4, 0x2, URZ ;  /* 0x00000002040e7890 */ /* 0x000fe2000fffe0ff */
[----:B------:R-:W-:Y:S01]  /*43b0*/  R2UR UR19, R3 ;  /* 0x00000000031372ca */ /* 0x000fe200000e0000 */
[----:B------:R-:W-:Y:S01]  /*43c0*/  UIADD3 UR36, UPT, UPT, UR42, 0x200, URZ ;  /* 0x000002002a247890 */ /* 0x000fe2000fffe0ff */
[----:B------:R-:W-:Y:S01]  /*43d0*/  R2UR UR18, R2 ;  /* 0x00000000021272ca */ /* 0x000fe200000e0000 */
[----:B------:R-:W-:Y:S01]  /*43e0*/  UIADD3 UR12, UPT, UPT, UR4, 0x200, URZ ;  /* 0x00000200040c7890 */ /* 0x000fe2000fffe0ff */
[----:B------:R-:W-:Y:S01]  /*43f0*/  R2UR UR25, R0 ;  /* 0x00000000001972ca */ /* 0x000fe200000e0000 */
[----:B------:R-:W-:-:S02]  /*4400*/  UIADD3 UR52, UPT, UPT, UR42, 0x202, URZ ;  /* 0x000002022a347890 */ /* 0x000fc4000fffe0ff */
[----:B------:R-:W-:Y:S02]  /*4410*/  UIADD3 UR10, UPT, UPT, UR4, 0x202, URZ ;  /* 0x00000202040a7890 */ /* 0x000fe4000fffe0ff */
[----:B------:R-:W-:Y:S02]  /*4420*/  UIADD3 UR54, UPT, UPT, UR42, 0x400, URZ ;  /* 0x000004002a367890 */ /* 0x000fe4000fffe0ff */
[----:B------:R-:W-:Y:S02]  /*4430*/  UIADD3 UR8, UPT, UPT, UR4, 0x400, URZ ;  /* 0x0000040004087890 */ /* 0x000fe4000fffe0ff */
[----:B------:R-:W-:Y:S02]  /*4440*/  UIADD3 UR56, UPT, UPT, UR42, 0x402, URZ ;  /* 0x000004022a387890 */ /* 0x000fe4000fffe0ff */
[----:B------:R-:W-:Y:S01]  /*4450*/  UIADD3 UR6, UPT, UPT, UR4, 0x402, URZ ;  /* 0x0000040204067890 */ /* 0x000fe2000fffe0ff */
[----:B------:R-:W-:Y:S01]  /*4460*/  UMOV UR50, 0x0 ;  /* 0x0000000000327882 */ /* 0x000fe20000000000 */
[----:B------:R-:W-:Y:S01]  /*4470*/  UMOV UR51, 0x8200490 ;  /* 0x0820049000337882 */ /* 0x000fe20000000000 */
[----:B------:R-:W-:Y:S01]  /*4480*/  UMOV UR16, UR4 ;  /* 0x0000000400107c82 */ /* 0x000fe20008000000 */
[----:B------:R-:W-:Y:S01]  /*4490*/  UMOV UR17, 0x80004020 ;  /* 0x8000402000117882 */ /* 0x000fe20000000000 */
        /* <DEDUP_REMOVED lines=8> */
[----:B------:R2:W-:Y:S01]  /*4520*/  UTCHMMA gdesc[UR42], gdesc[UR16], tmem[UR23], tmem[UR50], idesc[UR51], !UPT ;  /* 0x00ff32102a0075ea */ /* 0x0005e2000f800017 */
[----:B------:R-:W-:Y:S01]  /*4530*/  UMOV UR44, 0x0 ;  /* 0x00000000002c7882 */ /* 0x000fe20000000000 */
[----:B------:R-:W-:Y:S01]  /*4540*/  UMOV UR45, 0x8200490 ;  /* 0x08200490002d7882 */ /* 0x000fe20000000000 */
[----:B------:R-:W-:Y:S01]  /*4550*/  UMOV UR53, 0x80004020 ;  /* 0x8000402000357882 */ /* 0x000fe20000000000 */
[----:B------:R-:W-:Y:S01]  /*4560*/  UMOV UR11, 0x80004020 ;  /* 0x80004020000b7882 */ /* 0x000fe20000000000 */
[----:B------:R2:W-:Y:S01]  /*4570*/  UTCHMMA gdesc[UR40], gdesc[UR14], tmem[UR22], tmem[UR48], idesc[UR49], UPT ;  /* 0x00ff300e280075ea */ /* 0x0005e2000b800016 */
        /* <DEDUP_REMOVED lines=10> */
[----:B------:R2:W-:Y:S01]  /*4620*/  UTCHMMA gdesc[UR54], gdesc[UR8], tmem[UR19], tmem[UR38], idesc[UR39], UPT ;  /* 0x00ff2608360075ea */ /* 0x0005e2000b800013 */
[----:B------:R2:W-:Y:S01]  /*4630*/  UTCHMMA gdesc[UR56], gdesc[UR6], tmem[UR18], tmem[UR32], idesc[UR33], UPT ;  /* 0x00ff2006380075ea */ /* 0x0005e2000b800012 */
[----:B------:R-:W-:-:S09]  /*4640*/  UISETP.NE.AND UP0, UPT, UR25, 0x2, UPT ;  /* 0x000000021900788c */ /* 0x000fd2000bf05270 */
[----:B------:R-:W-:Y:S05]  /*4650*/  BRA.U !UP0, `(.L_x_97) ;  /* 0x0000000108047547 */ /* 0x000fea000b800000 */
[----:B--2---:R-:W-:Y:S05]  /*4660*/  BPT.TRAP 0x1 ;  /* 0x000000040000795c */ /* 0x004fea0000300000 */
.L_x_97:
[----:B--2---:R-:W-:-:S09]  /*4670*/  UIADD3 UR6, UPT, UPT, UR24, 0x2e850, URZ ;  /* 0x0002e85018067890 */ /* 0x004fd2000fffe0ff */
[----:B------:R2:W-:Y:S01]  /*4680*/  UTCBAR [UR6], URZ ;  /* 0x000000ff060073e9 */ /* 0x0005e200080000ff */
[----:B------:R-:W-:Y:S05]  /*4690*/  BRA.U !UP4, `(.L_x_98) ;  /* 0x000000010c047547 */ /* 0x000fea000b800000 */
[----:B--2---:R-:W-:Y:S05]  /*46a0*/  BPT.TRAP 0x1 ;  /* 0x000000040000795c */ /* 0x004fea0000300000 */
.L_x_98:
[----:B------:R-:W3:Y:S02]  /*46b0*/  SYNCS.PHASECHK.TRANS64.TRYWAIT P0, [UR24+0x2e820], R10 ;  /* 0x02e8200aff0075a7 */ /* 0x000ee40008001118 */
[----:B---3--:R-:W-:Y:S05]  /*46c0*/  @!P0 BRA `(.L_x_99) ;  /* 0x000000dc00c88947 */ /* 0x008fea0003800000 */
.L_x_274:
[----:B------:R-:W-:Y:S05]  /*46d0*/  BRA.U !UP0, `(.L_x_100) ;  /* 0x0000000108047547 */ /* 0x000fea000b800000 */
[----:B--2---:R-:W-:Y:S05]  /*46e0*/  BPT.TRAP 0x1 ;  /* 0x000000040000795c */ /* 0x004fea0000300000 */
.L_x_100:
[----:B------:R-:W4:Y:S02]  /*46f0*/  SYNCS.PHASECHK.TRANS64.TRYWAIT P0, [UR24+0x2e868], R9 ;  /* 0x02e86809ff0075a7 */ /* 0x000f240008001118 */
[----:B----4-:R-:W-:Y:S05]  /*4700*/  @!P0 BRA `(.L_x_101) ;  /* 0x000000dc00d08947 */ /* 0x010fea0003800000 */
.L_x_276:
[----:B------:R-:W-:Y:S05]  /*4710*/  BRA.U !UP0, `(.L_x_102) ;  /* 0x0000000108047547 */ /* 0x000fea000b800000 */
[----:B--2---:R-:W-:Y:S05]  /*4720*/  BPT.TRAP 0x1 ;  /* 0x000000040000795c */ /* 0x004fea0000300000 */
.L_x_102:
[----:B------:R-:W4:Y:S01]  /*4730*/  SYNCS.PHASECHK.TRANS64.TRYWAIT P0, [UR24+0x2e878], R9 ;  /* 0x02e87809ff0075a7 */ /* 0x000f220008001118 */
[----:B------:R-:W-:Y:S01]  /*4740*/  HFMA2 R3, -RZ, RZ, 0, 1.1444091796875e-05 ;  /* 0x000000c0ff037431 */ /* 0x000fe200000001ff */
[----:B---3--:R-:W-:Y:S01]  /*4750*/  MOV R2, 0xc0 ;  /* 0x000000c000027802 */ /* 0x008fe20000000f00 */
[----:B----4-:R-:W-:Y:S06]  /*4760*/  @!P0 BRA `(.L_x_103) ;  /* 0x000000dc00d08947 */ /* 0x010fec0003800000 */
.L_x_278:
[----:B------:R-:W-:Y:S01]  /*4770*/  R2UR UR46, R3 ;  /* 0x00000000032e72ca */ /* 0x000fe200000e0000 */
[----:B------:R-:W-:Y:S01]  /*4780*/  IMAD.MOV.U32 R3, RZ, RZ, 0xc0 ;  /* 0x000000c0ff037424 */ /* 0x000fe200078e00ff */
[----:B------:R-:W-:Y:S01]  /*4790*/  R2UR UR45, R2 ;  /* 0x00000000022d72ca */ /* 0x000fe200000e0000 */
[----:B------:R-:W-:Y:S01]  /*47a0*/  IMAD.MOV.U32 R2, RZ, RZ, 0xc0 ;  /* 0x000000c0ff027424 */ /* 0x000fe200078e00ff */
[----:B------:R-:W-:Y:S02]  /*47b0*/  UIADD3 UR38, UPT, UPT, UR30, 0x2, URZ ;  /* 0x000000021e267890 */ /* 0x000fe4000fffe0ff */
[C---:B------:R-:W-:Y:S01]  /*47c0*/  R2UR UR44, R3.reuse ;  /* 0x00000000032c72ca */ /* 0x040fe200000e0000 */
[----:B------:R-:W-:Y:S01]  /*47d0*/  UIADD3 UR22, UPT, UPT, UR28, 0x2, URZ ;  /* 0x000000021c167890 */ /* 0x000fe2000fffe0ff */
[C---:B------:R-:W-:Y:S01]  /*47e0*/  R2UR UR33, R2.reuse ;  /* 0x00000000022172ca */ /* 0x040fe200000e0000 */
        /* <DEDUP_REMOVED lines=8> */
[----:B--2---:R-:W-:Y:S02]  /*4870*/  UIADD3 UR6, UPT, UPT, UR28, 0x402, URZ ;  /* 0x000004021c067890 */ /* 0x004fe4000fffe0ff */
[----:B------:R-:W-:Y:S01]  /*4880*/  UIADD3 UR8, UPT, UPT, UR30, 0x402, URZ ;  /* 0x000004021e087890 */ /* 0x000fe2000fffe0ff */
        /* <DEDUP_REMOVED lines=28> */
[----:B------:R-:W-:Y:S05]  /*4a50*/  BRA.U !UP0, `(.L_x_104) ;  /* 0x0000000108047547 */ /* 0x000fea000b800000 */
[----:B--2---:R-:W-:Y:S05]  /*4a60*/  BPT.TRAP 0x1 ;  /* 0x000000040000795c */ /* 0x004fea0000300000 */
.L_x_104:
[----:B--2---:R-:W-:-:S09]  /*4a70*/  UIADD3 UR6, UPT, UPT, UR24, 0x2e860, URZ ;  /* 0x0002e86018067890 */ /* 0x004fd2000fffe0ff */
[----:B------:R2:W-:Y:S01]  /*4a80*/  UTCBAR [UR6], URZ ;  /* 0x000000ff060073e9 */ /* 0x0005e200080000ff */
[----:B------:R-:W-:Y:S05]  /*4a90*/  BRA.U !UP0, `(.L_x_105) ;  /* 0x0000000108047547 */ /* 0x000fea000b800000 */
[----:B--2---:R-:W-:Y:S05]  /*4aa0*/  BPT.TRAP 0x1 ;  /* 0x000000040000795c */ /* 0x004fea0000300000 */
.L_x_105:
[----:B------:R-:W4:Y:S01]  /*4ab0*/  SYNCS.PHASECHK.TRANS64.TRYWAIT P0, [UR24+0x2e880], R10 ;  /* 0x02e8800aff0075a7 */ /* 0x000f220008001118 */
[----:B------:R-:W-:Y:S01]  /*4ac0*/  HFMA2 R3, -RZ, RZ, 0, 1.9073486328125e-05 ;  /* 0x00000140ff037431 */ /* 0x000fe200000001ff */
[----:B------:R-:W-:Y:S01]  /*4ad0*/  MOV R2, 0x60 ;  /* 0x0000006000027802 */ /* 0x000fe20000000f00 */
[----:B----4-:R-:W-:Y:S06]  /*4ae0*/  @!P0 BRA `(.L_x_106) ;  /* 0x000000dc00088947 */ /* 0x010fec0003800000 */
.L_x_280:
[----:B------:R-:W-:Y:S01]  /*4af0*/  R2UR UR51, R3 ;  /* 0x00000000033372ca */ /* 0x000fe200000e0000 */
[----:B------:R-:W-:Y:S01]  /*4b00*/  IMAD.MOV.U32 R3, RZ, RZ, 0x158 ;  /* 0x00000158ff037424 */ /* 0x000fe200078e00ff */
[----:B------:R-:W-:Y:S01]  /*4b10*/  R2UR UR58, R2 ;  /* 0x00000000023a72ca */ /* 0x000fe200000e0000 */
[----:B------:R-:W-:Y:S01]  /*4b20*/  IMAD.MOV.U32 R5, RZ, RZ, 0x148 ;  /* 0x00000148ff057424 */ /* 0x000fe200078e00ff */
[----:B------:R-:W-:Y:S01]  /*4b30*/  UIADD3 UR18, UPT, UPT, UR26, 0x40, URZ ;  /* 0x000000401a127890 */ /* 0x000fe2000fffe0ff */
[----:B---3--:R-:W-:Y:S01]  /*4b40*/  IMAD.MOV.U32 R4, RZ, RZ, 0x60 ;  /* 0x00000060ff047424 */ /* 0x008fe200078e00ff */
[----:B------:R-:W-:Y:S01]  /*4b50*/  R2UR UR45, R3 ;  /* 0x00000000032d72ca */ /* 0x000fe200000e0000 */
[----:B------:R-:W-:Y:S01]  /*4b60*/  IMAD.MOV.U32 R3, RZ, RZ, 0x168 ;  /* 0x00000168ff037424 */ /* 0x000fe200078e00ff */
[----:B------:R-:W-:Y:S01]  /*4b70*/  R2UR UR49, R5 ;  /* 0x00000000053172ca */ /* 0x000fe200000e0000 */
[----:B------:R-:W-:Y:S01]  /*4b80*/  IMAD.MOV.U32 R5, RZ, RZ, 0x150 ;  /* 0x00000150ff057424 */ /* 0x000fe200078e00ff */
[C---:B------:R-:W-:Y:S01]  /*4b90*/  R2UR UR50, R4.reuse ;  /* 0x00000000043272ca */ /* 0x040fe200000e0000 */
[----:B------:R-:W-:Y:S01]  /*4ba0*/  IMAD.MOV.U32 R2, RZ, RZ, 0x60 ;  /* 0x00000060ff027424 */ /* 0x000fe200078e00ff */
[----:B------:R-:W-:Y:S01]  /*4bb0*/  R2UR UR25, R3 ;  /* 0x00000000031972ca */ /* 0x000fe200000e0000 */
[----:B------:R-:W-:Y:S01]  /*4bc0*/  IMAD.MOV.U32 R3, RZ, RZ, 0x170 ;  /* 0x00000170ff037424 */ /* 0x000fe200078e00ff */
[----:B------:R-:W-:Y:S01]  /*4bd0*/  R2UR UR47, R5 ;  /* 0x00000000052f72ca */ /* 0x000fe200000e0000 */
[----:B------:R-:W-:Y:S01]  /*4be0*/  IMAD.MOV.U32 R5, RZ, RZ, 0x160 ;  /* 0x00000160ff057424 */ /* 0x000fe200078e00ff */
[----:B------:R-:W-:Y:S01]  /*4bf0*/  R2UR UR48, R4 ;  /* 0x00000000043072ca */ /* 0x000fe200000e0000 */
[----:B------:R-:W-:Y:S01]  /*4c00*/  UIADD3 UR16, UPT, UPT, UR26, 0x80, URZ ;  /* 0x000000801a107890 */ /* 0x000fe2000fffe0ff */
        /* <DEDUP_REMOVED lines=8> */
[C---:B------:R-:W-:Y:S01]  /*4c90*/  R2UR UR32, R2.reuse ;  /* 0x00000000022072ca */ /* 0x040fe200000e0000 */
[----:B------:R-:W-:Y:S01]  /*4ca0*/  UIADD3 UR8, UPT, UPT, UR26, 0x180, URZ ;  /* 0x000001801a087890 */ /* 0x000fe2000fffe0ff */
[C---:B------:R-:W-:Y:S01]  /*4cb0*/  R2UR UR23, R2.reuse ;  /* 0x00000000021772ca */ /* 0x040fe200000e0000 */
[----:B------:R-:W-:Y:S01]  /*4cc0*/  UMOV UR74, 0x0 ;  /* 0x00000000004a7882 */ /* 0x000fe20000000000 */
[----:B------:R-:W-:Y:S01]  /*4cd0*/  R2UR UR20, R3 ;  /* 0x00000000031472ca */ /* 0x000fe200000e0000 */
[----:B------:R-:W-:Y:S01]  /*4ce0*/  UMOV UR75, 0x8190490 ;  /* 0x08190490004b7882 */ /* 0x000fe20000000000 */
[----:B------:R-:W-:Y:S01]  /*4cf0*/  R2UR UR21, R2 ;  /* 0x00000000021572ca */ /* 0x000fe200000e0000 */
[----:B--2---:R-:W-:Y:S01]  /*4d00*/  UIADD3 UR6, UPT, UPT, UR26, 0x1c0, URZ ;  /* 0x000001c01a067890 */ /* 0x004fe2000fffe0ff */
[----:B------:R2:W-:Y:S01]  /*4d10*/  UTCHMMA tmem[UR51], gdesc[UR26], tmem[UR58], tmem[UR74], idesc[UR75], !UPT ;  /* 0x00ff4a1a330079ea */ /* 0x0005e2000f80003a */
        /* <DEDUP_REMOVED lines=9> */
[----:B------:R2:W-:Y:S01]  /*4db0*/  UTCHMMA tmem[UR49], gdesc[UR18], tmem[UR50], tmem[UR72], idesc[UR73], UPT ;  /* 0x00ff4812310079ea */ /* 0x0005e2000b800032 */
        /* <DEDUP_REMOVED lines=16> */
[----:B------:R2:W-:Y:S01]  /*4ec0*/  UTCHMMA tmem[UR22], gdesc[UR8], tmem[UR23], tmem[UR62], idesc[UR63], UPT ;  /* 0x00ff3e08160079ea */ /* 0x0005e2000b800017 */
[----:B------:R2:W-:Y:S01]  /*4ed0*/  UTCHMMA tmem[UR20], gdesc[UR6], tmem[UR21], tmem[UR60], idesc[UR61], UPT ;  /* 0x00ff3c06140079ea */ /* 0x0005e2000b800015 */
[----:B------:R-:W-:Y:S05]  /*4ee0*/  BRA.U !UP0, `(.L_x_107) ;  /* 0x0000000108047547 */ /* 0x000fea000b800000 */
[----:B--2---:R-:W-:Y:S05]  /*4ef0*/  BPT.TRAP 0x1 ;  /* 0x000000040000795c */ /* 0x004fea0000300000 */
.L_x_107:
[----:B--2---:R-:W-:-:S09]  /*4f00*/  UIADD3 UR6, UPT, UPT, UR24, 0x2e888, URZ ;  /* 0x0002e88818067890 */ /* 0x004fd2000fffe0ff */
[----:B------:R2:W-:Y:S01]  /*4f10*/  UTCBAR [UR6], URZ ;  /* 0x000000ff060073e9 */ /* 0x0005e200080000ff */
[----:B------:R-:W-:Y:S05]  /*4f20*/  BRA.U !UP4, `(.L_x_108) ;  /* 0x000000010c047547 */ /* 0x000fea000b800000 */
[----:B--2---:R-:W-:Y:S05]  /*4f30*/  BPT.TRAP 0x1 ;  /* 0x000000040000795c */ /* 0x004fea0000300000 */
.L_x_108:
[----:B------:R-:W3:Y:S01]  /*4f40*/  LDL R2, [R1+0x4] ;  /* 0x0000040001027983 */ /* 0x000ee20000100800 */
[----:B--2---:R-:W-:Y:S01]  /*4f50*/  UIADD3 UR6, UPT, UPT, UR24, 0x2e828, URZ ;  /* 0x0002e82818067890 */ /* 0x004fe2000fffe0ff */
[----:B------:R-:W-:Y:S01]  /*4f60*/  HFMA2 R14, -RZ, RZ, 0, 0 ;  /* 0x00000000ff0e7431 */ /* 0x000fe200000001ff */
[----:B------:R-:W-:Y:S01]  /*4f70*/  UMOV UR9, URZ ;  /* 0x000000ff00097c82 */ /* 0x000fe20008000000 */
[----:B------:R-:W-:-:S06]  /*4f80*/  UMOV UR32, URZ ;  /* 0x000000ff00207c82 */ /* 0x000fcc0008000000 */
[----:B------:R2:W-:Y:S01]  /*4f90*/  UTCBAR [UR6], URZ ;  /* 0x000000ff060073e9 */ /* 0x0005e200080000ff */
[----:B---3--:R-:W-:-:S13]  /*4fa0*/  ISETP.NE.AND P0, PT, R2, 0x1, PT ;  /* 0x000000010200780c */ /* 0x008fda0003f05270 */
[----:B--2---:R-:W-:Y:S05]  /*4fb0*/  @!P0 BRA `(.L_x_109) ;  /* 0x0000001800508947 */ /* 0x004fea0003800000 */
[----:B------:R-:W-:Y:S01]  /*4fc0*/  R2UR UR66, R6 ;  /* 0x00000000064272ca */ /* 0x000fe200000e0000 */
[----:B------:R-:W-:Y:S01]  /*4fd0*/  UMOV UR10, UR36 ;  /* 0x00000024000a7c82 */ /* 0x000fe20008000000 */
[----:B------:R-:W-:Y:S01]  /*4fe0*/  R2UR UR53, R7 ;  /* 0x00000000073572ca */ /* 0x000fe200000e0000 */
[----:B------:R-:W-:Y:S01]  /*4ff0*/  UMOV UR6, UR52 ;  /* 0x0000003400067c82 */ /* 0x000fe20008000000 */
[----:B------:R-:W-:Y:S01]  /*5000*/  IMAD.U32 R22, RZ, RZ, UR10 ;  /* 0x0000000aff167e24 */ /* 0x000fe2000f8e00ff */
[----:B------:R-:W-:Y:S01]  /*5010*/  UMOV UR11, 0x80004020 ;  /* 0x80004020000b7882 */ /* 0x000fe20000000000 */
[----:B------:R-:W-:Y:S01]  /*5020*/  IMAD.U32 R20, RZ, RZ, UR6 ;  /* 0x00000006ff147e24 */ /* 0x000fe2000f8e00ff */
[----:B------:R-:W-:Y:S01]  /*5030*/  UMOV UR7, 0x80004020 ;  /* 0x8000402000077882 */ /* 0x000fe20000000000 */
[----:B------:R-:W-:Y:S01]  /*5040*/  UMOV UR10, UR54 ;  /* 0x00000036000a7c82 */ /* 0x000fe20008000000 */
[----:B------:R-:W-:Y:S01]  /*5050*/  UMOV UR6, UR56 ;  /* 0x0000003800067c82 */ /* 0x000fe20008000000 */
[----:B------:R-:W-:Y:S01]  /*5060*/  MOV R23, UR11 ;  /* 0x0000000b00177c02 */ /* 0x000fe20008000f00 */
[----:B------:R-:W-:Y:S01]  /*5070*/  IMAD.U32 R18, RZ, RZ, UR10 ;  /* 0x0000000aff127e24 */ /* 0x000fe2000f8e00ff */
[----:B------:R-:W-:Y:S01]  /*5080*/  MOV R21, UR7 ;  /* 0x0000000700157c02 */ /* 0x000fe20008000f00 */
[----:B------:R-:W-:Y:S01]  /*5090*/  IMAD.MOV.U32 R13, RZ, RZ, RZ ;  /* 0x000000ffff0d7224 */ /* 0x000fe200078e00ff */
[----:B------:R-:W-:Y:S01]  /*50a0*/  MOV R19, UR11 ;  /* 0x0000000b00137c02 */ /* 0x000fe20008000f00 */
[----:B------:R-:W-:Y:S01]  /*50b0*/  IMAD.U32 R17, RZ, RZ, UR7 ;  /* 0x00000007ff117e24 */ /* 0x000fe2000f8e00ff */
[----:B------:R-:W-:Y:S01]  /*50c0*/  MOV R16, UR6 ;  /* 0x0000000600107c02 */ /* 0x000fe20008000f00 */
[----:B------:R-:W-:Y:S01]  /*50d0*/  IMAD.MOV.U32 R11, RZ, RZ, RZ ;  /* 0x000000ffff0b7224 */ /* 0x000fe200078e00ff */
[----:B------:R-:W-:Y:S01]  /*50e0*/  MOV R12, 0x1 ;  /* 0x00000001000c7802 */ /* 0x000fe20000000f00 */
[----:B------:R-:W-:Y:S01]  /*50f0*/  IMAD.MOV.U32 R10, RZ, RZ, 0x1 ;  /* 0x00000001ff0a7424 */ /* 0x000fe200078e00ff */
[----:B------:R-:W-:Y:S01]  /*5100*/  MOV R14, RZ ;  /* 0x000000ff000e7202 */ /* 0x000fe20000000f00 */
[----:B-1----:R-:W-:Y:S01]  /*5110*/  IMAD.MOV.U32 R8, RZ, RZ, RZ ;  /* 0x000000ffff087224 */ /* 0x002fe200078e00ff */
[----:B------:R-:W-:Y:S01]  /*5120*/  MOV R9, 0x1 ;  /* 0x0000000100097802 */ /* 0x000fe20000000f00 */
[----:B------:R-:W-:-:S02]  /*5130*/  UIADD3 UR76, UPT, UPT, UR66, 0x80, URZ ;  /* 0x00000080424c7890 */ /* 0x000fc4000fffe0ff */
[----:B------:R-:W-:Y:S02]  /*5140*/  UIADD3 UR74, UPT, UPT, UR66, 0x180, URZ ;  /* 0x00000180424a7890 */ /* 0x000fe4000fffe0ff */
[----:B------:R-:W-:Y:S02]  /*5150*/  UIADD3 UR72, UPT, UPT, UR66, 0x200, URZ ;  /* 0x0000020042487890 */ /* 0x000fe4000fffe0ff */
[----:B------:R-:W-:Y:S02]  /*5160*/  UIADD3 UR70, UPT, UPT, UR66, 0x280, URZ ;  /* 0x0000028042467890 */ /* 0x000fe4000fffe0ff */
[----:B------:R-:W-:Y:S02]  /*5170*/  UIADD3 UR68, UPT, UPT, UR66, 0x300, URZ ;  /* 0x0000030042447890 */ /* 0x000fe4000fffe0ff */
[----:B------:R-:W-:Y:S02]  /*5180*/  UIADD3 UR64, UPT, UPT, UR53, 0x40, URZ ;  /* 0x0000004035407890 */ /* 0x000fe4000fffe0ff */
        /* <DEDUP_REMOVED lines=9> */
[----:B------:R-:W-:Y:S01]  /*5220*/  UIADD3 UR44, UPT, UPT, UR34, 0x400, URZ ;  /* 0x00000400222c7890 */ /* 0x000fe2000fffe0ff */
[----:B------:R-:W-:Y:S01]  /*5230*/  UMOV UR8, 0x1 ;  /* 0x0000000100087882 */ /* 0x000fe20000000000 */
[----:B------:R-:W-:Y:S01]  /*5240*/  UMOV UR32, URZ ;  /* 0x000000ff00207c82 */ /* 0x000fe20008000000 */
[----:B------:R-:W-:Y:S01]  /*5250*/  UMOV UR9, URZ ;  /* 0x000000ff00097c82 */ /* 0x000fe20008000000 */
        /* <DEDUP_REMOVED lines=18> */
.L_x_133:
[----:B------:R-:W-:Y:S04]  /*5380*/  BSSY.RECONVERGENT B0, `(.L_x_110) ;  /* 0x0000003000007945 */ /* 0x000fe80003800200 */
[----:B---3--:R-:W-:Y:S05]  /*5390*/  @!P2 BRA `(.L_x_111) ;  /* 0x000000000004a947 */ /* 0x008fea0003800000 */
[----:B------:R-:W-:Y:S05]  /*53a0*/  BPT.TRAP 0x1 ;  /* 0x000000040000795c */ /* 0x000fea0000300000 */
.L_x_111:
[----:B------:R-:W-:Y:S05]  /*53b0*/  BSYNC.RECONVERGENT B0 ;  /* 0x0000000000007941 */ /* 0x000fea0003800200 */
.L_x_110:
[----:B------:R-:W-:Y:S01]  /*53c0*/  ULEA UR6, UR8, UR24, 0x3 ;  /* 0x0000001808067291 */ /* 0x000fe2000f8e18ff */
[----:B------:R-:W-:Y:S02]  /*53d0*/  SHF.L.U32 R3, R8, 0x1f, RZ ;  /* 0x0000001f08037819 */ /* 0x000fe400000006ff */
[----:B------:R-:W-:Y:S06]  /*53e0*/  R2UR UR7, R0 ;  /* 0x00000000000772ca */ /* 0x000fec00000e0000 */
[----:B------:R-:W1:Y:S07]  /*53f0*/  SYNCS.PHASECHK.TRANS64.TRYWAIT P0, [UR6+0x2e800], R3 ;  /* 0x02e80003ff0075a7 */ /* 0x000e6e0008001106 */
[----:B------:R-:W-:Y:S01]  /*5400*/  UISETP.NE.AND UP0, UPT, UR7, 0x2, UPT ;  /* 0x000000020700788c */ /* 0x000fe2000bf05270 */
[----:B-1----:R-:W-:Y:S10]  /*5410*/  @!P0 BRA `(.L_x_112) ;  /* 0x000000d000d48947 */ /* 0x002ff40003800000 */
.L_x_282:
[----:B------:R-:W-:Y:S05]  /*5420*/  BRA.U !UP0, `(.L_x_113) ;  /* 0x0000000108047547 */ /* 0x000fea000b800000 */
[----:B------:R-:W-:Y:S05]  /*5430*/  BPT.TRAP 0x1 ;  /* 0x000000040000795c */ /* 0x000fea0000300000 */
.L_x_113:
[----:B------:R-:W-:Y:S01]  /*5440*/  SHF.L.U32 R5, R11, 0x1f, RZ ;  /* 0x0000001f0b057819 */ /* 0x000fe200000006ff */
[----:B-1----:R-:W-:Y:S02]  /*5450*/  HFMA2 R2, -RZ, RZ, 0, 1.9073486328125e-05 ;  /* 0x00000140ff027431 */ /* 0x002fe400000001ff */
[----:B------:R-:W-:Y:S01]  /*5460*/  IMAD.MOV.U32 R3, RZ, RZ, 0x140 ;  /* 0x00000140ff037424 */ /* 0x000fe200078e00ff */
[----:B------:R-:W1:Y:S02]  /*5470*/  SYNCS.PHASECHK.TRANS64.TRYWAIT P0, [UR24+0x2e858], R5 ;  /* 0x02e85805ff0075a7 */ /* 0x000e640008001118 */
[----:B-1----:R-:W-:Y:S05]  /*5480*/  @!P0 BRA `(.L_x_114) ;  /* 0x000000d000d08947 */ /* 0x002fea0003800000 */
.L_x_284:
[----:B------:R-:W-:Y:S01]  /*5490*/  UIMAD UR6, UR8, 0x600, UR4 ;  /* 0x00000600080678a4 */ /* 0x000fe2000f8e0204 */
[----:B------:R-:W-:Y:S01]  /*54a0*/  R2UR UR14, R3 ;  /* 0x00000000030e72ca */ /* 0x000fe200000e0000 */
[----:B------:R-:W-:Y:S01]  /*54b0*/  UMOV UR16, 0x0 ;  /* 0x0000000000107882 */ /* 0x000fe20000000000 */
[----:B------:R-:W-:Y:S01]  /*54c0*/  R2UR UR20, R2 ;  /* 0x00000000021472ca */ /* 0x000fe200000e0000 */
[----:B------:R-:W-:Y:S01]  /*54d0*/  UIADD3 UR12, UPT, UPT, UR6, 0x2, URZ ;  /* 0x00000002060c7890 */ /* 0x000fe2000fffe0ff */
[----:B------:R-:W-:Y:S01]  /*54e0*/  IMAD.MOV.U32 R3, RZ, RZ, 0x140 ;  /* 0x00000140ff037424 */ /* 0x000fe200078e00ff */
[----:B------:R-:W-:Y:S01]  /*54f0*/  UIADD3 UR10, UPT, UPT, UR6, 0x200, URZ ;  /* 0x00000200060a7890 */ /* 0x000fe2000fffe0ff */
[----:B-1----:R-:W-:Y:S01]  /*5500*/  IMAD.MOV.U32 R4, RZ, RZ, 0x140 ;  /* 0x00000140ff047424 */ /* 0x002fe200078e00ff */
[----:B------:R-:W-:Y:S01]  /*5510*/  UMOV UR17, 0x8200490 ;  /* 0x0820049000117882 */ /* 0x000fe20000000000 */
[----:B------:R-:W-:Y:S01]  /*5520*/  UMOV UR7, 0x80004020 ;  /* 0x8000402000077882 */ /* 0x000fe20000000000 */
[C---:B------:R-:W-:Y:S01]  /*5530*/  R2UR UR25, R3.reuse ;  /* 0x00000000031972ca */ /* 0x040fe200000e0000 */
[----:B------:R-:W-:Y:S01]  /*5540*/  UMOV UR18, UR40 ;  /* 0x0000002800127c82 */ /* 0x000fe20008000000 */
[----:B------:R-:W-:Y:S01]  /*5550*/  R2UR UR23, R4 ;  /* 0x00000000041772ca */ /* 0x000fe200000e0000 */
[----:B------:R-:W-:Y:S01]  /*5560*/  UMOV UR19, 0x80004020 ;  /* 0x8000402000137882 */ /* 0x000fe20000000000 */
[----:B------:R1:W-:Y:S01]  /*5570*/  UTCHMMA gdesc[UR42], gdesc[UR6], tmem[UR14], tmem[UR16], idesc[UR17], !UPT ;  /* 0x00ff10062a0075ea */ /* 0x0003e2000f80000e */
[----:B------:R-:W-:Y:S01]  /*5580*/  UMOV UR36, 0x0 ;  /* 0x0000000000247882 */ /* 0x000fe20000000000 */
[----:B------:R-:W-:Y:S01]  /*5590*/  R2UR UR22, R3 ;  /* 0x00000000031672ca */ /* 0x000fe200000e0000 */
[----:B------:R-:W-:Y:S01]  /*55a0*/  UMOV UR37, 0x8200490 ;  /* 0x0820049000257882 */ /* 0x000fe20000000000 */
[----:B------:R-:W-:Y:S01]  /*55b0*/  UMOV UR13, 0x80004020 ;  /* 0x80004020000d7882 */ /* 0x000fe20000000000 */
[----:B------:R-:W-:Y:S01]  /*55c0*/  UMOV UR11, 0x80004020 ;  /* 0x80004020000b7882 */ /* 0x000fe20000000000 */
[----:B------:R2:W-:Y:S01]  /*55d0*/  UTCHMMA gdesc[UR18], gdesc[UR12], tmem[UR20], tmem[UR36], idesc[UR37], UPT ;  /* 0x00ff240c120075ea */ /* 0x0005e2000b800014 */
[----:B------:R-:W-:Y:S01]  /*55e0*/  UMOV UR15, 0x80004020 ;  /* 0x80004020000f7882 */ /* 0x000fe20000000000 */
[----:B------:R-:W-:Y:S05]  /*55f0*/  IMAD.MOV.U32 R2, RZ, RZ, 0x140 ;  /* 0x00000140ff027424 */ /* 0x000fea00078e00ff */
[----:B------:R-:W-:Y:S01]  /*5600*/  R2UR UR21, R2 ;  /* 0x00000000021572ca */ /* 0x000fe200000e0000 */
[----:B-1----:R-:W-:Y:S01]  /*5610*/  UIADD3 UR16, UPT, UPT, UR6, 0x202, URZ ;  /* 0x0000020206107890 */ /* 0x002fe2000fffe0ff */
[----:B------:R-:W-:Y:S01]  /*5620*/  UMOV UR17, 0x80004020 ;  /* 0x8000402000117882 */ /* 0x000fe20000000000 */
[----:B------:R-:W-:Y:S02]  /*5630*/  UIADD3 UR14, UPT, UPT, UR6, 0x400, URZ ;  /* 0x00000400060e7890 */ /* 0x000fe4000fffe0ff */
[----:B------:R-:W-:Y:S01]  /*5640*/  UIADD3 UR6, UPT, UPT, UR6, 0x402, URZ ;  /* 0x0000040206067890 */ /* 0x000fe2000fffe0ff */
[----:B--2---:R-:W-:Y:S02]  /*5650*/  R2UR UR18, R22 ;  /* 0x00000000161272ca */ /* 0x004fe400000e0000 */
[----:B------:R-:W-:Y:S02]  /*5660*/  R2UR UR19, R23 ;  /* 0x00000000171372ca */ /* 0x000fe400000e0000 */
[----:B------:R-:W-:Y:S02]  /*5670*/  R2UR UR12, R20 ;  /* 0x00000000140c72ca */ /* 0x000fe400000e0000 */
[----:B------:R-:W-:Y:S09]  /*5680*/  R2UR UR13, R21 ;  /* 0x00000000150d72ca */ /* 0x000ff200000e0000 */
[----:B------:R1:W-:Y:S02]  /*5690*/  UTCHMMA gdesc[UR18], gdesc[UR10], tmem[UR25], tmem[UR36], idesc[UR37], UPT ;  /* 0x00ff240a120075ea */ /* 0x0003e4000b800019 */
[----:B-1----:R-:W-:Y:S01]  /*56a0*/  UMOV UR10, 0x0 ;  /* 0x00000000000a7882 */ /* 0x002fe20000000000 */
[----:B------:R-:W-:Y:S01]  /*56b0*/  R2UR UR36, R16 ;  /* 0x00000000102472ca */ /* 0x000fe200000e0000 */
[----:B------:R-:W-:Y:S01]  /*56c0*/  UMOV UR11, 0x8200490 ;  /* 0x08200490000b7882 */ /* 0x000fe20000000000 */
[----:B------:R-:W-:Y:S01]  /*56d0*/  R2UR UR37, R17 ;  /* 0x00000000112572ca */ /* 0x000fe200000e0000 */
[----:B------:R1:W-:Y:S01]  /*56e0*/  UTCHMMA gdesc[UR12], gdesc[UR16], tmem[UR23], tmem[UR10], idesc[UR11], UPT ;  /* 0x00ff0a100c0075ea */ /* 0x0003e2000b800017 */
[----:B------:R-:W-:Y:S01]  /*56f0*/  UMOV UR18, 0x0 ;  /* 0x0000000000127882 */ /* 0x000fe20000000000 */
[----:B------:R-:W-:Y:S01]  /*5700*/  UMOV UR19, 0x8200490 ;  /* 0x0820049000137882 */ /* 0x000fe20000000000 */
[----:B-1----:R-:W-:Y:S01]  /*5710*/  R2UR UR10, R18 ;  /* 0x00000000120a72ca */ /* 0x002fe200000e0000 */
[----:B------:R-:W-:Y:S01]  /*5720*/  UMOV UR12, 0x0 ;  /* 0x00000000000c7882 */ /* 0x000fe20000000000 */
[----:B------:R-:W-:Y:S01]  /*5730*/  R2UR UR11, R19 ;  /* 0x00000000130b72ca */ /* 0x000fe200000e0000 */
[----:B------:R-:W-:Y:S11]  /*5740*/  UMOV UR13, 0x8200490 ;  /* 0x08200490000d7882 */ /* 0x000ff60000000000 */
[----:B------:R-:W-:Y:S01]  /*5750*/  @!UPT UIADD3 URZ, UPT, UPT, URZ, URZ, URZ ;  /* 0x000000fffffff290 */ /* 0x000fe2000fffe0ff */
[----:B------:R-:W-:Y:S01]  /*5760*/  UTCHMMA gdesc[UR10], gdesc[UR14], tmem[UR22], tmem[UR18], idesc[UR19], UPT ;  /* 0x00ff120e0a0075ea */ /* 0x000fe2000b800016 */
[----:B------:R1:W-:Y:S02]  /*5770*/  UTCHMMA gdesc[UR36], gdesc[UR6], tmem[UR21], tmem[UR12], idesc[UR13], UPT ;  /* 0x00ff0c06240075ea */ /* 0x0003e4000b800015 */
[----:B-1----:R-:W-:Y:S01]  /*5780*/  UIADD3 UR36, UPT, UPT, UR8, 0x1, URZ ;  /* 0x0000000108247890 */ /* 0x002fe2000fffe0ff */
[----:B------:R-:W-:Y:S11]  /*5790*/  BRA.U !UP0, `(.L_x_115) ;  /* 0x0000000108047547 */ /* 0x000ff6000b800000 */
[----:B------:R-:W-:Y:S05]  /*57a0*/  BPT.TRAP 0x1 ;  /* 0x000000040000795c */ /* 0x000fea0000300000 */
.L_x_115:
[----:B------:R-:W-:Y:S09]  /*57b0*/  UIADD3 UR6, UPT, UPT, UR24, 0x2e850, URZ ;  /* 0x0002e85018067890 */ /* 0x000ff2000fffe0ff */
[----:B------:R1:W-:Y:S01]  /*57c0*/  UTCBAR [UR6], URZ ;  /* 0x000000ff060073e9 */ /* 0x0003e200080000ff */
[----:B------:R-:W-:Y:S05]  /*57d0*/  BRA.U !UP0, `(.L_x_116) ;  /* 0x0000000108047547 */ /* 0x000fea000b800000 */
[----:B-1----:R-:W-:Y:S05]  /*57e0*/  BPT.TRAP 0x1 ;  /* 0x000000040000795c */ /* 0x002fea0000300000 */
.L_x_116:
[----:B------:R-:W-:Y:S04]  /*57f0*/  SHF.L.U32 R3, R14, 0x1f, RZ ;  /* 0x0000001f0e037819 */ /* 0x000fe800000006ff */
[----:B------:R-:W2:Y:S02]  /*5800*/  SYNCS.PHASECHK.TRANS64.TRYWAIT P0, [UR24+0x2e890], R3 ;  /* 0x02e89003ff0075a7 */ /* 0x000ea40008001118 */
[----:B--2---:R-:W-:Y:S05]  /*5810*/  @!P0 BRA `(.L_x_117) ;  /* 0x000000d000048947 */ /* 0x004fea0003800000 */
.L_x_286:
[----:B------:R-:W-:Y:S05]  /*5820*/  BRA.U !UP0, `(.L_x_118) ;  /* 0x0000000108047547 */ /* 0x000fea000b800000 */
[----:B-1----:R-:W-:Y:S05]  /*5830*/  BPT.TRAP 0x1 ;  /* 0x000000040000795c */ /* 0x002fea0000300000 */
.L_x_118:
[----:B--2---:R-:W-:Y:S04]  /*5840*/  SHF.L.U32 R3, R13, 0x1f, RZ ;  /* 0x0000001f0d037819 */ /* 0x004fe800000006ff */
[----:B------:R-:W2:Y:S02]  /*5850*/  SYNCS.PHASECHK.TRANS64.TRYWAIT P0, [UR24+0x2e868], R3 ;  /* 0x02e86803ff0075a7 */ /* 0x000ea40008001118 */
[----:B--2---:R-:W-:Y:S05]  /*5860*/  @!P0 BRA `(.L_x_119) ;  /* 0x000000d000088947 */ /* 0x004fea0003800000 */
.L_x_288:
[----:B------:R-:W-:Y:S01]  /*5870*/  ELECT P1, URZ, PT ;  /* 0x0000000000ff782f */ /* 0x000fe20003820000 */
[----:B--2---:R-:W-:Y:S01]  /*5880*/  IMAD.MOV.U32 R2, RZ, RZ, 0xc0 ;  /* 0x000000c0ff027424 */ /* 0x004fe200078e00ff */
[----:B------:R-:W-:Y:S01]  /*5890*/  UMOV UR20, 0x0 ;  /* 0x0000000000147882 */ /* 0x000fe20000000000 */
[----:B------:R-:W-:Y:S01]  /*58a0*/  UMOV UR21, 0x8198490 ;  /* 0x0819849000157882 */ /* 0x000fe20000000000 */
[----:B------:R-:W-:Y:S01]  /*58b0*/  UMOV UR22, 0x0 ;  /* 0x0000000000167882 */ /* 0x000fe20000000000 */
[----:B------:R-:W-:Y:S01]  /*58c0*/  UMOV UR23, 0x8198490 ;  /* 0x0819849000177882 */ /* 0x000fe20000000000 */
[C---:B------:R-:W-:Y:S01]  /*58d0*/  R2UR UR13, R2.reuse ;  /* 0x00000000020d72ca */ /* 0x040fe200000e0000 */
[----:B------:R-:W-:Y:S01]  /*58e0*/  UMOV UR19, 0x8198490 ;  /* 0x0819849000137882 */ /* 0x000fe20000000000 */
[C---:B------:R-:W-:Y:S01]  /*58f0*/  R2UR UR18, R2.reuse ;  /* 0x00000000021272ca */ /* 0x040fe200000e0000 */
[----:B------:R-:W-:Y:S01]  /*5900*/  IMAD.MOV.U32 R3, RZ, RZ, 0xc0 ;  /* 0x000000c0ff037424 */ /* 0x000fe200078e00ff */
[----:B------:R-:W-:Y:S02]  /*5910*/  R2UR UR12, R2 ;  /* 0x00000000020c72ca */ /* 0x000fe400000e0000 */
[----:B------:R-:W-:Y:S02]  /*5920*/  ELECT P0, URZ, PT ;  /* 0x0000000000ff782f */ /* 0x000fe40003800000 */
[C---:B------:R-:W-:Y:S01]  /*5930*/  @P1 R2UR UR7, R6.reuse ;  /* 0x00000000060712ca */ /* 0x040fe200000e0000 */
[----:B------:R-:W-:Y:S01]  /*5940*/  @P1 IMAD.MOV.U32 R25, RZ, RZ, 0x40004040 ;  /* 0x40004040ff191424 */ /* 0x000fe200078e00ff */
[----:B-1----:R-:W-:Y:S01]  /*5950*/  @P1 R2UR UR6, R7 ;  /* 0x00000000070612ca */ /* 0x002fe200000e0000 */
[----:B------:R-:W-:Y:S01]  /*5960*/  @P1 IMAD.MOV.U32 R5, RZ, RZ, -0x7fffbfe0 ;  /* 0x80004020ff051424 */ /* 0x000fe200078e00ff */
[----:B------:R-:W-:Y:S02]  /*5970*/  R2UR UR17, R3 ;  /* 0x00000000031172ca */ /* 0x000fe400000e0000 */
[----:B------:R-:W-:Y:S05]  /*5980*/  @P1 R2UR UR11, R25 ;  /* 0x00000000190b12ca */ /* 0x000fea00000e0000 */
[----:B------:R-:W-:Y:S02]  /*5990*/  @P0 VIADD R3, R6, 0x100 ;  /* 0x0000010006030836 */ /* 0x000fe40000000000 */
[----:B------:R-:W-:Y:S01]  /*59a0*/  IMAD.U32 R24, RZ, RZ, UR7 ;  /* 0x00000007ff187e24 */ /* 0x000fe2000f8e00ff */
[----:B------:R-:W-:Y:S01]  /*59b0*/  @P1 R2UR UR7, R5 ;  /* 0x00000000050712ca */ /* 0x000fe200000e0000 */
[----:B------:R-:W-:Y:S01]  /*59c0*/  IMAD.U32 R4, RZ, RZ, UR6 ;  /* 0x00000006ff047e24 */ /* 0x000fe2000f8e00ff */
[----:B------:R-:W-:Y:S01]  /*59d0*/  @P0 R2UR UR8, R3 ;  /* 0x00000000030802ca */ /* 0x000fe200000e0000 */
[----:B------:R-:W-:Y:S01]  /*59e0*/  IMAD.MOV.U32 R5, RZ, RZ, 0xc0 ;  /* 0x000000c0ff057424 */ /* 0x000fe200078e00ff */
[----:B------:R-:W-:Y:S01]  /*59f0*/  @P1 R2UR UR10, R24 ;  /* 0x00000000180a12ca */ /* 0x000fe200000e0000 */
[----:B------:R-:W-:Y:S01]  /*5a00*/  IMAD.MOV.U32 R3, RZ, RZ, 0xc0 ;  /* 0x000000c0ff037424 */ /* 0x000fe200078e00ff */
[----:B------:R-:W-:Y:S01]  /*5a10*/  @P1 R2UR UR6, R4 ;  /* 0x00000000040612ca */ /* 0x000fe200000e0000 */
[----:B------:R-:W-:Y:S01]  /*5a20*/  IMAD.MOV.U32 R4, RZ, RZ, 0xc0 ;  /* 0x000000c0ff047424 */ /* 0x000fe200078e00ff */
[----:B------:R-:W-:Y:S02]  /*5a30*/  R2UR UR16, R5 ;  /* 0x00000000051072ca */ /* 0x000fe400000e0000 */
[----:B------:R-:W-:Y:S02]  /*5a40*/  R2UR UR14, R3 ;  /* 0x00000000030e72ca */ /* 0x000fe400000e0000 */
[----:B------:R-:W-:Y:S07]  /*5a50*/  R2UR UR15, R4 ;  /* 0x00000000040f72ca */ /* 0x000fee00000e0000 */
[----:B------:R1:W-:Y:S01]  /*5a60*/  UTCHMMA gdesc[UR10], gdesc[UR6], tmem[UR13], tmem[UR20], idesc[UR21], !UPT ;  /* 0x00ff14060a0075ea */ /* 0x0003e2000f80000d */
[----:B------:R-:W-:Y:S01]  /*5a70*/  UTCHMMA gdesc[UR76], gdesc[UR64], tmem[UR17], tmem[UR20], idesc[UR21], UPT ;  /* 0x00ff14404c0075ea */ /* 0x000fe2000b800011 */
[----:B-1----:R-:W-:Y:S01]  /*5a80*/  UMOV UR10, 0x0 ;  /* 0x00000000000a7882 */ /* 0x002fe20000000000 */
[----:B------:R-:W-:Y:S01]  /*5a90*/  UMOV UR11, 0x8198490 ;  /* 0x08198490000b7882 */ /* 0x000fe20000000000 */
[----:B------:R-:W-:Y:S01]  /*5aa0*/  UMOV UR6, UR8 ;  /* 0x0000000800067c82 */ /* 0x000fe20008000000 */
[----:B------:R-:W-:Y:S01]  /*5ab0*/  UMOV UR7, 0x40004040 ;  /* 0x4000404000077882 */ /* 0x000fe20000000000 */
[----:B------:R-:W-:Y:S01]  /*5ac0*/  R2UR UR8, R2 ;  /* 0x00000000020872ca */ /* 0x000fe200000e0000 */
[----:B------:R1:W-:Y:S01]  /*5ad0*/  UTCHMMA gdesc[UR6], gdesc[UR62], tmem[UR18], tmem[UR10], idesc[UR11], UPT ;  /* 0x00ff0a3e060075ea */ /* 0x0003e2000b800012 */
[----:B------:R2:W-:Y:S01]  /*5ae0*/  UTCHMMA gdesc[UR74], gdesc[UR60], tmem[UR16], tmem[UR22], idesc[UR23], UPT ;  /* 0x00ff163c4a0075ea */ /* 0x0005e2000b800010 */
[----:B-1----:R-:W-:Y:S01]  /*5af0*/  UMOV UR6, 0x0 ;  /* 0x0000000000067882 */ /* 0x002fe20000000000 */
[----:B------:R-:W-:Y:S01]  /*5b00*/  UMOV UR7, 0x8198490 ;  /* 0x0819849000077882 */ /* 0x000fe20000000000 */
[----:B------:R-:W-:Y:S01]  /*5b10*/  UMOV UR18, 0x0 ;  /* 0x0000000000127882 */ /* 0x000fe20000000000 */
[----:B------:R2:W-:Y:S01]  /*5b20*/  UTCHMMA gdesc[UR72], gdesc[UR58], tmem[UR15], tmem[UR6], idesc[UR7], UPT ;  /* 0x00ff063a480075ea */ /* 0x0005e2000b80000f */
[----:B------:R2:W-:Y:S01]  /*5b30*/  UTCHMMA gdesc[UR70], gdesc[UR56], tmem[UR14], tmem[UR18], idesc[UR19], UPT ;  /* 0x00ff1238460075ea */ /* 0x0005e2000b80000e */
[----:B------:R2:W-:Y:S05]  /*5b40*/  UTCHMMA gdesc[UR68], gdesc[UR54], tmem[UR12], tmem[UR20], idesc[UR21], UPT ;  /* 0x00ff1436440075ea */ /* 0x0005ea000b80000c */
[----:B------:R2:W-:Y:S01]  /*5b50*/  UTCHMMA gdesc[UR66], gdesc[UR52], tmem[UR8], tmem[UR10], idesc[UR11], UPT ;  /* 0x00ff0a34420075ea */ /* 0x0005e2000b800008 */
[----:B------:R-:W-:Y:S05]  /*5b60*/  BRA.U !UP0, `(.L_x_120) ;  /* 0x0000000108047547 */ /* 0x000fea000b800000 */
[----:B--2---:R-:W-:Y:S05]  /*5b70*/  BPT.TRAP 0x1 ;  /* 0x000000040000795c */ /* 0x004fea0000300000 */
.L_x_120:
[----:B--2---:R-:W-:Y:S01]  /*5b80*/  UIMAD UR6, UR9, 0x600, UR5 ;  /* 0x00000600090678a4 */ /* 0x004fe2000f8e0205 */
[----:B------:R-:W-:Y:S01]  /*5b90*/  CS2R R2, SRZ ;  /* 0x0000000000027805 */ /* 0x000fe2000001ff00 */
[----:B------:R-:W-:Y:S01]  /*5ba0*/  UISETP.NE.U32.AND UP1, UPT, UR32, URZ, UPT ;  /* 0x000000ff2000728c */ /* 0x000fe2000bf25070 */
[----:B------:R-:W-:Y:S01]  /*5bb0*/  IMAD.MOV.U32 R4, RZ, RZ, RZ ;  /* 0x000000ffff047224 */ /* 0x000fe200078e00ff */
[----:B------:R-:W-:Y:S01]  /*5bc0*/  UIADD3 UR8, UPT, UPT, UR24, 0x2e870, URZ ;  /* 0x0002e87018087890 */ /* 0x000fe2000fffe0ff */
[----:B------:R-:W-:Y:S01]  /*5bd0*/  BSSY.RECONVERGENT B0, `(.L_x_121) ;  /* 0x0000033000007945 */ /* 0x000fe20003800200 */
[----:B------:R-:W-:Y:S01]  /*5be0*/  UIADD3 UR10, UPT, UPT, UR6, 0x40, URZ ;  /* 0x00000040060a7890 */ /* 0x000fe2000fffe0ff */
[----:B------:R-:W-:Y:S01]  /*5bf0*/  R2UR UR14, R2 ;  /* 0x00000000020e72ca */ /* 0x000fe200000e0000 */
[----:B------:R-:W-:Y:S01]  /*5c00*/  UIADD3 UR16, UPT, UPT, UR6, 0x80, URZ ;  /* 0x0000008006107890 */ /* 0x000fe2000fffe0ff */
[----:B------:R-:W-:Y:S01]  /*5c10*/  R2UR UR15, R4 ;  /* 0x00000000040f72ca */ /* 0x000fe200000e0000 */
[----:B------:R-:W-:Y:S01]  /*5c20*/  UIADD3 UR12, UPT, UPT, UR6, 0xc0, URZ ;  /* 0x000000c0060c7890 */ /* 0x000fe2000fffe0ff */
[----:B------:R-:W-:Y:S01]  /*5c30*/  R2UR UR18, R3 ;  /* 0x00000000031272ca */ /* 0x000fe200000e0000 */
[----:B------:R-:W-:Y:S01]  /*5c40*/  UMOV UR32, 0x0 ;  /* 0x0000000000207882 */ /* 0x000fe20000000000 */
[----:B------:R1:W-:Y:S01]  /*5c50*/  UTCBAR [UR8], URZ ;  /* 0x000000ff080073e9 */ /* 0x0003e200080000ff */
[----:B------:R-:W-:Y:S01]  /*5c60*/  UMOV UR33, 0x8190490 ;  /* 0x0819049000217882 */ /* 0x000fe20000000000 */
[----:B------:R-:W-:Y:S01]  /*5c70*/  UMOV UR7, 0x80004020 ;  /* 0x8000402000077882 */ /* 0x000fe20000000000 */
[----:B------:R-:W-:Y:S01]  /*5c80*/  UMOV UR22, 0x0 ;  /* 0x0000000000167882 */ /* 0x000fe20000000000 */
[----:B------:R-:W-:Y:S01]  /*5c90*/  UMOV UR23, 0x8190490 ;  /* 0x0819049000177882 */ /* 0x000fe20000000000 */
[----:B------:R-:W-:Y:S01]  /*5ca0*/  UMOV UR11, 0x80004020 ;  /* 0x80004020000b7882 */ /* 0x000fe20000000000 */
[----:B------:R-:W-:Y:S01]  /*5cb0*/  UMOV UR20, 0x0 ;  /* 0x0000000000147882 */ /* 0x000fe20000000000 */
[----:B------:R2:W-:Y:S01]  /*5cc0*/  UTCHMMA gdesc[UR34], gdesc[UR6], tmem[UR14], tmem[UR32], idesc[UR33], UP1 ;  /* 0x00ff2006220075ea */ /* 0x0005e2000880000e */
[----:B------:R-:W-:Y:S01]  /*5cd0*/  UMOV UR21, 0x8190490 ;  /* 0x0819049000157882 */ /* 0x000fe20000000000 */
[----:B------:R3:W-:Y:S01]  /*5ce0*/  UTCHMMA gdesc[UR50], gdesc[UR10], tmem[UR15], tmem[UR22], idesc[UR23], UPT ;  /* 0x00ff160a320075ea */ /* 0x0007e2000b80000f */
[----:B------:R-:W-:Y:S01]  /*5cf0*/  UMOV UR17, 0x80004020 ;  /* 0x8000402000117882 */ /* 0x000fe20000000000 */
[C---:B------:R-:W-:Y:S01]  /*5d00*/  R2UR UR19, R2.reuse ;  /* 0x00000000021372ca */ /* 0x040fe200000e0000 */
[----:B------:R4:W-:Y:S01]  /*5d10*/  UTCHMMA gdesc[UR48], gdesc[UR16], tmem[UR18], tmem[UR20], idesc[UR21], UPT ;  /* 0x00ff1410300075ea */ /* 0x0009e2000b800012 */
[----:B------:R-:W-:Y:S01]  /*5d20*/  R2UR UR25, R2 ;  /* 0x00000000021972ca */ /* 0x000fe200000e0000 */
[----:B------:R-:W-:Y:S01]  /*5d30*/  UMOV UR13, 0x80004020 ;  /* 0x80004020000d7882 */ /* 0x000fe20000000000 */
[----:B------:R-:W-:Y:S09]  /*5d40*/  LOP3.LUT R12, R12, 0x1, RZ, 0x3c, !PT ;  /* 0x000000010c0c7812 */ /* 0x000ff200078e3cff */
[----:B------:R5:W-:Y:S01]  /*5d50*/  UTCHMMA gdesc[UR46], gdesc[UR12], tmem[UR19], tmem[UR32], idesc[UR33], UPT ;  /* 0x00ff200c2e0075ea */ /* 0x000be2000b800013 */
[C---:B-1----:R-:W-:Y:S01]  /*5d60*/  R2UR UR8, R2.reuse ;  /* 0x00000000020872ca */ /* 0x042fe200000e0000 */
[----:B--2---:R-:W-:Y:S02]  /*5d70*/  UIADD3 UR14, UPT, UPT, UR6, 0x140, URZ ;  /* 0x00000140060e7890 */ /* 0x004fe4000fffe0ff */
[----:B---3--:R-:W-:Y:S01]  /*5d80*/  UIADD3 UR10, UPT, UPT, UR34, 0x402, URZ ;  /* 0x00000402220a7890 */ /* 0x008fe2000fffe0ff */
[C---:B------:R-:W-:Y:S01]  /*5d90*/  R2UR UR22, R2.reuse ;  /* 0x00000000021672ca */ /* 0x040fe200000e0000 */
[----:B------:R-:W-:Y:S01]  /*5da0*/  UMOV UR11, 0x40004040 ;  /* 0x40004040000b7882 */ /* 0x000fe20000000000 */
[----:B----4-:R-:W-:Y:S01]  /*5db0*/  UIADD3 UR20, UPT, UPT, UR6, 0x100, URZ ;  /* 0x0000010006147890 */ /* 0x010fe2000fffe0ff */
[----:B------:R-:W-:Y:S01]  /*5dc0*/  R2UR UR23, R2 ;  /* 0x00000000021772ca */ /* 0x000fe200000e0000 */
[----:B------:R-:W-:Y:S02]  /*5dd0*/  UIADD3 UR18, UPT, UPT, UR6, 0x180, URZ ;  /* 0x0000018006127890 */ /* 0x000fe4000fffe0ff */
[----:B------:R-:W-:Y:S01]  /*5de0*/  UIADD3 UR6, UPT, UPT, UR6, 0x1c0, URZ ;  /* 0x000001c006067890 */ /* 0x000fe2000fffe0ff */
[----:B------:R-:W-:Y:S01]  /*5df0*/  UMOV UR16, 0x0 ;  /* 0x0000000000107882 */ /* 0x000fe20000000000 */
[----:B------:R-:W-:Y:S01]  /*5e00*/  UMOV UR17, 0x8190490 ;  /* 0x0819049000117882 */ /* 0x000fe20000000000 */
[----:B------:R-:W-:Y:S01]  /*5e10*/  UMOV UR21, 0x80004020 ;  /* 0x8000402000157882 */ /* 0x000fe20000000000 */
[----:B------:R-:W-:Y:S01]  /*5e20*/  UMOV UR15, 0x80004020 ;  /* 0x80004020000f7882 */ /* 0x000fe20000000000 */
[----:B------:R1:W-:Y:S02]  /*5e30*/  UTCHMMA gdesc[UR44], gdesc[UR20], tmem[UR25], tmem[UR16], idesc[UR17], UPT ;  /* 0x00ff10142c0075ea */ /* 0x0003e4000b800019 */
[----:B------:R2:W-:Y:S01]  /*5e40*/  UTCHMMA gdesc[UR10], gdesc[UR14], tmem[UR22], tmem[UR32], idesc[UR33], UPT ;  /* 0x00ff200e0a0075ea */ /* 0x0005e2000b800016 */
[----:B-----5:R-:W-:Y:S01]  /*5e50*/  UIADD3 UR12, UPT, UPT, UR34, 0x406, URZ ;  /* 0x00000406220c7890 */ /* 0x020fe2000fffe0ff */
[----:B------:R-:W-:Y:S01]  /*5e60*/  UMOV UR19, 0x80004020 ;  /* 0x8000402000137882 */ /* 0x000fe20000000000 */
[----:B------:R-:W-:Y:S01]  /*5e70*/  UMOV UR13, 0x40004040 ;  /* 0x40004040000d7882 */ /* 0x000fe20000000000 */
[----:B-1----:R-:W-:Y:S01]  /*5e80*/  UIADD3 UR16, UPT, UPT, UR34, 0x404, URZ ;  /* 0x0000040422107890 */ /* 0x002fe2000fffe0ff */
[----:B------:R-:W-:Y:S01]  /*5e90*/  UMOV UR17, 0x40004040 ;  /* 0x4000404000117882 */ /* 0x000fe20000000000 */
[----:B------:R-:W-:Y:S01]  /*5ea0*/  UMOV UR20, 0x0 ;  /* 0x0000000000147882 */ /* 0x000fe20000000000 */
[----:B------:R-:W-:Y:S06]  /*5eb0*/  UMOV UR21, 0x8190490 ;  /* 0x0819049000157882 */ /* 0x000fec0000000000 */
[----:B------:R2:W-:Y:S01]  /*5ec0*/  UTCHMMA gdesc[UR16], gdesc[UR18], tmem[UR23], tmem[UR32], idesc[UR33], UPT ;  /* 0x00ff2012100075ea */ /* 0x0005e2000b800017 */
[----:B------:R2:W-:Y:S01]  /*5ed0*/  UTCHMMA gdesc[UR12], gdesc[UR6], tmem[UR8], tmem[UR20], idesc[UR21], UPT ;  /* 0x00ff14060c0075ea */ /* 0x0005e2000b800008 */
[----:B------:R-:W-:Y:S05]  /*5ee0*/  @!P2 BRA `(.L_x_122) ;  /* 0x000000000004a947 */ /* 0x000fea0003800000 */
[----:B--2---:R-:W-:Y:S05]  /*5ef0*/  BPT.TRAP 0x1 ;  /* 0x000000040000795c */ /* 0x004fea0000300000 */
.L_x_122:
[----:B--2---:R-:W-:Y:S05]  /*5f00*/  BSYNC.RECONVERGENT B0 ;  /* 0x0000000000007941 */ /* 0x004fea0003800200 */
.L_x_121:
[----:B------:R-:W-:Y:S02]  /*5f10*/  ULEA UR7, UR9, UR24, 0x3 ;  /* 0x0000001809077291 */ /* 0x000fe4000f8e18ff */
[----:B------:R-:W-:Y:S02]  /*5f20*/  UIADD3 UR9, UPT, UPT, UR9, 0x1, URZ ;  /* 0x0000000109097890 */ /* 0x000fe4000fffe0ff */
[----:B------:R-:W-:Y:S02]  /*5f30*/  UIADD3 UR6, UPT, UPT, UR7, 0x2e810, URZ ;  /* 0x0002e81007067890 */ /* 0x000fe4000fffe0ff */
[----:B------:R-:W-:Y:S04]  /*5f40*/  UISETP.NE.AND UP1, UPT, UR9, 0x2, UPT ;  /* 0x000000020900788c */ /* 0x000fe8000bf25270 */
[----:B------:R-:W-:Y:S03]  /*5f50*/  USEL UR9, UR9, URZ, UP1 ;  /* 0x000000ff09097287 */ /* 0x000fe60008800000 */
[----:B------:R1:W-:Y:S01]  /*5f60*/  UTCBAR [UR6], URZ ;  /* 0x000000ff060073e9 */ /* 0x0003e200080000ff */
[----:B------:R-:W-:Y:S08]  /*5f70*/  BRA.U !UP0, `(.L_x_123) ;  /* 0x0000000108047547 */ /* 0x000ff0000b800000 */
[----:B-1----:R-:W-:Y:S05]  /*5f80*/  BPT.TRAP 0x1 ;  /* 0x000000040000795c */ /* 0x002fea0000300000 */
.L_x_123:
[----:B------:R-:W-:Y:S01]  /*5f90*/  LOP3.LUT R14, R14, 0x1, RZ, 0x3c, !PT ;  /* 0x000000010e0e7812 */ /* 0x000fe200078e3cff */
[----:B-1----:R-:W-:Y:S09]  /*5fa0*/  UIADD3 UR6, UPT, UPT, UR24, 0x2e898, URZ ;  /* 0x0002e89818067890 */ /* 0x002ff2000fffe0ff */
[----:B------:R1:W-:Y:S01]  /*5fb0*/  UTCBAR [UR6], URZ ;  /* 0x000000ff060073e9 */ /* 0x0003e200080000ff */
[----:B------:R-:W-:Y:S05]  /*5fc0*/  BRA.U !UP0, `(.L_x_124) ;  /* 0x0000000108047547 */ /* 0x000fea000b800000 */
[----:B-1----:R-:W-:Y:S05]  /*5fd0*/  BPT.TRAP 0x1 ;  /* 0x000000040000795c */ /* 0x002fea0000300000 */
.L_x_124:
[----:B------:R-:W-:Y:S04]  /*5fe0*/  SHF.L.U32 R3, R12, 0x1f, RZ ;  /* 0x0000001f0c037819 */ /* 0x000fe800000006ff */
[----:B------:R-:W2:Y:S02]  /*5ff0*/  SYNCS.PHASECHK.TRANS64.TRYWAIT P0, [UR24+0x2e878], R3 ;  /* 0x02e87803ff0075a7 */ /* 0x000ea40008001118 */
[----:B--2---:R-:W-:Y:S05]  /*6000*/  @!P0 BRA `(.L_x_125) ;  /* 0x000000c800388947 */ /* 0x004fea0003800000 */
.L_x_290:
[----:B------:R-:W-:Y:S05]  /*6010*/  BRA.U !UP4, `(.L_x_126) ;  /* 0x000000010c047547 */ /* 0x000fea000b800000 */
[----:B-1----:R-:W-:Y:S05]  /*6020*/  BPT.TRAP 0x1 ;  /* 0x000000040000795c */ /* 0x002fea0000300000 */
.L_x_126:
[----:B------:R-:W-:Y:S01]  /*6030*/  SHF.L.U32 R5, R9, 0x1f, RZ ;  /* 0x0000001f09057819 */ /* 0x000fe200000006ff */
[----:B--2---:R-:W-:Y:S02]  /*6040*/  HFMA2 R2, -RZ, RZ, 0, 1.1444091796875e-05 ;  /* 0x000000c0ff027431 */ /* 0x004fe400000001ff */
[----:B------:R-:W-:Y:S01]  /*6050*/  IMAD.MOV.U32 R3, RZ, RZ, 0xc0 ;  /* 0x000000c0ff037424 */ /* 0x000fe200078e00ff */
[----:B------:R-:W2:Y:S02]  /*6060*/  SYNCS.PHASECHK.TRANS64.TRYWAIT P0, [UR24+0x2e820], R5 ;  /* 0x02e82005ff0075a7 */ /* 0x000ea40008001118 */
[----:B--2---:R-:W-:Y:S05]  /*6070*/  @!P0 BRA `(.L_x_127) ;  /* 0x000000c800348947 */ /* 0x004fea0003800000 */
.L_x_292:
[----:B-1----:R-:W-:Y:S01]  /*6080*/  UIADD3 UR6, UPT, UPT, UR28, 0x2, URZ ;  /* 0x000000021c067890 */ /* 0x002fe2000fffe0ff */
[----:B------:R-:W-:Y:S01]  /*6090*/  R2UR UR8, R3 ;  /* 0x00000000030872ca */ /* 0x000fe200000e0000 */
[----:B------:R-:W-:Y:S01]  /*60a0*/  UIADD3 UR20, UPT, UPT, UR30, 0x200, URZ ;  /* 0x000002001e147890 */ /* 0x000fe2000fffe0ff */
[----:B------:R-:W-:Y:S01]  /*60b0*/  R2UR UR16, R2 ;  /* 0x00000000021072ca */ /* 0x000fe200000e0000 */
[----:B------:R-:W-:Y:S01]  /*60c0*/  UIADD3 UR18, UPT, UPT, UR28, 0x200, URZ ;  /* 0x000002001c127890 */ /* 0x000fe2000fffe0ff */
[----:B------:R-:W-:Y:S01]  /*60d0*/  IMAD.MOV.U32 R3, RZ, RZ, 0xc0 ;  /* 0x000000c0ff037424 */ /* 0x000fe200078e00ff */
[----:B------:R-:W-:Y:S01]  /*60e0*/  UIADD3 UR14, UPT, UPT, UR30, 0x202, URZ ;  /* 0x000002021e0e7890 */ /* 0x000fe2000fffe0ff */
[----:B------:R-:W-:Y:S01]  /*60f0*/  IMAD.MOV.U32 R2, RZ, RZ, 0xc0 ;  /* 0x000000c0ff027424 */ /* 0x000fe200078e00ff */
[----:B------:R-:W-:Y:S01]  /*6100*/  UMOV UR22, 0x0 ;  /* 0x0000000000167882 */ /* 0x000fe20000000000 */
[----:B------:R-:W-:Y:S01]  /*6110*/  UMOV UR23, 0x8200490 ;  /* 0x0820049000177882 */ /* 0x000fe20000000000 */
[----:B------:R-:W-:Y:S01]  /*6120*/  UMOV UR10, 0x0 ;  /* 0x00000000000a7882 */ /* 0x000fe20000000000 */
[----:B------:R-:W-:Y:S01]  /*6130*/  UMOV UR11, 0x8200490 ;  /* 0x08200490000b7882 */ /* 0x000fe20000000000 */
[----:B------:R-:W-:Y:S01]  /*6140*/  UMOV UR12, UR38 ;  /* 0x00000026000c7c82 */ /* 0x000fe20008000000 */
[----:B------:R-:W-:Y:S01]  /*6150*/  UMOV UR13, 0x80004020 ;  /* 0x80004020000d7882 */ /* 0x000fe20000000000 */
[----:B------:R1:W-:Y:S01]  /*6160*/  UTCHMMA gdesc[UR28], gdesc[UR30], tmem[UR8], tmem[UR22], idesc[UR23], !UPT ;  /* 0x00ff161e1c0075ea */ /* 0x0003e2000f800008 */
[----:B------:R-:W-:Y:S01]  /*6170*/  UMOV UR7, 0x80004020 ;  /* 0x8000402000077882 */ /* 0x000fe20000000000 */
[C---:B------:R-:W-:Y:S01]  /*6180*/  R2UR UR32, R3.reuse ;  /* 0x00000000032072ca */ /* 0x040fe200000e0000 */
[----:B------:R3:W-:Y:S01]  /*6190*/  UTCHMMA gdesc[UR6], gdesc[UR12], tmem[UR16], tmem[UR10], idesc[UR11], UPT ;  /* 0x00ff0a0c060075ea */ /* 0x0007e2000b800010 */
[C---:B------:R-:W-:Y:S01]  /*61a0*/  R2UR UR33, R2.reuse ;  /* 0x00000000022172ca */ /* 0x040fe200000e0000 */
[----:B------:R-:W-:Y:S01]  /*61b0*/  UMOV UR21, 0x80004020 ;  /* 0x8000402000157882 */ /* 0x000fe20000000000 */
[----:B------:R-:W-:Y:S01]  /*61c0*/  UMOV UR19, 0x80004020 ;  /* 0x8000402000137882 */ /* 0x000fe20000000000 */
[----:B------:R-:W-:Y:S01]  /*61d0*/  UMOV UR15, 0x80004020 ;  /* 0x80004020000f7882 */ /* 0x000fe20000000000 */
[----:B------:R-:W-:Y:S01]  /*61e0*/  R2UR UR25, R3 ;  /* 0x00000000031972ca */ /* 0x000fe200000e0000 */
[----:B------:R-:W-:Y:S01]  /*61f0*/  UMOV UR17, 0x80004020 ;  /* 0x8000402000117882 */ /* 0x000fe20000000000 */
[----:B-1----:R-:W-:Y:S01]  /*6200*/  UIADD3 UR22, UPT, UPT, UR28, 0x400, URZ ;  /* 0x000004001c167890 */ /* 0x002fe2000fffe0ff */
[----:B------:R-:W-:Y:S01]  /*6210*/  R2UR UR8, R2 ;  /* 0x00000000020872ca */ /* 0x000fe200000e0000 */
[----:B------:R-:W-:Y:S01]  /*6220*/  UMOV UR23, 0x80004020 ;  /* 0x8000402000177882 */ /* 0x000fe20000000000 */
[----:B---3--:R-:W-:Y:S02]  /*6230*/  UIADD3 UR10, UPT, UPT, UR28, 0x202, URZ ;  /* 0x000002021c0a7890 */ /* 0x008fe4000fffe0ff */
[----:B------:R-:W-:Y:S01]  /*6240*/  UIADD3 UR16, UPT, UPT, UR30, 0x400, URZ ;  /* 0x000004001e107890 */ /* 0x000fe2000fffe0ff */
[----:B------:R-:W-:Y:S01]  /*6250*/  UMOV UR12, 0x0 ;  /* 0x00000000000c7882 */ /* 0x000fe20000000000 */
[----:B------:R-:W-:Y:S01]  /*6260*/  UMOV UR13, 0x8200490 ;  /* 0x08200490000d7882 */ /* 0x000fe20000000000 */
[----:B------:R-:W-:Y:S01]  /*6270*/  UMOV UR6, 0x0 ;  /* 0x0000000000067882 */ /* 0x000fe20000000000 */
[----:B------:R1:W-:Y:S01]  /*6280*/  UTCHMMA gdesc[UR18], gdesc[UR20], tmem[UR32], tmem[UR12], idesc[UR13], UPT ;  /* 0x00ff0c14120075ea */ /* 0x0003e2000b800020 */
[----:B------:R-:W-:Y:S01]  /*6290*/  UMOV UR7, 0x8200490 ;  /* 0x0820049000077882 */ /* 0x000fe20000000000 */
[----:B------:R-:W-:Y:S02]  /*62a0*/  UMOV UR11, 0x80004020 ;  /* 0x80004020000b7882 */ /* 0x000fe40000000000 */
[----:B------:R3:W-:Y:S01]  /*62b0*/  UTCHMMA gdesc[UR10], gdesc[UR14], tmem[UR33], tmem[UR6], idesc[UR7], UPT ;  /* 0x00ff060e0a0075ea */ /* 0x0007e2000b800021 */
[----:B-1----:R-:W-:Y:S01]  /*62c0*/  UIADD3 UR12, UPT, UPT, UR30, 0x402, URZ ;  /* 0x000004021e0c7890 */ /* 0x002fe2000fffe0ff */
[----:B------:R-:W-:Y:S01]  /*62d0*/  UMOV UR20, 0x0 ;  /* 0x0000000000147882 */ /* 0x000fe20000000000 */
[----:B------:R-:W-:Y:S01]  /*62e0*/  UMOV UR21, 0x8200490 ;  /* 0x0820049000157882 */ /* 0x000fe20000000000 */
[----:B---3--:R-:W-:Y:S01]  /*62f0*/  UIADD3 UR6, UPT, UPT, UR28, 0x402, URZ ;  /* 0x000004021c067890 */ /* 0x008fe2000fffe0ff */
[----:B------:R1:W-:Y:S01]  /*6300*/  UTCHMMA gdesc[UR22], gdesc[UR16], tmem[UR25], tmem[UR20], idesc[UR21], UPT ;  /* 0x00ff1410160075ea */ /* 0x0003e2000b800019 */
[----:B------:R-:W-:Y:S01]  /*6310*/  UMOV UR18, 0x0 ;  /* 0x0000000000127882 */ /* 0x000fe20000000000 */
[----:B------:R-:W-:Y:S01]  /*6320*/  UMOV UR19, 0x8200490 ;  /* 0x0820049000137882 */ /* 0x000fe20000000000 */
[----:B------:R-:W-:Y:S01]  /*6330*/  UMOV UR13, 0x80004020 ;  /* 0x80004020000d7882 */ /* 0x000fe20000000000 */
[----:B------:R-:W-:Y:S04]  /*6340*/  UMOV UR7, 0x80004020 ;  /* 0x8000402000077882 */ /* 0x000fe80000000000 */
[----:B------:R1:W-:Y:S01]  /*6350*/  UTCHMMA gdesc[UR6], gdesc[UR12], tmem[UR8], tmem[UR18], idesc[UR19], UPT ;  /* 0x00ff120c060075ea */ /* 0x0003e2000b800008 */
[----:B------:R-:W-:Y:S05]  /*6360*/  BRA.U !UP0, `(.L_x_128) ;  /* 0x0000000108047547 */ /* 0x000fea000b800000 */
[----:B-1----:R-:W-:Y:S05]  /*6370*/  BPT.TRAP 0x1 ;  /* 0x000000040000795c */ /* 0x002fea0000300000 */
.L_x_128:
[----:B-1----:R-:W-:Y:S09]  /*6380*/  UIADD3 UR6, UPT, UPT, UR24, 0x2e860, URZ ;  /* 0x0002e86018067890 */ /* 0x002ff2000fffe0ff */
[----:B------:R1:W-:Y:S01]  /*6390*/  UTCBAR [UR6], URZ ;  /* 0x000000ff060073e9 */ /* 0x0003e200080000ff */
[----:B------:R-:W-:Y:S05]  /*63a0*/  BRA.U !UP0, `(.L_x_129) ;  /* 0x0000000108047547 */ /* 0x000fea000b800000 */
[----:B-1----:R-:W-:Y:S05]  /*63b0*/  BPT.TRAP 0x1 ;  /* 0x000000040000795c */ /* 0x002fea0000300000 */
.L_x_129:
[----:B--2---:R-:W-:Y:S01]  /*63c0*/  SHF.L.U32 R5, R10, 0x1f, RZ ;  /* 0x0000001f0a057819 */ /* 0x004fe200000006ff */
[----:B------:R-:W-:Y:S01]  /*63d0*/  IMAD.MOV.U32 R3, RZ, RZ, 0x140 ;  /* 0x00000140ff037424 */ /* 0x000fe200078e00ff */
[----:B------:R-:W-:Y:S02]  /*63e0*/  MOV R2, 0x60 ;  /* 0x0000006000027802 */ /* 0x000fe40000000f00 */
[----:B------:R-:W2:Y:S02]  /*63f0*/  SYNCS.PHASECHK.TRANS64.TRYWAIT P0, [UR24+0x2e880], R5 ;  /* 0x02e88005ff0075a7 */ /* 0x000ea40008001118 */
[----:B--2---:R-:W-:Y:S05]  /*6400*/  @!P0 BRA `(.L_x_130) ;  /* 0x000000c400688947 */ /* 0x004fea0003800000 */
.L_x_294:
[----:B-1----:R-:W-:Y:S01]  /*6410*/  R2UR UR6, R3 ;  /* 0x00000000030672ca */ /* 0x002fe200000e0000 */
[----:B------:R-:W-:Y:S01]  /*6420*/  UMOV UR12, 0x0 ;  /* 0x00000000000c7882 */ /* 0x000fe20000000000 */
[----:B------:R-:W-:Y:S01]  /*6430*/  R2UR UR7, R2 ;  /* 0x00000000020772ca */ /* 0x000fe200000e0000 */
[----:B------:R-:W-:Y:S01]  /*6440*/  UIADD3 UR10, UPT, UPT, UR26, 0x40, URZ ;  /* 0x000000401a0a7890 */ /* 0x000fe2000fffe0ff */
[----:B--2---:R-:W-:Y:S01]  /*6450*/  IMAD.MOV.U32 R5, RZ, RZ, 0x148 ;  /* 0x00000148ff057424 */ /* 0x004fe200078e00ff */
[----:B------:R-:W-:Y:S01]  /*6460*/  UMOV UR13, 0x8190490 ;  /* 0x08190490000d7882 */ /* 0x000fe20000000000 */
[----:B------:R-:W-:Y:S01]  /*6470*/  IMAD.MOV.U32 R4, RZ, RZ, 0x60 ;  /* 0x00000060ff047424 */ /* 0x000fe200078e00ff */
[----:B------:R-:W-:Y:S01]  /*6480*/  UMOV UR22, 0x0 ;  /* 0x0000000000167882 */ /* 0x000fe20000000000 */
[----:B------:R-:W-:Y:S01]  /*6490*/  UMOV UR23, 0x8190490 ;  /* 0x0819049000177882 */ /* 0x000fe20000000000 */
[----:B------:R-:W-:Y:S01]  /*64a0*/  R2UR UR8, R5 ;  /* 0x00000000050872ca */ /* 0x000fe200000e0000 */
[----:B------:R-:W-:Y:S01]  /*64b0*/  UMOV UR11, 0x80004020 ;  /* 0x80004020000b7882 */ /* 0x000fe20000000000 */
[C---:B------:R-:W-:Y:S01]  /*64c0*/  R2UR UR14, R4.reuse ;  /* 0x00000000040e72ca */ /* 0x040fe200000e0000 */
[----:B------:R-:W-:Y:S01]  /*64d0*/  IMAD.MOV.U32 R3, RZ, RZ, 0x150 ;  /* 0x00000150ff037424 */ /* 0x000fe200078e00ff */
[----:B------:R-:W-:Y:S01]  /*64e0*/  R2UR UR16, R4 ;  /* 0x00000000041072ca */ /* 0x000fe200000e0000 */
[----:B------:R-:W-:Y:S01]  /*64f0*/  IMAD.MOV.U32 R2, RZ, RZ, 0x60 ;  /* 0x00000060ff027424 */ /* 0x000fe200078e00ff */
[----:B------:R1:W-:Y:S01]  /*6500*/  UTCHMMA tmem[UR6], gdesc[UR26], tmem[UR7], tmem[UR12], idesc[UR13], UPT ;  /* 0x00ff0c1a060079ea */ /* 0x0003e2000b800007 */
[----:B------:R-:W-:Y:S01]  /*6510*/  UMOV UR32, 0x0 ;  /* 0x0000000000207882 */ /* 0x000fe20000000000 */
[----:B------:R-:W-:Y:S01]  /*6520*/  R2UR UR17, R3 ;  /* 0x00000000031172ca */ /* 0x000fe200000e0000 */
[----:B------:R-:W-:Y:S01]  /*6530*/  UMOV UR33, 0x8190490 ;  /* 0x0819049000217882 */ /* 0x000fe20000000000 */
[C---:B------:R-:W-:Y:S01]  /*6540*/  R2UR UR18, R2.reuse ;  /* 0x00000000021272ca */ /* 0x040fe200000e0000 */
[----:B------:R-:W-:Y:S01]  /*6550*/  UMOV UR15, 0x80004020 ;  /* 0x80004020000f7882 */ /* 0x000fe20000000000 */
[----:B------:R-:W-:Y:S01]  /*6560*/  R2UR UR21, R2 ;  /* 0x00000000021572ca */ /* 0x000fe200000e0000 */
[----:B------:R-:W-:Y:S02]  /*6570*/  IMAD.MOV.U32 R3, RZ, RZ, 0x158 ;  /* 0x00000158ff037424 */ /* 0x000fe400078e00ff */
[----:B------:R2:W-:Y:S01]  /*6580*/  UTCHMMA tmem[UR8], gdesc[UR10], tmem[UR14], tmem[UR22], idesc[UR23], UPT ;  /* 0x00ff160a080079ea */ /* 0x0005e2000b80000e */
[----:B------:R-:W-:Y:S02]  /*6590*/  IMAD.MOV.U32 R2, RZ, RZ, 0x160 ;  /* 0x00000160ff027424 */ /* 0x000fe400078e00ff */
[----:B------:R-:W-:Y:S01]  /*65a0*/  R2UR UR25, R3 ;  /* 0x00000000031972ca */ /* 0x000fe200000e0000 */
[----:B------:R-:W-:Y:S05]  /*65b0*/  IMAD.MOV.U32 R3, RZ, RZ, 0x168 ;  /* 0x00000168ff037424 */ /* 0x000fea00078e00ff */
[----:B------:R-:W-:Y:S01]  /*65c0*/  R2UR UR19, R3 ;  /* 0x00000000031372ca */ /* 0x000fe200000e0000 */
[----:B------:R-:W-:Y:S01]  /*65d0*/  IMAD.MOV.U32 R3, RZ, RZ, 0x178 ;  /* 0x00000178ff037424 */ /* 0x000fe200078e00ff */
[----:B-1----:R-:W-:Y:S02]  /*65e0*/  UIADD3 UR12, UPT, UPT, UR26, 0x80, URZ ;  /* 0x000000801a0c7890 */ /* 0x002fe4000fffe0ff */
[----:B------:R-:W-:Y:S01]  /*65f0*/  UIADD3 UR6, UPT, UPT, UR26, 0xc0, URZ ;  /* 0x000000c01a067890 */ /* 0x000fe2000fffe0ff */
[----:B------:R-:W-:Y:S01]  /*6600*/  UMOV UR13, 0x80004020 ;  /* 0x80004020000d7882 */ /* 0x000fe20000000000 */
[----:B------:R-:W-:Y:S01]  /*6610*/  UMOV UR7, 0x80004020 ;  /* 0x8000402000077882 */ /* 0x000fe20000000000 */
[----:B--2---:R-:W-:Y:S01]  /*6620*/  UIADD3 UR14, UPT, UPT, UR26, 0x100, URZ ;  /* 0x000001001a0e7890 */ /* 0x004fe2000fffe0ff */
[----:B------:R-:W-:Y:S01]  /*6630*/  R2UR UR23, R2 ;  /* 0x00000000021772ca */ /* 0x000fe200000e0000 */
[----:B------:R-:W-:Y:S01]  /*6640*/  UIADD3 UR10, UPT, UPT, UR26, 0x140, URZ ;  /* 0x000001401a0a7890 */ /* 0x000fe2000fffe0ff */
[----:B------:R-:W-:Y:S01]  /*6650*/  R2UR UR8, R3 ;  /* 0x00000000030872ca */ /* 0x000fe200000e0000 */
[----:B------:R1:W-:Y:S02]  /*6660*/  UTCHMMA tmem[UR17], gdesc[UR12], tmem[UR18], tmem[UR32], idesc[UR33], UPT ;  /* 0x00ff200c110079ea */ /* 0x0003e4000b800012 */
[----:B------:R2:W-:Y:S01]  /*6670*/  UTCHMMA tmem[UR25], gdesc[UR6], tmem[UR21], tmem[UR32], idesc[UR33], UPT ;  /* 0x00ff2006190079ea */ /* 0x0005e2000b800015 */
[----:B------:R-:W-:Y:S05]  /*6680*/  IMAD.MOV.U32 R2, RZ, RZ, 0x60 ;  /* 0x00000060ff027424 */ /* 0x000fea00078e00ff */
[----:B------:R-:W-:Y:S01]  /*6690*/  R2UR UR20, R2 ;  /* 0x00000000021472ca */ /* 0x000fe200000e0000 */
[----:B------:R-:W-:Y:S05]  /*66a0*/  IMAD.MOV.U32 R2, RZ, RZ, 0x170 ;  /* 0x00000170ff027424 */ /* 0x000fea00078e00ff */
[----:B------:R-:W-:Y:S01]  /*66b0*/  R2UR UR22, R2 ;  /* 0x00000000021672ca */ /* 0x000fe200000e0000 */
[----:B------:R-:W-:Y:S01]  /*66c0*/  IMAD.MOV.U32 R2, RZ, RZ, 0x60 ;  /* 0x00000060ff027424 */ /* 0x000fe200078e00ff */
[----:B-1----:R-:W-:Y:S01]  /*66d0*/  UMOV UR12, 0x0 ;  /* 0x00000000000c7882 */ /* 0x002fe20000000000 */
[----:B--2---:R-:W-:Y:S01]  /*66e0*/  UIADD3 UR6, UPT, UPT, UR26, 0x1c0, URZ ;  /* 0x000001c01a067890 */ /* 0x004fe2000fffe0ff */
[----:B------:R-:W-:Y:S01]  /*66f0*/  R2UR UR18, R4 ;  /* 0x00000000041272ca */ /* 0x000fe200000e0000 */
[----:B------:R-:W-:Y:S01]  /*6700*/  UMOV UR13, 0x8190490 ;  /* 0x08190490000d7882 */ /* 0x000fe20000000000 */
[----:B------:R-:W-:Y:S01]  /*6710*/  R2UR UR17, R2 ;  /* 0x00000000021172ca */ /* 0x000fe200000e0000 */
[----:B------:R1:W-:Y:S01]  /*6720*/  UTCHMMA tmem[UR23], gdesc[UR14], tmem[UR16], tmem[UR12], idesc[UR13], UPT ;  /* 0x00ff0c0e170079ea */ /* 0x0003e2000b800010 */
[----:B------:R2:W-:Y:S01]  /*6730*/  UTCHMMA tmem[UR19], gdesc[UR10], tmem[UR20], tmem[UR32], idesc[UR33], UPT ;  /* 0x00ff200a130079ea */ /* 0x0005e2000b800014 */
[----:B-1----:R-:W-:Y:S01]  /*6740*/  UIADD3 UR12, UPT, UPT, UR26, 0x180, URZ ;  /* 0x000001801a0c7890 */ /* 0x002fe2000fffe0ff */
[----:B------:R-:W-:Y:S01]  /*6750*/  UMOV UR13, 0x80004020 ;  /* 0x80004020000d7882 */ /* 0x000fe20000000000 */
[----:B------:R-:W-:Y:S01]  /*6760*/  UMOV UR14, 0x0 ;  /* 0x00000000000e7882 */ /* 0x000fe20000000000 */
[----:B------:R-:W-:Y:S06]  /*6770*/  UMOV UR15, 0x8190490 ;  /* 0x08190490000f7882 */ /* 0x000fec0000000000 */
[----:B------:R2:W-:Y:S01]  /*6780*/  UTCHMMA tmem[UR22], gdesc[UR12], tmem[UR18], tmem[UR32], idesc[UR33], UPT ;  /* 0x00ff200c160079ea */ /* 0x0005e2000b800012 */
[----:B------:R2:W-:Y:S01]  /*6790*/  UTCHMMA tmem[UR8], gdesc[UR6], tmem[UR17], tmem[UR14], idesc[UR15], UPT ;  /* 0x00ff0e06080079ea */ /* 0x0005e2000b800011 */
[----:B------:R-:W-:Y:S05]  /*67a0*/  BRA.U !UP0, `(.L_x_131) ;  /* 0x0000000108047547 */ /* 0x000fea000b800000 */
[----:B--2---:R-:W-:Y:S05]  /*67b0*/  BPT.TRAP 0x1 ;  /* 0x000000040000795c */ /* 0x004fea0000300000 */
.L_x_131:
[----:B--2---:R-:W-:Y:S09]  /*67c0*/  UIADD3 UR6, UPT, UPT, UR24, 0x2e888, URZ ;  /* 0x0002e88818067890 */ /* 0x004ff2000fffe0ff */
[----:B------:R1:W-:Y:S01]  /*67d0*/  UTCBAR [UR6], URZ ;  /* 0x000000ff060073e9 */ /* 0x0003e200080000ff */
[----:B------:R-:W-:Y:S05]  /*67e0*/  BRA.U !UP4, `(.L_x_132) ;  /* 0x000000010c047547 */ /* 0x000fea000b800000 */
[----:B-1----:R-:W-:Y:S05]  /*67f0*/  BPT.TRAP 0x1 ;  /* 0x000000040000795c */ /* 0x002fea0000300000 */
.L_x_132:
[----:B------:R-:W-:Y:S01]  /*6800*/  LOP3.LUT R9, R9, 0x1, RZ, 0x3c, !PT ;  /* 0x0000000109097812 */ /* 0x000fe200078e3cff */
[----:B------:R-:W2:Y:S01]  /*6810*/  LDL.LU R2, [R1+0x4] ;  /* 0x0000040001027983 */ /* 0x000ea20000300800 */
[----:B------:R-:W-:Y:S01]  /*6820*/  LOP3.LUT R11, R11, 0x1, RZ, 0x3c, !PT ;  /* 0x000000010b0b7812 */ /* 0x000fe200078e3cff */
[----:B-1----:R-:W-:Y:S01]  /*6830*/  UIADD3 UR6, UPT, UPT, UR24, 0x2e828, URZ ;  /* 0x0002e82818067890 */ /* 0x002fe2000fffe0ff */
[----:B------:R-:W-:Y:S01]  /*6840*/  LOP3.LUT R13, R13, 0x1, RZ, 0x3c, !PT ;  /* 0x000000010d0d7812 */ /* 0x000fe200078e3cff */
[----:B------:R-:W-:Y:S01]  /*6850*/  UISETP.NE.AND UP1, UPT, UR36, 0x2, UPT ;  /* 0x000000022400788c */ /* 0x000fe2000bf25270 */
[----:B------:R-:W-:Y:S01]  /*6860*/  LOP3.LUT R10, R10, 0x1, RZ, 0x3c, !PT ;  /* 0x000000010a0a7812 */ /* 0x000fe200078e3cff */
[----:B------:R-:W-:Y:S02]  /*6870*/  UMOV UR32, 0x1 ;  /* 0x0000000100207882 */ /* 0x000fe40000000000 */
[----:B------:R-:W-:Y:S02]  /*6880*/  USEL UR7, URZ, 0x1, UP1 ;  /* 0x00000001ff077887 */ /* 0x000fe40008800000 */
[----:B------:R-:W-:Y:S01]  /*6890*/  USEL UR8, UR36, URZ, UP1 ;  /* 0x000000ff24087287 */ /* 0x000fe20008800000 */
[----:B------:R3:W-:Y:S03]  /*68a0*/  UTCBAR [UR6], URZ ;  /* 0x000000ff060073e9 */ /* 0x0007e600080000ff */
[----:B------:R-:W-:Y:S02]  /*68b0*/  LOP3.LUT R8, R8, UR7, RZ, 0x3c, !PT ;  /* 0x0000000708087c12 */ /* 0x000fe4000f8e3cff */
[C---:B--2---:R-:W-:Y:S01]  /*68c0*/  ISETP.GT.U32.AND P0, PT, R2.reuse, 0x2, PT ;  /* 0x000000020200780c */ /* 0x044fe20003f04070 */
[----:B------:R-:W-:Y:S05]  /*68d0*/  VIADD R2, R2, 0xffffffff ;  /* 0xffffffff02027836 */ /* 0x000fea0000000000 */
[----:B------:R3:W-:Y:S07]  /*68e0*/  STL [R1+0x4], R2 ;  /* 0x0000040201007387 */ /* 0x0007ee0000100800 */
[----:B------:R-:W-:Y:S05]  /*68f0*/  @P0 BRA `(.L_x_133) ;  /* 0xffffffe800a00947 */ /* 0x000fea000383ffff */
.L_x_109:
[----:B------:R-:W-:Y:S05]  /*6900*/  BRA.U !UP0, `(.L_x_134) ;  /* 0x0000000108047547 */ /* 0x000fea000b800000 */
[----:B---3--:R-:W-:Y:S05]  /*6910*/  BPT.TRAP 0x1 ;  /* 0x000000040000795c */ /* 0x008fea0000300000 */
.L_x_134:
[----:B---3--:R-:W-:-:S05]  /*6920*/  HFMA2 R2, -RZ, RZ, 0, 5.9604644775390625e-08 ;  /* 0x00000001ff027431 */ /* 0x008fca00000001ff */
[----:B------:R-:W-:-:S04]  /*6930*/  SHF.L.U32 R2, R2, 0x1f, RZ ;  /* 0x0000001f02027819 */ /* 0x000fc800000006ff */
[----:B------:R-:W2:Y:S02]  /*6940*/  SYNCS.PHASECHK.TRANS64.TRYWAIT P0, [UR24+0x2e8b0], R2 ;  /* 0x02e8b002ff0075a7 */ /* 0x000ea40008001118 */
[----:B--2---:R-:W-:Y:S05]  /*6950*/  @!P0 BRA `(.L_x_135) ;  /* 0x000000c0002c8947 */ /* 0x004fea0003800000 */
.L_x_296:
[----:B------:R-:W-:Y:S05]  /*6960*/  BRA.U !UP0, `(.L_x_136) ;  /* 0x0000000108047547 */ /* 0x000fea000b800000 */
[----:B------:R-:W-:Y:S05]  /*6970*/  BPT.TRAP 0x1 ;  /* 0x000000040000795c */ /* 0x000fea0000300000 */
.L_x_136:
[----:B------:R-:W-:-:S09]  /*6980*/  UIADD3 UR4, UPT, UPT, UR24, 0x2e8a0, URZ ;  /* 0x0002e8a018047890 */ /* 0x000fd2000fffe0ff */
[----:B------:R3:W-:Y:S01]  /*6990*/  UTCBAR [UR4], URZ ;  /* 0x000000ff040073e9 */ /* 0x0007e200080000ff */
[----:B------:R-:W-:Y:S05]  /*69a0*/  BRA.U !UP0, `(.L_x_137) ;  /* 0x0000000108047547 */ /* 0x000fea000b800000 */
[----:B---3--:R-:W-:Y:S05]  /*69b0*/  BPT.TRAP 0x1 ;  /* 0x000000040000795c */ /* 0x008fea0000300000 */
.L_x_137:
[----:B------:R-:W4:Y:S02]  /*69c0*/  SYNCS.PHASECHK.TRANS64.TRYWAIT P0, [UR24+0x2e8b8], R2 ;  /* 0x02e8b802ff0075a7 */ /* 0x000f240008001118 */
[----:B----4-:R-:W-:Y:S05]  /*69d0*/  @!P0 BRA `(.L_x_138) ;  /* 0x000000c000248947 */ /* 0x010fea0003800000 */
.L_x_298:
[----:B------:R-:W-:Y:S05]  /*69e0*/  BRA.U !UP0, `(.L_x_139) ;  /* 0x0000000108047547 */ /* 0x000fea000b800000 */
[----:B---3--:R-:W-:Y:S05]  /*69f0*/  BPT.TRAP 0x1 ;  /* 0x000000040000795c */ /* 0x008fea0000300000 */
.L_x_139:
[----:B------:R-:W-:Y:S01]  /*6a00*/  SHF.L.U32 R14, R14, 0x1f, RZ ;  /* 0x0000001f0e0e7819 */ /* 0x000fe200000006ff */
[----:B------:R-:W-:Y:S01]  /*6a10*/  IMAD.MOV.U32 R4, RZ, RZ, RZ ;  /* 0x000000ffff047224 */ /* 0x000fe200078e00ff */
[----:B------:R-:W-:Y:S02]  /*6a20*/  MOV R3, RZ ;  /* 0x000000ff00037202 */ /* 0x000fe40000000f00 */
[----:B------:R-:W4:Y:S02]  /*6a30*/  SYNCS.PHASECHK.TRANS64.TRYWAIT P0, [UR24+0x2e890], R14 ;  /* 0x02e8900eff0075a7 */ /* 0x000f240008001118 */
[----:B----4-:R-:W-:Y:S05]  /*6a40*/  @!P0 BRA `(.L_x_140) ;  /* 0x000000c000208947 */ /* 0x010fea0003800000 */
.L_x_300:
[----:B--2---:R-:W-:Y:S01]  /*6a50*/  IMAD.MOV.U32 R2, RZ, RZ, RZ ;  /* 0x000000ffff027224 */ /* 0x004fe200078e00ff */
[----:B------:R-:W-:Y:S01]  /*6a60*/  R2UR UR45, R4 ;  /* 0x00000000042d72ca */ /* 0x000fe200000e0000 */
[----:B------:R-:W-:Y:S01]  /*6a70*/  IMAD.MOV.U32 R0, RZ, RZ, RZ ;  /* 0x000000ffff007224 */ /* 0x000fe200078e00ff */
[----:B------:R-:W-:Y:S01]  /*6a80*/  R2UR UR44, R3 ;  /* 0x00000000032c72ca */ /* 0x000fe200000e0000 */
[----:B---3--:R-:W-:Y:S01]  /*6a90*/  UIMAD UR4, UR9, 0x600, UR5 ;  /* 0x00000600090478a4 */ /* 0x008fe2000f8e0205 */
[----:B------:R-:W-:Y:S01]  /*6aa0*/  R2UR UR43, R2 ;  /* 0x00000000022b72ca */ /* 0x000fe200000e0000 */
[----:B------:R-:W-:Y:S01]  /*6ab0*/  UISETP.NE.U32.AND UP1, UPT, UR32, URZ, UPT ;  /* 0x000000ff2000728c */ /* 0x000fe2000bf25070 */
        /* <DEDUP_REMOVED lines=14> */
[----:B------:R-:W-:Y:S02]  /*6ba0*/  UIADD3 UR28, UPT, UPT, UR4, 0x140, URZ ;  /* 0x00000140041c7890 */ /* 0x000fe4000fffe0ff */
[----:B------:R-:W-:-:S02]  /*6bb0*/  UIADD3 UR10, UPT, UPT, UR34, 0x404, URZ ;  /* 0x00000404220a7890 */ /* 0x000fc4000fffe0ff */
[----:B------:R-:W-:Y:S01]  /*6bc0*/  UIADD3 UR26, UPT, UPT, UR4, 0x180, URZ ;  /* 0x00000180041a7890 */ /* 0x000fe2000fffe0ff */
[----:B------:R-:W-:Y:S01]  /*6bd0*/  UMOV UR60, 0x0 ;  /* 0x00000000003c7882 */ /* 0x000fe20000000000 */
[----:B------:R-:W-:Y:S01]  /*6be0*/  UMOV UR61, 0x8190490 ;  /* 0x08190490003d7882 */ /* 0x000fe20000000000 */
[----:B------:R-:W-:Y:S01]  /*6bf0*/  UIADD3 UR6, UPT, UPT, UR34, 0x406, URZ ;  /* 0x0000040622067890 */ /* 0x000fe2000fffe0ff */
[----:B------:R-:W-:Y:S01]  /*6c00*/  UMOV UR5, 0x80004020 ;  /* 0x8000402000057882 */ /* 0x000fe20000000000 */
[----:B------:R-:W-:Y:S01]  /*6c10*/  UIADD3 UR22, UPT, UPT, UR4, 0x1c0, URZ ;  /* 0x000001c004167890 */ /* 0x000fe2000fffe0ff */
[----:B------:R2:W-:Y:S01]  /*6c20*/  UTCHMMA gdesc[UR34], gdesc[UR4], tmem[UR45], tmem[UR60], idesc[UR61], UP1 ;  /* 0x00ff3c04220075ea */ /* 0x0005e2000880002d */
        /* <DEDUP_REMOVED lines=37> */
.L_x_141:
[----:B--2---:R-:W-:Y:S01]  /*6e80*/  USHF.R.U32.HI UR5, URZ, 0x4, UR24 ;  /* 0x00000004ff057899 */ /* 0x004fe20008011618 */
[----:B------:R-:W-:Y:S01]  /*6e90*/  IMAD.MOV.U32 R0, RZ, RZ, 0xc0 ;  /* 0x000000c0ff007424 */ /* 0x000fe200078e00ff */
[----:B------:R-:W-:Y:S01]  /*6ea0*/  ELECT P0, URZ, PT ;  /* 0x0000000000ff782f */ /* 0x000fe20003800000 */
[----:B------:R-:W-:Y:S02]  /*6eb0*/  UIADD3 UR4, UPT, UPT, UR24, 0x1e000, URZ ;  /* 0x0001e00018047890 */ /* 0x000fe4000fffe0ff */
[----:B------:R-:W-:Y:S02]  /*6ec0*/  ULOP3.LUT UR5, UR5, 0x3fff, URZ, 0xc0, !UPT ;  /* 0x00003fff05057892 */ /* 0x000fe4000f8ec0ff */
[----:B------:R-:W-:Y:S02]  /*6ed0*/  USHF.R.U32.HI UR4, URZ, 0x4, UR4 ;  /* 0x00000004ff047899 */ /* 0x000fe40008011604 */
[----:B------:R-:W-:Y:S02]  /*6ee0*/  ULOP3.LUT UR5, UR5, 0x2000000, URZ, 0xfc, !UPT ;  /* 0x0200000005057892 */ /* 0x000fe4000f8efcff */
[----:B------:R-:W-:Y:S01]  /*6ef0*/  ULOP3.LUT UR4, UR4, 0x3fff, URZ, 0xc0, !UPT ;  /* 0x00003fff04047892 */ /* 0x000fe2000f8ec0ff */
[----:B------:R-:W-:-:S03]  /*6f00*/  UMOV UR16, 0x0 ;  /* 0x0000000000107882 */ /* 0x000fc60000000000 */
[----:B------:R-:W-:Y:S01]  /*6f10*/  @P0 IMAD.MOV.U32 R3, RZ, RZ, -0x7fffbfe0 ;  /* 0x80004020ff030424 */ /* 0x000fe200078e00ff */
[----:B------:R-:W-:Y:S01]  /*6f20*/  ULOP3.LUT UR4, UR4, 0x4000000, URZ, 0xfc, !UPT ;  /* 0x0400000004047892 */ /* 0x000fe2000f8efcff */
[----:B------:R-:W-:Y:S01]  /*6f30*/  @P0 IMAD.U32 R7, RZ, RZ, UR5 ;  /* 0x00000005ff070e24 */ /* 0x000fe2000f8e00ff */
[----:B------:R-:W-:Y:S01]  /*6f40*/  @P0 R2UR UR14, R0 ;  /* 0x00000000000e02ca */ /* 0x000fe200000e0000 */
[----:B------:R-:W-:Y:S01]  /*6f50*/  UMOV UR17, 0x8198490 ;  /* 0x0819849000117882 */ /* 0x000fe20000000000 */
[----:B------:R-:W-:Y:S01]  /*6f60*/  @P0 R2UR.BROADCAST UR13, R3 ;  /* 0x00000000030d02ca */ /* 0x000fe200008e0000 */
[----:B------:R-:W-:Y:S02]  /*6f70*/  @P0 IMAD.MOV.U32 R2, RZ, RZ, R7 ;  /* 0x000000ffff020224 */ /* 0x000fe400078e0007 */
[----:B------:R-:W-:Y:S01]  /*6f80*/  @P0 IMAD.U32 R6, RZ, RZ, UR4 ;  /* 0x00000004ff060e24 */ /* 0x000fe2000f8e00ff */
[----:B------:R-:W-:Y:S01]  /*6f90*/  UIADD3 UR4, UPT, UPT, UR24, 0x2e8a8, URZ ;  /* 0x0002e8a818047890 */ /* 0x000fe2000fffe0ff */
[----:B------:R-:W-:Y:S01]  /*6fa0*/  @P0 IMAD.MOV.U32 R3, RZ, RZ, 0x40004040 ;  /* 0x40004040ff030424 */ /* 0x000fe200078e00ff */
[----:B------:R-:W-:Y:S01]  /*6fb0*/  @P0 R2UR.BROADCAST UR12, R2 ;  /* 0x00000000020c02ca */ /* 0x000fe200008e0000 */
[----:B------:R-:W-:-:S03]  /*6fc0*/  @P0 IMAD.MOV.U32 R2, RZ, RZ, R6 ;  /* 0x000000ffff020224 */ /* 0x000fc600078e0006 */
[----:B------:R-:W-:Y:S02]  /*6fd0*/  @P0 R2UR.BROADCAST UR7, R3 ;  /* 0x00000000030702ca */ /* 0x000fe400008e0000 */
[----:B------:R-:W-:Y:S02]  /*6fe0*/  @P0 R2UR.BROADCAST UR6, R2 ;  /* 0x00000000020602ca */ /* 0x000fe400008e0000 */
[----:B------:R-:W-:Y:S01]  /*6ff0*/  ELECT P0, URZ, PT ;  /* 0x0000000000ff782f */ /* 0x000fe20003800000 */
[----:B------:R2:W-:Y:S10]  /*7000*/  UTCBAR [UR4], URZ ;  /* 0x000000ff040073e9 */ /* 0x0005f400080000ff */
[----:B------:R3:W-:Y:S02]  /*7010*/  UTCHMMA gdesc[UR6], gdesc[UR12], tmem[UR14], tmem[UR16], idesc[UR17], !UPT ;  /* 0x00ff100c060075ea */ /* 0x0007e4000f80000e */
[----:B------:R-:W-:Y:S01]  /*7020*/  @P0 VIADD R4, R7, 0x40 ;  /* 0x0000004007040836 */ /* 0x000fe20000000000 */
[----:B------:R-:W-:Y:S01]  /*7030*/  @P0 R2UR UR8, R0 ;  /* 0x00000000000802ca */ /* 0x000fe200000e0000 */
[----:B------:R-:W-:-:S02]  /*7040*/  @P0 VIADD R2, R6, 0x80 ;  /* 0x0000008006020836 */ /* 0x000fc40000000000 */
[----:B------:R-:W-:Y:S01]  /*7050*/  @P0 IMAD.MOV.U32 R5, RZ, RZ, -0x7fffbfe0 ;  /* 0x80004020ff050424 */ /* 0x000fe200078e00ff */
[----:B------:R-:W-:Y:S01]  /*7060*/  @P0 R2UR.BROADCAST UR10, R4 ;  /* 0x00000000040a02ca */ /* 0x000fe200008e0000 */
[----:B------:R-:W-:-:S03]  /*7070*/  @P0 IMAD.MOV.U32 R3, RZ, RZ, 0x40004040 ;  /* 0x40004040ff030424 */ /* 0x000fc600078e00ff */
[----:B------:R-:W-:Y:S02]  /*7080*/  @P0 R2UR.BROADCAST UR11, R5 ;  /* 0x00000000050b02ca */ /* 0x000fe400008e0000 */
[----:B------:R-:W-:Y:S02]  /*7090*/  @P0 R2UR.BROADCAST UR5, R3 ;  /* 0x00000000030502ca */ /* 0x000fe400008e0000 */
[----:B--2---:R-:W-:Y:S02]  /*70a0*/  @P0 R2UR.BROADCAST UR4, R2 ;  /* 0x00000000020402ca */ /* 0x004fe400008e0000 */
[----:B------:R-:W-:-:S11]  /*70b0*/  ELECT P0, URZ, PT ;  /* 0x0000000000ff782f */ /* 0x000fd60003800000 */
[----:B------:R2:W-:Y:S02]  /*70c0*/  UTCHMMA gdesc[UR4], gdesc[UR10], tmem[UR8], tmem[UR16], idesc[UR17], UPT ;  /* 0x00ff100a040075ea */ /* 0x0005e4000b800008 */
[----:B------:R-:W-:Y:S01]  /*70d0*/  @P0 VIADD R4, R7, 0x80 ;  /* 0x0000008007040836 */ /* 0x000fe20000000000 */
[----:B---3--:R-:W-:Y:S01]  /*70e0*/  @P0 R2UR UR14, R0 ;  /* 0x00000000000e02ca */ /* 0x008fe200000e0000 */
[----:B------:R-:W-:Y:S02]  /*70f0*/  @P0 VIADD R2, R6, 0x100 ;  /* 0x0000010006020836 */ /* 0x000fe40000000000 */
[----:B------:R-:W-:Y:S01]  /*7100*/  @P0 IMAD.MOV.U32 R5, RZ, RZ, -0x7fffbfe0 ;  /* 0x80004020ff050424 */ /* 0x000fe200078e00ff */
[----:B------:R-:W-:Y:S01]  /*7110*/  @P0 R2UR.BROADCAST UR12, R4 ;  /* 0x00000000040c02ca */ /* 0x000fe200008e0000 */
[----:B------:R-:W-:Y:S01]  /*7120*/  @P0 IMAD.MOV.U32 R3, RZ, RZ, 0x40004040 ;  /* 0x40004040ff030424 */ /* 0x000fe200078e00ff */
[----:B------:R-:W-:Y:S02]  /*7130*/  @P0 R2UR.BROADCAST UR6, R2 ;  /* 0x00000000020602ca */ /* 0x000fe400008e0000 */
[----:B------:R-:W-:-:S02]  /*7140*/  @P0 R2UR.BROADCAST UR13, R5 ;  /* 0x00000000050d02ca */ /* 0x000fc400008e0000 */
[----:B------:R-:W-:Y:S02]  /*7150*/  @P0 R2UR.BROADCAST UR7, R3 ;  /* 0x00000000030702ca */ /* 0x000fe400008e0000 */
[----:B------:R-:W-:-:S11]  /*7160*/  ELECT P0, URZ, PT ;  /* 0x0000000000ff782f */ /* 0x000fd60003800000 */
[----:B------:R3:W-:Y:S02]  /*7170*/  UTCHMMA gdesc[UR6], gdesc[UR12], tmem[UR14], tmem[UR16], idesc[UR17], UPT ;  /* 0x00ff100c060075ea */ /* 0x0007e4000b80000e */
[----:B------:R-:W-:Y:S01]  /*7180*/  @P0 VIADD R4, R7, 0xc0 ;  /* 0x000000c007040836 */ /* 0x000fe20000000000 */
[----:B--2---:R-:W-:Y:S01]  /*7190*/  @P0 R2UR UR8, R0 ;  /* 0x00000000000802ca */ /* 0x004fe200000e0000 */
        /* <DEDUP_REMOVED lines=31> */
[C---:B------:R-:W-:Y:S01]  /*7390*/  @P0 VIADD R4, R7.reuse, 0x180 ;  /* 0x0000018007040836 */ /* 0x040fe20000000000 */
[----:B---3--:R-:W-:Y:S01]  /*73a0*/  @P0 R2UR UR14, R0 ;  /* 0x00000000000e02ca */ /* 0x008fe200000e0000 */
[----:B------:R-:W-:Y:S02]  /*73b0*/  @P0 VIADD R2, R6, 0x300 ;  /* 0x0000030006020836 */ /* 0x000fe40000000000 */
[----:B------:R-:W-:Y:S01]  /*73c0*/  @P0 IMAD.MOV.U32 R5, RZ, RZ, -0x7fffbfe0 ;  /* 0x80004020ff050424 */ /* 0x000fe200078e00ff */
[----:B------:R-:W-:Y:S01]  /*73d0*/  @P0 R2UR.BROADCAST UR12, R4 ;  /* 0x00000000040c02ca */ /* 0x000fe200008e0000 */
[----:B------:R-:W-:Y:S01]  /*73e0*/  @P0 IMAD.MOV.U32 R3, RZ, RZ, 0x40004040 ;  /* 0x40004040ff030424 */ /* 0x000fe200078e00ff */
[----:B------:R-:W-:Y:S01]  /*73f0*/  @P0 R2UR.BROADCAST UR6, R2 ;  /* 0x00000000020602ca */ /* 0x000fe200008e0000 */
[----:B------:R-:W-:Y:S01]  /*7400*/  VIADD R2, R7, 0x1c0 ;  /* 0x000001c007027836 */ /* 0x000fe20000000000 */
[----:B------:R-:W-:Y:S01]  /*7410*/  @P0 R2UR.BROADCAST UR13, R5 ;  /* 0x00000000050d02ca */ /* 0x000fe200008e0000 */
[----:B------:R-:W-:Y:S01]  /*7420*/  VIADD R6, R6, 0x380 ;  /* 0x0000038006067836 */ /* 0x000fe20000000000 */
[----:B------:R-:W-:-:S02]  /*7430*/  @P0 R2UR.BROADCAST UR7, R3 ;  /* 0x00000000030702ca */ /* 0x000fc400008e0000 */
[----:B------:R-:W-:-:S13]  /*7440*/  ELECT P0, URZ, PT ;  /* 0x0000000000ff782f */ /* 0x000fda0003800000 */
[----:B--2---:R-:W-:Y:S01]  /*7450*/  @P0 R2UR.BROADCAST UR10, R2 ;  /* 0x00000000020a02ca */ /* 0x004fe200008e0000 */
[----:B------:R-:W-:Y:S01]  /*7460*/  @P0 IMAD.MOV.U32 R3, RZ, RZ, -0x7fffbfe0 ;  /* 0x80004020ff030424 */ /* 0x000fe200078e00ff */
[----:B------:R-:W-:Y:S01]  /*7470*/  @P0 R2UR UR8, R0 ;  /* 0x00000000000802ca */ /* 0x000fe200000e0000 */
[----:B------:R-:W-:Y:S01]  /*7480*/  @P0 IMAD.MOV.U32 R7, RZ, RZ, 0x40004040 ;  /* 0x40004040ff070424 */ /* 0x000fe200078e00ff */
[----:B------:R-:W-:Y:S01]  /*7490*/  @P0 R2UR.BROADCAST UR4, R6 ;  /* 0x00000000060402ca */ /* 0x000fe200008e0000 */
[----:B------:R2:W-:Y:S01]  /*74a0*/  UTCHMMA gdesc[UR6], gdesc[UR12], tmem[UR14], tmem[UR16], idesc[UR17], UPT ;  /* 0x00ff100c060075ea */ /* 0x0005e2000b80000e */
[----:B------:R-:W-:Y:S02]  /*74b0*/  @P0 R2UR.BROADCAST UR11, R3 ;  /* 0x00000000030b02ca */ /* 0x000fe400008e0000 */
[----:B------:R-:W-:Y:S01]  /*74c0*/  @P0 R2UR.BROADCAST UR5, R7 ;  /* 0x00000000070502ca */ /* 0x000fe200008e0000 */
[----:B--2---:R-:W-:Y:S01]  /*74d0*/  UMOV UR6, 0x0 ;  /* 0x0000000000067882 */ /* 0x004fe20000000000 */
[----:B------:R-:W-:-:S11]  /*74e0*/  UMOV UR7, 0x8198490 ;  /* 0x0819849000077882 */ /* 0x000fd60000000000 */
[----:B------:R2:W-:Y:S01]  /*74f0*/  UTCHMMA gdesc[UR4], gdesc[UR10], tmem[UR8], tmem[UR6], idesc[UR7], UPT ;  /* 0x00ff060a040075ea */ /* 0x0005e2000b800008 */
[----:B------:R-:W-:Y:S05]  /*7500*/  BRA.U !UP0, `(.L_x_142) ;  /* 0x0000000108047547 */ /* 0x000fea000b800000 */
[----:B--2---:R-:W-:Y:S05]  /*7510*/  BPT.TRAP 0x1 ;  /* 0x000000040000795c */ /* 0x004fea0000300000 */
.L_x_142:
[----:B--2---:R-:W-:Y:S01]  /*7520*/  UIADD3 UR4, UPT, UPT, UR24, 0x2e870, URZ ;  /* 0x0002e87018047890 */ /* 0x004fe2000fffe0ff */
[----:B------:R-:W-:Y:S08]  /*7530*/  BSSY.RECONVERGENT B0, `(.L_x_143) ;  /* 0x0000004000007945 */ /* 0x000ff00003800200 */
[----:B------:R2:W-:Y:S01]  /*7540*/  UTCBAR [UR4], URZ ;  /* 0x000000ff040073e9 */ /* 0x0005e200080000ff */
[----:B------:R-:W-:Y:S05]  /*7550*/  @!P2 BRA `(.L_x_144) ;  /* 0x000000000004a947 */ /* 0x000fea0003800000 */
[----:B--2---:R-:W-:Y:S05]  /*7560*/  BPT.TRAP 0x1 ;  /* 0x000000040000795c */ /* 0x004fea0000300000 */
.L_x_144:
[----:B--2---:R-:W-:Y:S05]  /*7570*/  BSYNC.RECONVERGENT B0 ;  /* 0x0000000000007941 */ /* 0x004fea0003800200 */
.L_x_143:
[----:B------:R-:W-:-:S04]  /*7580*/  ULEA UR9, UR9, UR24, 0x3 ;  /* 0x0000001809097291 */ /* 0x000fc8000f8e18ff */
[----:B------:R-:W-:-:S09]  /*7590*/  UIADD3 UR9, UPT, UPT, UR9, 0x2e810, URZ ;  /* 0x0002e81009097890 */ /* 0x000fd2000fffe0ff */
[----:B------:R2:W-:Y:S01]  /*75a0*/  UTCBAR [UR9], URZ ;  /* 0x000000ff090073e9 */ /* 0x0005e200080000ff */
[----:B------:R-:W-:Y:S05]  /*75b0*/  BRA.U !UP0, `(.L_x_145) ;  /* 0x0000000108047547 */ /* 0x000fea000b800000 */
[----:B--2---:R-:W-:Y:S05]  /*75c0*/  BPT.TRAP 0x1 ;  /* 0x000000040000795c */ /* 0x004fea0000300000 */
.L_x_145:
[----:B------:R-:W-:-:S13]  /*75d0*/  ELECT P0, URZ, PT ;  /* 0x0000000000ff782f */ /* 0x000fda0003800000 */
[----:B--2---:R-:W-:Y:S05]  /*75e0*/  @!P0 EXIT ;  /* 0x000000000000894d */ /* 0x004fea0003800000 */
[----:B------:R-:W-:-:S09]  /*75f0*/  UIADD3 UR4, UPT, UPT, UR24, 0x2e898, URZ ;  /* 0x0002e89818047890 */ /* 0x000fd2000fffe0ff */
[----:B------:R2:W-:Y:S01]  /*7600*/  UTCBAR [UR4], URZ ;  /* 0x000000ff040073e9 */ /* 0x0005e200080000ff */
[----:B------:R-:W-:Y:S01]  /*7610*/  NOP ;  /* 0x0000000000007918 */ /* 0x000fe20000000000 */
[----:B--2---:R-:W-:Y:S05]  /*7620*/  EXIT ;  /* 0x000000000000794d */ /* 0x004fea0003800000 */
.L_x_48:
[----:B------:R-:W-:Y:S01]  /*7630*/  R2UR UR4, R0 ;  /* 0x00000000000472ca */ /* 0x000fe200000e0000 */
[----:B------:R-:W-:-:S12]  /*7640*/  IMAD.MOV.U32 R4, RZ, RZ, -0x3 ;  /* 0xfffffffdff047424 */ /* 0x000fd800078e00ff */
[----:B------:R-:W-:-:S05]  /*7650*/  IMAD.U32 R3, RZ, RZ, UR4 ;  /* 0x00000004ff037e24 */ /* 0x000fca000f8e00ff */
[----:B------:R-:W-:-:S05]  /*7660*/  VIADDMNMX.U32 R4, R3, R4, 0x2, PT ;  /* 0x0000000203047446 */ /* 0x000fca0003800004 */
[----:B------:R-:W-:-:S06]  /*7670*/  IMAD.SHL.U32 R4, R4, 0x4, RZ ;  /* 0x0000000404047824 */ /* 0x000fcc00078e00ff */
[----:B------:R-:W1:Y:S02]  /*7680*/  LDC R4, c[0x2][R4+0xc] ;  /* 0x0080030004047b82 */ /* 0x000e640000000800 */
[----:B-1----:R-:W-:-:S04]  /*7690*/  SHF.R.S32.HI R5, RZ, 0x1f, R4 ;  /* 0x0000001fff057819 */ /* 0x002fc80000011404 */
.L_x_320:
[----:B------:R-:W-:Y:S05]  /*76a0*/  BRX R4 -0x76b0                                                                                                                                                                                                                                                  (*"BRANCH_TARGETS .L_x_166,.L_x_146,.L_x_319"*) ;  /* 0xffffff8804547949 */ /* 0x000fea000383ffff */
.L_x_146:
[----:B------:R-:W-:-:S08]  /*76b0*/  NOP ;  /* 0x0000000000007918 */ /* 0x000fd00000000000 */
[----:B------:R-:W1:Y:S02]  /*76c0*/  USETMAXREG.TRY_ALLOC.CTAPOOL UP0, 0x98 ;  /* 0x00000098000079c8 */ /* 0x000e640008000600 */
[----:B-1----:R-:W-:Y:S05]  /*76d0*/  BRA.U !UP0, `(.L_x_146) ;  /* 0xfffffffd08f47547 */ /* 0x002fea000b83ffff */
[----:B------:R-:W3:Y:S01]  /*76e0*/  LDL R4, [R1] ;  /* 0x0000000001047983 */ /* 0x000ee20000100800 */
[C---:B------:R-:W-:Y:S01]  /*76f0*/  IMAD.U32 R3, R2.reuse, 0x10000, RZ ;  /* 0x0001000002037824 */ /* 0x040fe200078e00ff */
[C---:B------:R-:W-:Y:S01]  /*7700*/  LOP3.LUT R100, R2.reuse, 0x7f, RZ, 0xc0, !PT ;  /* 0x0000007f02647812 */ /* 0x040fe200078ec0ff */
[----:B------:R-:W-:Y:S01]  /*7710*/  IMAD.SHL.U32 R102, R2, 0x20, RZ ;  /* 0x0000002002667824 */ /* 0x000fe200078e00ff */
[----:B------:R-:W1:Y:S01]  /*7720*/  LDCU.64 UR18, c[0x0][0x348] ;  /* 0x00006900ff1277ac */ /* 0x000e620008000a00 */
[----:B------:R-:W-:Y:S01]  /*7730*/  IMAD.MOV.U32 R114, RZ, RZ, RZ ;  /* 0x000000ffff727224 */ /* 0x000fe200078e00ff */
[----:B------:R-:W-:Y:S01]  /*7740*/  LOP3.LUT R2, R3, 0xe00000, RZ, 0xc0, !PT ;  /* 0x00e0000003027812 */ /* 0x000fe200078ec0ff */
[----:B------:R-:W-:Y:S01]  /*7750*/  IMAD.MOV.U32 R113, RZ, RZ, RZ ;  /* 0x000000ffff717224 */ /* 0x000fe200078e00ff */
[----:B------:R-:W-:Y:S01]  /*7760*/  LOP3.LUT R102, R102, 0x1fe0, RZ, 0xc0, !PT ;  /* 0x00001fe066667812 */ /* 0x000fe200078ec0ff */
[----:B------:R-:W-:Y:S01]  /*7770*/  UMOV UR7, URZ ;  /* 0x000000ff00077c82 */ /* 0x000fe20008000000 */
[C---:B------:R-:W-:Y:S01]  /*7780*/  LOP3.LUT R101, R2.reuse, 0xc0, RZ, 0xfc, !PT ;  /* 0x000000c002657812 */ /* 0x040fe200078efcff */
[----:B------:R-:W-:Y:S01]  /*7790*/  UMOV UR11, URZ ;  /* 0x000000ff000b7c82 */ /* 0x000fe20008000000 */
[----:B------:R-:W-:-:S02]  /*77a0*/  LOP3.LUT R3, R2, 0xe0, RZ, 0xfc, !PT ;  /* 0x000000e002037812 */ /* 0x000fc400078efcff */
[----:B------:R-:W-:Y:S02]  /*77b0*/  LOP3.LUT R2, R2, 0x100, RZ, 0xfc, !PT ;  /* 0x0000010002027812 */ /* 0x000fe400078efcff */
[----:B-1-3--:R-:W-:Y:S02]  /*77c0*/  R2UR UR17, R4 ;  /* 0x00000000041172ca */ /* 0x00afe400000e0000 */
.L_x_165:
[----:B------:R-:W-:-:S13]  /*77d0*/  R2UR UR4, R0 ;  /* 0x00000000000472ca */ /* 0x000fda00000e0000 */
[----:B------:R-:W-:-:S09]  /*77e0*/  UISETP.NE.AND UP0, UPT, UR4, 0x4, UPT ;  /* 0x000000040400788c */ /* 0x000fd2000bf05270 */
[----:B-1----:R-:W-:Y:S05]  /*77f0*/  BRA.U !UP0, `(.L_x_147) ;  /* 0x0000000108047547 */ /* 0x002fea000b800000 */
[----:B------:R-:W-:Y:S05]  /*7800*/  BPT.TRAP 0x1 ;  /* 0x000000040000795c */ /* 0x000fea0000300000 */
.L_x_147:
[----:B------:R-:W1:Y:S01]  /*7810*/  S2UR UR8, SR_CgaCtaId ;  /* 0x00000000000879c3 */ /* 0x000e620000008800 */
[----:B------:R-:W-:Y:S01]  /*7820*/  UMOV UR16, 0x400 ;  /* 0x0000040000107882 */ /* 0x000fe20000000000 */
[----:B------:R-:W-:Y:S01]  /*7830*/  SHF.L.U32 R5, R113, 0x1f, RZ ;  /* 0x0000001f71057819 */ /* 0x000fe200000006ff */
[----:B-1----:R-:W-:-:S09]  /*7840*/  ULEA UR16, UR8, UR16, 0x18 ;  /* 0x0000001008107291 */ /* 0x002fd2000f8ec0ff */
[----:B------:R-:W1:Y:S02]  /*7850*/  SYNCS.PHASECHK.TRANS64.TRYWAIT P0, [UR16+0x2e870], R5 ;  /* 0x02e87005ff0075a7 */ /* 0x000e640008001110 */
[----:B-1----:R-:W-:Y:S05]  /*7860*/  @!P0 BRA `(.L_x_148) ;  /* 0x000000b000b08947 */ /* 0x002fea0003800000 */
.L_x_302:
[----:B------:R-:W-:Y:S02]  /*7870*/  R2UR UR6, R101 ;  /* 0x00000000650672ca */ /* 0x000fe400000e0000 */
[----:B------:R-:W-:Y:S02]  /*7880*/  R2UR UR5, R3 ;  /* 0x00000000030572ca */ /* 0x000fe400000e0000 */
[----:B------:R-:W-:-:S09]  /*7890*/  R2UR UR4, R2 ;  /* 0x00000000020472ca */ /* 0x000fd200000e0000 */
[----:B------:R-:W3:Y:S02]  /*78a0*/  LDTM.x32 R68, tmem[UR6] ;  /* 0x00000006004479ee */ /* 0x000ee400082c0000 */
[----:B------:R-:W4:Y:S02]  /*78b0*/  LDTM.x32 R36, tmem[UR5] ;  /* 0x00000005002479ee */ /* 0x000f2400082c0000 */
[----:B-12---:R-:W1:Y:S01]  /*78c0*/  LDTM.x32 R4, tmem[UR4] ;  /* 0x00000004000479ee */ /* 0x006e6200082c0000 */
[----:B------:R-:W-:Y:S01]  /*78d0*/  NOP ;  /* 0x0000000000007918 */ /* 0x000fe20000000000 */
[----:B------:R-:W-:Y:S05]  /*78e0*/  BRA.U !UP0, `(.L_x_149) ;  /* 0x0000000108087547 */ /* 0x000fea000b800000 */
[----:B------:R-:W-:Y:S05]  /*78f0*/  BPT.TRAP 0x1 ;  /* 0x000000040000795c */ /* 0x000fea0000300000 */
[----:B------:R-:W-:Y:S05]  /*7900*/  BPT.TRAP 0x1 ;  /* 0x000000040000795c */ /* 0x000fea0000300000 */
.L_x_149:
[----:B------:R-:W-:Y:S01]  /*7910*/  ISETP.GE.U32.AND P0, PT, R114, 0x2, PT ;  /* 0x000000027200780c */ /* 0x000fe20003f06070 */
[----:B------:R-:W-:Y:S01]  /*7920*/  UIADD3 UR4, UPT, UPT, UR16, 0x2e878, URZ ;  /* 0x0002e87810047890 */ /* 0x000fe2000fffe0ff */
[----:B------:R-:W-:Y:S02]  /*7930*/  BSSY.RECONVERGENT B0, `(.L_x_150) ;  /* 0x0000006000007945 */ /* 0x000fe40003800200 */
[----:B------:R-:W-:Y:S01]  /*7940*/  ISETP.NE.OR P0, PT, R100, RZ, !P0 ;  /* 0x000000ff6400720c */ /* 0x000fe20004705670 */
[----:B------:R-:W-:-:S09]  /*7950*/  UPRMT UR4, UR8, 0x654, UR4 ;  /* 0x0000065408047896 */ /* 0x000fd20008000004 */
[----:B-1----:R-:W-:Y:S03]  /*7960*/  SYNCS.ARRIVE.TRANS64.RED.A1T0 RZ, [UR4], RZ ;  /* 0x000000ffffff79a7 */ /* 0x002fe60008100404 */
[----:B------:R-:W-:Y:S05]  /*7970*/  @P0 BRA `(.L_x_151) ;  /* 0x0000000000040947 */ /* 0x000fea0003800000 */
[----:B------:R-:W-:-:S04]  /*7980*/  DEPBAR.LE SB0, 0x1 ;  /* 0x000080400000791a */ /* 0x000fc80000000000 */
.L_x_151:
[----:B------:R-:W-:Y:S05]  /*7990*/  BSYNC.RECONVERGENT B0 ;  /* 0x0000000000007941 */ /* 0x000fea0003800200 */
.L_x_150:
[----:B------:R-:W1:Y:S01]  /*79a0*/  S2UR UR5, SR_SWINHI ;  /* 0x00000000000579c3 */ /* 0x000e620000002f00 */
[----:B------:R-:W-:-:S07]  /*79b0*/  USHF.L.U32 UR4, UR7, 0xc, URZ ;  /* 0x0000000c07047899 */ /* 0x000fce00080006ff */
[----:B------:R-:W-:Y:S01]  /*79c0*/  BAR.SYNC.DEFER_BLOCKING 0x2, 0x80 ;  /* 0x0082000000007b1d */ /* 0x000fe20000010000 */
[----:B------:R-:W-:Y:S01]  /*79d0*/  ISETP.NE.AND P4, PT, R100, RZ, PT ;  /* 0x000000ff6400720c */ /* 0x000fe20003f85270 */
[----:B------:R-:W-:Y:S01]  /*79e0*/  USHF.L.U32 UR10, UR17, 0x7, URZ ;  /* 0x00000007110a7899 */ /* 0x000fe200080006ff */
[----:B------:R-:W-:Y:S01]  /*79f0*/  IMAD.U32 R103, RZ, RZ, UR4 ;  /* 0x00000004ff677e24 */ /* 0x000fe2000f8e00ff */
[----:B------:R-:W-:Y:S02]  /*7a00*/  IADD3 R105, P0, PT, R102, UR4, RZ ;  /* 0x0000000466697c10 */ /* 0x000fe4000ff1e0ff */
[----:B------:R-:W-:Y:S02]  /*7a10*/  BSSY.RECONVERGENT B0, `(.L_x_152) ;  /* 0x0000044000007945 */ /* 0x000fe40003800200 */
[----:B------:R-:W-:Y:S01]  /*7a20*/  LEA.HI.X.SX32 R103, R103, RZ, 0x1, P0 ;  /* 0x000000ff67677211 */ /* 0x000fe200000f0eff */
[----:B------:R-:W-:Y:S01]  /*7a30*/  UMOV UR14, UR16 ;  /* 0x00000010000e7c82 */ /* 0x000fe20008000000 */
[----:B-1----:R-:W-:Y:S01]  /*7a40*/  UMOV UR15, UR5 ;  /* 0x00000005000f7c82 */ /* 0x002fe20008000000 */
[----:B------:R-:W-:-:S04]  /*7a50*/  LEA R104, P0, R105, UR14, 0x2 ;  /* 0x0000000e69687c11 */ /* 0x000fc8000f8010ff */
[----:B------:R-:W-:Y:S02]  /*7a60*/  LEA.HI.X R103, R105, UR15, R103, 0x2, P0 ;  /* 0x0000000f69677c11 */ /* 0x000fe400080f1467 */
[C---:B------:R-:W-:Y:S02]  /*7a70*/  IADD3 R105, P3, PT, R104.reuse, 0x26000, RZ ;  /* 0x0002600068697810 */ /* 0x040fe40007f7e0ff */
[C---:B------:R-:W-:Y:S02]  /*7a80*/  IADD3 R107, P2, PT, R104.reuse, 0x26010, RZ ;  /* 0x00026010686b7810 */ /* 0x040fe40007f5e0ff */
[C---:B------:R-:W-:Y:S01]  /*7a90*/  IADD3 R111, P0, PT, R104.reuse, 0x26030, RZ ;  /* 0x00026030686f7810 */ /* 0x040fe20007f1e0ff */
[--C-:B------:R-:W-:Y:S01]  /*7aa0*/  IMAD.X R123, RZ, RZ, R103.reuse, P3 ;  /* 0x000000ffff7b7224 */ /* 0x100fe200018e0667 */
[----:B------:R-:W-:Y:S01]  /*7ab0*/  IADD3 R109, P1, PT, R104, 0x26020, RZ ;  /* 0x00026020686d7810 */ /* 0x000fe20007f3e0ff */
[--C-:B------:R-:W-:Y:S02]  /*7ac0*/  IMAD.X R121, RZ, RZ, R103.reuse, P2 ;  /* 0x000000ffff797224 */ /* 0x100fe400010e0667 */
[----:B------:R-:W-:Y:S01]  /*7ad0*/  IMAD.X R117, RZ, RZ, R103, P0 ;  /* 0x000000ffff757224 */ /* 0x000fe200000e0667 */
[----:B------:R-:W-:Y:S01]  /*7ae0*/  SHF.R.U64 R106, R105, 0x3, R123 ;  /* 0x00000003696a7819 */ /* 0x000fe2000000127b */
[----:B------:R-:W-:Y:S01]  /*7af0*/  IMAD.X R119, RZ, RZ, R103, P1 ;  /* 0x000000ffff777224 */ /* 0x000fe200008e0667 */
[----:B------:R-:W-:-:S02]  /*7b00*/  SHF.R.U64 R108, R107, 0x3, R121 ;  /* 0x000000036b6c7819 */ /* 0x000fc40000001279 */
[----:B------:R-:W-:Y:S02]  /*7b10*/  LOP3.LUT R122, R105, 0x70, R106, 0x78, !PT ;  /* 0x00000070697a7812 */ /* 0x000fe400078e786a */
[C---:B------:R-:W-:Y:S02]  /*7b20*/  IADD3 R105, P3, PT, R104.reuse, 0x26040, RZ ;  /* 0x0002604068697810 */ /* 0x040fe40007f7e0ff */
[----:B------:R-:W-:Y:S01]  /*7b30*/  LOP3.LUT R120, R107, 0x70, R108, 0x78, !PT ;  /* 0x000000706b787812 */ /* 0x000fe200078e786c */
[----:B---3--:R1:W-:Y:S01]  /*7b40*/  ST.E.128 desc[UR38][R122.64], R68 ;  /* 0x000000447a007985 */ /* 0x0083e2000c101d26 */
[C---:B------:R-:W-:Y:S01]  /*7b50*/  IADD3 R106, P2, PT, R104.reuse, 0x26050, RZ ;  /* 0x00026050686a7810 */ /* 0x040fe20007f5e0ff */
[----:B------:R-:W-:Y:S01]  /*7b60*/  IMAD.X R129, RZ, RZ, R103, P3 ;  /* 0x000000ffff817224 */ /* 0x000fe200018e0667 */
[C---:B------:R-:W-:Y:S01]  /*7b70*/  IADD3 R107, P1, PT, R104.reuse, 0x26060, RZ ;  /* 0x00026060686b7810 */ /* 0x040fe20007f3e0ff */
[----:B------:R1:W-:Y:S01]  /*7b80*/  ST.E.128 desc[UR38][R120.64], R72 ;  /* 0x0000004878007985 */ /* 0x0003e2000c101d26 */
[----:B------:R-:W-:Y:S01]  /*7b90*/  SHF.R.U64 R112, R111, 0x3, R117 ;  /* 0x000000036f707819 */ /* 0x000fe20000001275 */
[--C-:B------:R-:W-:Y:S01]  /*7ba0*/  IMAD.X R127, RZ, RZ, R103.reuse, P2 ;  /* 0x000000ffff7f7224 */ /* 0x100fe200010e0667 */
[----:B------:R-:W-:Y:S01]  /*7bb0*/  IADD3 R104, P0, PT, R104, 0x26070, RZ ;  /* 0x0002607068687810 */ /* 0x000fe20007f1e0ff */
[----:B------:R-:W-:Y:S01]  /*7bc0*/  IMAD.X R125, RZ, RZ, R103, P1 ;  /* 0x000000ffff7d7224 */ /* 0x000fe200008e0667 */
[----:B------:R-:W-:-:S02]  /*7bd0*/  SHF.R.U64 R110, R109, 0x3, R119 ;  /* 0x000000036d6e7819 */ /* 0x000fc40000001277 */
[----:B------:R-:W-:Y:S01]  /*7be0*/  LOP3.LUT R116, R111, 0x70, R112, 0x78, !PT ;  /* 0x000000706f747812 */ /* 0x000fe200078e7870 */
[----:B------:R-:W-:Y:S01]  /*7bf0*/  IMAD.X R111, RZ, RZ, R103, P0 ;  /* 0x000000ffff6f7224 */ /* 0x000fe200000e0667 */
[----:B------:R-:W-:Y:S02]  /*7c00*/  SHF.R.U64 R103, R105, 0x3, R129 ;  /* 0x0000000369677819 */ /* 0x000fe40000001281 */
[----:B------:R-:W-:Y:S02]  /*7c10*/  LOP3.LUT R118, R109, 0x70, R110, 0x78, !PT ;  /* 0x000000706d767812 */ /* 0x000fe400078e786e */
[----:B------:R-:W-:Y:S02]  /*7c20*/  SHF.R.U64 R108, R106, 0x3, R127 ;  /* 0x000000036a6c7819 */ /* 0x000fe4000000127f */
[----:B------:R-:W-:Y:S01]  /*7c30*/  SHF.R.U64 R109, R107, 0x3, R125 ;  /* 0x000000036b6d7819 */ /* 0x000fe2000000127d */
[----:B------:R1:W-:Y:S01]  /*7c40*/  ST.E.128 desc[UR38][R118.64], R76 ;  /* 0x0000004c76007985 */ /* 0x0003e2000c101d26 */
[----:B------:R-:W-:-:S02]  /*7c50*/  SHF.R.U64 R110, R104, 0x3, R111 ;  /* 0x00000003686e7819 */ /* 0x000fc4000000126f */
[----:B------:R-:W-:Y:S01]  /*7c60*/  LOP3.LUT R128, R105, 0x70, R103, 0x78, !PT ;  /* 0x0000007069807812 */ /* 0x000fe200078e7867 */
[----:B------:R1:W-:Y:S01]  /*7c70*/  ST.E.128 desc[UR38][R116.64], R80 ;  /* 0x0000005074007985 */ /* 0x0003e2000c101d26 */
[----:B------:R-:W-:Y:S02]  /*7c80*/  LOP3.LUT R126, R106, 0x70, R108, 0x78, !PT ;  /* 0x000000706a7e7812 */ /* 0x000fe400078e786c */
[----:B------:R-:W-:Y:S01]  /*7c90*/  LOP3.LUT R124, R107, 0x70, R109, 0x78, !PT ;  /* 0x000000706b7c7812 */ /* 0x000fe200078e786d */
[----:B------:R1:W-:Y:S01]  /*7ca0*/  ST.E.128 desc[UR38][R128.64], R84 ;  /* 0x0000005480007985 */ /* 0x0003e2000c101d26 */
[----:B------:R-:W-:-:S03]  /*7cb0*/  LOP3.LUT R110, R104, 0x70, R110, 0x78, !PT ;  /* 0x00000070686e7812 */ /* 0x000fc600078e786e */
[----:B------:R1:W-:Y:S04]  /*7cc0*/  ST.E.128 desc[UR38][R126.64], R88 ;  /* 0x000000587e007985 */ /* 0x0003e8000c101d26 */
[----:B------:R1:W-:Y:S04]  /*7cd0*/  ST.E.128 desc[UR38][R124.64], R92 ;  /* 0x0000005c7c007985 */ /* 0x0003e8000c101d26 */
[----:B------:R1:W-:Y:S01]  /*7ce0*/  ST.E.128 desc[UR38][R110.64], R96 ;  /* 0x000000606e007985 */ /* 0x0003e2000c101d26 */
[----:B------:R-:W-:Y:S01]  /*7cf0*/  @!PT LDS RZ, [RZ] ;  /* 0x00000000fffff984 */ /* 0x000fe20000000800 */
[----:B------:R-:W-:Y:S01]  /*7d00*/  @!PT LDS RZ, [RZ] ;  /* 0x00000000fffff984 */ /* 0x000fe20000000800 */
[----:B------:R-:W-:Y:S01]  /*7d10*/  @!PT LDS RZ, [RZ] ;  /* 0x00000000fffff984 */ /* 0x000fe20000000800 */
[----:B------:R-:W-:Y:S01]  /*7d20*/  @!PT LDS RZ, [RZ] ;  /* 0x00000000fffff984 */ /* 0x000fe20000000800 */
[----:B------:R2:W-:Y:S06]  /*7d30*/  MEMBAR.ALL.CTA ;  /* 0x0000000000007992 */ /* 0x0005ec0000008000 */
[----:B--2---:R-:W2:Y:S02]  /*7d40*/  FENCE.VIEW.ASYNC.S ;  /* 0x00000000000073c6 */ /* 0x004ea40000000000 */
[----:B--2---:R-:W-:Y:S06]  /*7d50*/  BAR.SYNC.DEFER_BLOCKING 0x2, 0x80 ;  /* 0x0082000000007b1d */ /* 0x004fec0000010000 */
[----:B------:R-:W-:Y:S05]  /*7d60*/  @P4 BRA `(.L_x_153) ;  /* 0x0000000000384947 */ /* 0x000fea0003800000 */
[----:B------:R-:W-:Y:S01]  /*7d70*/  UIADD3 UR4, UP0, UPT, UR18, 0x500, URZ ;  /* 0x0000050012047890 */ /* 0x000fe2000ff1e0ff */
[----:B------:R-:W-:Y:S01]  /*7d80*/  PLOP3.LUT P0, PT, PT, PT, PT, 0x80, 0x8 ;  /* 0x000000000008781c */ /* 0x000fe20003f0f070 */
[----:B------:R-:W-:Y:S02]  /*7d90*/  ULEA UR8, UR7, UR16, 0xe ;  /* 0x0000001007087291 */ /* 0x000fe4000f8e70ff */
[----:B------:R-:W-:Y:S02]  /*7da0*/  UIADD3.X UR5, UPT, UPT, URZ, UR19, URZ, UP0, !UPT ;  /* 0x00000013ff057290 */ /* 0x000fe400087fe4ff */
[----:B------:R-:W-:Y:S01]  /*7db0*/  UIADD3 UR8, UPT, UPT, UR8, 0x26000, URZ ;  /* 0x0002600008087890 */ /* 0x000fe2000fffe0ff */
[----:B------:R-:W-:-:S11]  /*7dc0*/  UMOV UR9, URZ ;  /* 0x000000ff00097c82 */ /* 0x000fd60008000000 */
.L_x_154:
[----:B------:R-:W-:Y:S01]  /*7dd0*/  @P0 ELECT P1, URZ, PT ;  /* 0x0000000000ff082f */ /* 0x000fe20003820000 */
[----:B------:R-:W-:Y:S01]  /*7de0*/  UMOV UR12, UR29 ;  /* 0x0000001d000c7c82 */ /* 0x000fe20008000000 */
[----:B------:R-:W-:Y:S02]  /*7df0*/  UMOV UR13, UR30 ;  /* 0x0000001e000d7c82 */ /* 0x000fe40008000000 */
[----:B------:R2:W-:Y:S09]  /*7e00*/  UTMAREDG.5D.ADD [UR8], [UR4] ;  /* 0x00000008040073b6 */ /* 0x0005f20008020000 */
[----:B------:R-:W-:-:S02]  /*7e10*/  @P1 PLOP3.LUT P0, PT, P1, PT, PT, 0x8, 0x80 ;  /* 0x000000000080181c */ /* 0x000fc40000f0e170 */
[----:B------:R-:W-:-:S11]  /*7e20*/  PLOP3.LUT P1, PT, PT, PT, PT, 0x8, 0x80 ;  /* 0x000000000080781c */ /* 0x000fd60003f2e170 */
[----:B--2---:R-:W-:Y:S05]  /*7e30*/  @P0 BRA.U.ANY `(.L_x_154) ;  /* 0xfffffffd00e40947 */ /* 0x004fea000393ffff */
[----:B------:R0:W-:Y:S02]  /*7e40*/  UTMACMDFLUSH ;  /* 0x00000000000079b7 */ /* 0x0001e40000000000 */
.L_x_153:
[----:B------:R-:W-:Y:S05]  /*7e50*/  BSYNC.RECONVERGENT B0 ;  /* 0x0000000000007941 */ /* 0x000fea0003800200 */
.L_x_152:
[----:B-1----:R-:W-:Y:S01]  /*7e60*/  VIADD R68, R114, 0xffffffff ;  /* 0xffffffff72447836 */ /* 0x002fe20000000000 */
[----:B------:R-:W-:Y:S01]  /*7e70*/  UIADD3 UR4, UPT, UPT, UR7, 0x1, URZ ;  /* 0x0000000107047890 */ /* 0x000fe2000fffe0ff */
[----:B------:R-:W-:Y:S03]  /*7e80*/  BSSY.RECONVERGENT B0, `(.L_x_155) ;  /* 0x0000007000007945 */ /* 0x000fe60003800200 */
[----:B------:R-:W-:Y:S01]  /*7e90*/  ISETP.GT.U32.AND P0, PT, R68, -0x3, PT ;  /* 0xfffffffd4400780c */ /* 0x000fe20003f04070 */
[----:B------:R-:W-:-:S03]  /*7ea0*/  UISETP.NE.AND UP0, UPT, UR4, 0x2, UPT ;  /* 0x000000020400788c */ /* 0x000fc6000bf05270 */
[----:B------:R-:W-:Y:S01]  /*7eb0*/  ISETP.NE.OR P0, PT, R100, RZ, P0 ;  /* 0x000000ff6400720c */ /* 0x000fe20000705670 */
[----:B------:R-:W-:-:S12]  /*7ec0*/  USEL UR6, UR4, URZ, UP0 ;  /* 0x000000ff04067287 */ /* 0x000fd80008000000 */
[----:B------:R-:W-:Y:S05]  /*7ed0*/  @P0 BRA `(.L_x_156) ;  /* 0x0000000000040947 */ /* 0x000fea0003800000 */
[----:B------:R-:W-:-:S04]  /*7ee0*/  DEPBAR.LE SB0, 0x1 ;  /* 0x000080400000791a */ /* 0x000fc80000000000 */
.L_x_156:
[----:B------:R-:W-:Y:S05]  /*7ef0*/  BSYNC.RECONVERGENT B0 ;  /* 0x0000000000007941 */ /* 0x000fea0003800200 */
.L_x_155:
[----:B------:R-:W-:Y:S01]  /*7f00*/  USHF.L.U32 UR4, UR6, 0xc, URZ ;  /* 0x0000000c06047899 */ /* 0x000fe200080006ff */
[----:B------:R-:W-:Y:S05]  /*7f10*/  BAR.SYNC.DEFER_BLOCKING 0x2, 0x80 ;  /* 0x0082000000007b1d */ /* 0x000fea0000010000 */
[----:B------:R-:W-:Y:S01]  /*7f20*/  IMAD.U32 R68, RZ, RZ, UR4 ;  /* 0x00000004ff447e24 */ /* 0x000fe2000f8e00ff */
[----:B------:R-:W-:Y:S01]  /*7f30*/  IADD3 R70, P0, PT, R102, UR4, RZ ;  /* 0x0000000466467c10 */ /* 0x000fe2000ff1e0ff */
[----:B------:R-:W-:Y:S03]  /*7f40*/  BSSY.RECONVERGENT B0, `(.L_x_157) ;  /* 0x0000042000007945 */ /* 0x000fe60003800200 */
[----:B------:R-:W-:-:S02]  /*7f50*/  LEA.HI.X.SX32 R68, R68, RZ, 0x1, P0 ;  /* 0x000000ff44447211 */ /* 0x000fc400000f0eff */
        /* <DEDUP_REMOVED lines=8> */
[--C-:B------:R-:W-:Y:S01]  /*7fe0*/  IMAD.X R79, RZ, RZ, R68.reuse, P0 ;  /* 0x000000ffff4f7224 */ /* 0x100fe200000e0644 */
[----:B------:R-:W-:Y:S01]  /*7ff0*/  SHF.R.U64 R71, R70, 0x3, R85 ;  /* 0x0000000346477819 */ /* 0x000fe20000001255 */
[----:B------:R-:W-:Y:S01]  /*8000*/  IMAD.X R81, RZ, RZ, R68, P1 ;  /* 0x000000ffff517224 */ /* 0x000fe200008e0644 */
[----:B------:R-:W-:-:S02]  /*8010*/  SHF.R.U64 R73, R72, 0x3, R83 ;  /* 0x0000000348497819 */ /* 0x000fc40000001253 */
[----:B------:R-:W-:Y:S02]  /*8020*/  LOP3.LUT R84, R70, 0x70, R71, 0x78, !PT ;  /* 0x0000007046547812 */ /* 0x000fe400078e7847 */
[C---:B------:R-:W-:Y:S02]  /*8030*/  IADD3 R70, P3, PT, R69.reuse, 0x26040, RZ ;  /* 0x0002604045467810 */ /* 0x040fe40007f7e0ff */
[----:B------:R-:W-:Y:S01]  /*8040*/  LOP3.LUT R82, R72, 0x70, R73, 0x78, !PT ;  /* 0x0000007048527812 */ /* 0x000fe200078e7849 */
[----:B----4-:R1:W-:Y:S01]  /*8050*/  ST.E.128 desc[UR38][R84.64], R36 ;  /* 0x0000002454007985 */ /* 0x0103e2000c101d26 */
[C---:B------:R-:W-:Y:S01]  /*8060*/  IADD3 R71, P2, PT, R69.reuse, 0x26050, RZ ;  /* 0x0002605045477810 */ /* 0x040fe20007f5e0ff */
[--C-:B------:R-:W-:Y:S01]  /*8070*/  IMAD.X R89, RZ, RZ, R68.reuse, P3 ;  /* 0x000000ffff597224 */ /* 0x100fe200018e0644 */
[----:B------:R-:W-:Y:S01]  /*8080*/  SHF.R.U64 R77, R76, 0x3, R79 ;  /* 0x000000034c4d7819 */ /* 0x000fe2000000124f */
[----:B------:R1:W-:Y:S01]  /*8090*/  ST.E.128 desc[UR38][R82.64], R40 ;  /* 0x0000002852007985 */ /* 0x0003e2000c101d26 */
[C---:B------:R-:W-:Y:S01]  /*80a0*/  IADD3 R72, P1, PT, R69.reuse, 0x26060, RZ ;  /* 0x0002606045487810 */ /* 0x040fe20007f3e0ff */
[----:B------:R-:W-:Y:S01]  /*80b0*/  IMAD.X R87, RZ, RZ, R68, P2 ;  /* 0x000000ffff577224 */ /* 0x000fe200010e0644 */
[----:B------:R-:W-:-:S02]  /*80c0*/  IADD3 R69, P0, PT, R69, 0x26070, RZ ;  /* 0x0002607045457810 */ /* 0x000fc40007f1e0ff */
[----:B------:R-:W-:Y:S01]  /*80d0*/  LOP3.LUT R78, R76, 0x70, R77, 0x78, !PT ;  /* 0x000000704c4e7812 */ /* 0x000fe200078e784d */
[--C-:B------:R-:W-:Y:S01]  /*80e0*/  IMAD.X R77, RZ, RZ, R68.reuse, P1 ;  /* 0x000000ffff4d7224 */ /* 0x100fe200008e0644 */
[----:B------:R-:W-:Y:S01]  /*80f0*/  SHF.R.U64 R75, R74, 0x3, R81 ;  /* 0x000000034a4b7819 */ /* 0x000fe20000001251 */
        /* <DEDUP_REMOVED lines=29> */
[----:B------:R-:W-:-:S11]  /*82d0*/  UMOV UR9, 0x20 ;  /* 0x0000002000097882 */ /* 0x000fd60000000000 */
.L_x_159:
        /* <DEDUP_REMOVED lines=8> */
.L_x_158:
[----:B------:R-:W-:Y:S05]  /*8360*/  BSYNC.RECONVERGENT B0 ;  /* 0x0000000000007941 */ /* 0x000fea0003800200 */
.L_x_157:
[----:B------:R-:W-:Y:S01]  /*8370*/  ISETP.GT.U32.AND P0, PT, R114, -0x3, PT ;  /* 0xfffffffd7200780c */ /* 0x000fe20003f04070 */
[----:B------:R-:W-:Y:S01]  /*8380*/  UIADD3 UR4, UPT, UPT, UR6, 0x1, URZ ;  /* 0x0000000106047890 */ /* 0x000fe2000fffe0ff */
[----:B------:R-:W-:Y:S02]  /*8390*/  BSSY.RECONVERGENT B0, `(.L_x_160) ;  /* 0x0000006000007945 */ /* 0x000fe40003800200 */
[----:B------:R-:W-:Y:S01]  /*83a0*/  ISETP.NE.OR P0, PT, R100, RZ, P0 ;  /* 0x000000ff6400720c */ /* 0x000fe20000705670 */
[----:B------:R-:W-:-:S04]  /*83b0*/  UISETP.NE.AND UP0, UPT, UR4, 0x2, UPT ;  /* 0x000000020400788c */ /* 0x000fc8000bf05270 */
[----:B------:R-:W-:-:S08]  /*83c0*/  USEL UR6, UR4, URZ, UP0 ;  /* 0x000000ff04067287 */ /* 0x000fd00008000000 */
[----:B------:R-:W-:Y:S05]  /*83d0*/  @P0 BRA `(.L_x_161) ;  /* 0x0000000000040947 */ /* 0x000fea0003800000 */
[----:B------:R-:W-:-:S04]  /*83e0*/  DEPBAR.LE SB0, 0x1 ;  /* 0x000080400000791a */ /* 0x000fc80000000000 */
.L_x_161:
[----:B------:R-:W-:Y:S05]  /*83f0*/  BSYNC.RECONVERGENT B0 ;  /* 0x0000000000007941 */ /* 0x000fea0003800200 */
.L_x_160:
[----:B------:R-:W-:Y:S01]  /*8400*/  USHF.L.U32 UR4, UR6, 0xc, URZ ;  /* 0x0000000c06047899 */ /* 0x000fe200080006ff */
[----:B------:R-:W-:Y:S05]  /*8410*/  BAR.SYNC.DEFER_BLOCKING 0x2, 0x80 ;  /* 0x0082000000007b1d */ /* 0x000fea0000010000 */
[----:B-1----:R-:W-:Y:S01]  /*8420*/  IMAD.U32 R36, RZ, RZ, UR4 ;  /* 0x00000004ff247e24 */ /* 0x002fe2000f8e00ff */
        /* <DEDUP_REMOVED lines=18> */
[----:B------:R1:W-:Y:S01]  /*8550*/  ST.E.128 desc[UR38][R52.64], R4 ;  /* 0x0000000434007985 */ /* 0x0003e2000c101d26 */
        /* <DEDUP_REMOVED lines=40> */
.L_x_164:
        /* <DEDUP_REMOVED lines=8> */
.L_x_163:
[----:B------:R-:W-:Y:S05]  /*8860*/  BSYNC.RECONVERGENT B0 ;  /* 0x0000000000007941 */ /* 0x000fea0003800200 */
.L_x_162:
[----:B-1----:R-:W2:Y:S04]  /*8870*/  LDL R5, [R1] ;  /* 0x0000000001057983 */ /* 0x002ea80000100800 */
[----:B------:R-:W3:Y:S01]  /*8880*/  LDL.LU R4, [R1+0x4] ;  /* 0x0000040001047983 */ /* 0x000ee20000300800 */
[----:B------:R-:W-:Y:S01]  /*8890*/  UIADD3 UR5, UPT, UPT, UR17, 0x1, URZ ;  /* 0x0000000111057890 */ /* 0x000fe2000fffe0ff */
[----:B------:R-:W-:Y:S01]  /*88a0*/  VIADD R114, R114, 0x3 ;  /* 0x0000000372727836 */ /* 0x000fe20000000000 */
[----:B------:R-:W-:Y:S01]  /*88b0*/  UIADD3 UR6, UPT, UPT, UR6, 0x1, URZ ;  /* 0x0000000106067890 */ /* 0x000fe2000fffe0ff */
[----:B------:R-:W-:Y:S01]  /*88c0*/  LOP3.LUT R113, R113, 0x1, RZ, 0x3c, !PT ;  /* 0x0000000171717812 */ /* 0x000fe200078e3cff */
[----:B------:R-:W-:Y:S02]  /*88d0*/  UISETP.NE.AND UP0, UPT, UR5, UR46, UPT ;  /* 0x0000002e0500728c */ /* 0x000fe4000bf05270 */
[----:B------:R-:W-:-:S02]  /*88e0*/  UIADD3 UR4, UPT, UPT, UR11, 0x1, URZ ;  /* 0x000000010b047890 */ /* 0x000fc4000fffe0ff */
[----:B------:R-:W-:-:S04]  /*88f0*/  UISETP.NE.AND UP1, UPT, UR6, 0x2, UPT ;  /* 0x000000020600788c */ /* 0x000fc8000bf25270 */
[----:B------:R-:W-:-:S03]  /*8900*/  USEL UR7, UR6, URZ, UP1 ;  /* 0x000000ff06077287 */ /* 0x000fc60008800000 */
[----:B------:R-:W-:-:S07]  /*8910*/  @UP0 UIADD3 UR4, UPT, UPT, UR11, URZ, URZ ;  /* 0x000000ff0b040290 */ /* 0x000fce000fffe0ff */
[----:B------:R-:W-:Y:S01]  /*8920*/  UMOV UR11, UR4 ;  /* 0x00000004000b7c82 */ /* 0x000fe20008000000 */
[----:B--2---:R-:W-:Y:S02]  /*8930*/  R2UR UR8, R5 ;  /* 0x00000000050872ca */ /* 0x004fe400000e0000 */
[C---:B---3--:R-:W-:Y:S01]  /*8940*/  ISETP.GT.U32.AND P0, PT, R4.reuse, 0x1, PT ;  /* 0x000000010400780c */ /* 0x048fe20003f04070 */
[----:B------:R-:W-:-:S05]  /*8950*/  VIADD R4, R4, 0xffffffff ;  /* 0xffffffff04047836 */ /* 0x000fca0000000000 */
[----:B------:R1:W-:Y:S05]  /*8960*/  STL [R1+0x4], R4 ;  /* 0x0000040401007387 */ /* 0x0003ea0000100800 */
[----:B------:R-:W-:Y:S02]  /*8970*/  USEL UR17, UR8, UR5, !UP0 ;  /* 0x0000000508117287 */ /* 0x000fe4000c000000 */
[----:B------:R-:W-:Y:S10]  /*8980*/  @P0 BRA `(.L_x_165) ;  /* 0xffffffec00900947 */ /* 0x000ff4000383ffff */
[----:B------:R-:W-:-:S04]  /*8990*/  DEPBAR.LE SB0, 0x0 ;  /* 0x000080000000791a */ /* 0x000fc80000000000 */
[----:B------:R-:W-:Y:S05]  /*89a0*/  EXIT ;  /* 0x000000000000794d */ /* 0x000fea0003800000 */
.L_x_319:
[----:B------:R-:W-:-:S08]  /*89b0*/  NOP ;  /* 0x0000000000007918 */ /* 0x000fd00000000000 */
[----:B--2---:R-:W-:-:S00]  /*89c0*/  USETMAXREG.DEALLOC.CTAPOOL 0x60 ;  /* 0x00000060000079c8 */ /* 0x004fc000080e0500 */
[----:B------:R-:W-:Y:S05]  /*89d0*/  EXIT ;  /* 0x000000000000794d */ /* 0x000fea0003800000 */
.L_x_166:
[----:B------:R-:W-:-:S08]  /*89e0*/  NOP ;  /* 0x0000000000007918 */ /* 0x000fd00000000000 */
[----:B------:R-:W1:Y:S02]  /*89f0*/  USETMAXREG.TRY_ALLOC.CTAPOOL UP0, 0x80 ;  /* 0x00000080000079c8 */ /* 0x000e640008000600 */
[----:B-1----:R-:W-:Y:S05]  /*8a00*/  BRA.U !UP0, `(.L_x_166) ;  /* 0xfffffffd08f47547 */ /* 0x002fea000b83ffff */
[----:B------:R-:W-:Y:S01]  /*8a10*/  USHF.L.U32 UR4, UR40, 0x2, URZ ;  /* 0x0000000228047899 */ /* 0x000fe200080006ff */
[----:B------:R-:W-:Y:S02]  /*8a20*/  HFMA2 R103, -RZ, RZ, 0, 5.9604644775390625e-08 ;  /* 0x00000001ff677431 */ /* 0x000fe400000001ff */
[----:B------:R-:W-:Y:S01]  /*8a30*/  IMAD.MOV.U32 R104, RZ, RZ, RZ ;  /* 0x000000ffff687224 */ /* 0x000fe200078e00ff */
[----:B------:R-:W-:Y:S01]  /*8a40*/  CS2R R100, SRZ ;  /* 0x0000000000647805 */ /* 0x000fe2000001ff00 */
[----:B------:R-:W-:Y:S01]  /*8a50*/  IMAD.MOV.U32 R102, RZ, RZ, 0x1 ;  /* 0x00000001ff667424 */ /* 0x000fe200078e00ff */
[----:B------:R-:W-:Y:S01]  /*8a60*/  MOV R99, RZ ;  /* 0x000000ff00637202 */ /* 0x000fe20000000f00 */
[----:B------:R-:W-:Y:S01]  /*8a70*/  IMAD.U32 R59, RZ, RZ, UR4 ;  /* 0x00000004ff3b7e24 */ /* 0x000fe2000f8e00ff */
[----:B------:R-:W1:Y:S06]  /*8a80*/  LDCU UR36, c[0x0][0x384] ;  /* 0x00007080ff2477ac */ /* 0x000e6c0008000800 */
.L_x_212:
[----:B---3--:R-:W-:Y:S01]  /*8a90*/  IMAD.MOV.U32 R0, RZ, RZ, 0x33334444 ;  /* 0x33334444ff007424 */ /* 0x008fe200078e00ff */
[----:B------:R-:W-:Y:S05]  /*8aa0*/  YIELD ;  /* 0x0000000000007946 */ /* 0x000fea0003800000 */
[----:B------:R-:W-:Y:S01]  /*8ab0*/  SHF.R.U64 R0, R0, R59, 0x123333 ;  /* 0x0012333300007419 */ /* 0x000fe2000000123b */
[----:B------:R-:W-:Y:S03]  /*8ac0*/  BSSY.RECONVERGENT B0, `(.L_x_167) ;  /* 0x0000006000007945 */ /* 0x000fe60003800200 */
[----:B------:R-:W-:Y:S04]  /*8ad0*/  LOP3.LUT R105, R0, 0x7, RZ, 0xc0, !PT ;  /* 0x0000000700697812 */ /* 0x000fe800078ec0ff */
[----:B------:R-:W-:Y:S11]  /*8ae0*/  ISETP.NE.AND P0, PT, R105, 0x3, PT ;  /* 0x000000036900780c */ /* 0x000ff60003f05270 */
[----:B------:R-:W-:Y:S02]  /*8af0*/  @!UPT UIADD3 URZ, UPT, UPT, URZ, URZ, URZ ;  /* 0x000000fffffff290 */ /* 0x000fe4000fffe0ff */
[----:B------:R-:W-:Y:S05]  /*8b00*/  @!P0 BRA `(.L_x_168) ;  /* 0x0000000000048947 */ /* 0x000fea0003800000 */
[----:B-1----:R-:W-:Y:S05]  /*8b10*/  BPT.TRAP 0x1 ;  /* 0x000000040000795c */ /* 0x002fea0000300000 */
.L_x_168:
[----:B-1----:R-:W-:Y:S05]  /*8b20*/  BSYNC.RECONVERGENT B0 ;  /* 0x0000000000007941 */ /* 0x002fea0003800200 */
.L_x_167:
[----:B------:R-:W1:Y:S01]  /*8b30*/  S2R R57, SR_CgaCtaId ;  /* 0x0000000000397919 */ /* 0x000e620000008800 */
[----:B------:R-:W-:Y:S01]  /*8b40*/  MOV R56, 0x400 ;  /* 0x0000040000387802 */ /* 0x000fe20000000f00 */
[----:B------:R-:W-:Y:S01]  /*8b50*/  BSSY B0, `(.L_x_169) ;  /* 0x0000005000007945 */ /* 0x000fe20003800000 */
[----:B------:R-:W-:Y:S02]  /*8b60*/  SHF.L.U32 R0, R101, 0x1f, RZ ;  /* 0x0000001f65007819 */ /* 0x000fe400000006ff */
[----:B-1----:R-:W-:Y:S04]  /*8b70*/  LEA R56, R57, R56, 0x18 ;  /* 0x0000003839387211 */ /* 0x002fe800078ec0ff */
[----:B------:R-:W1:Y:S02]  /*8b80*/  SYNCS.PHASECHK.TRANS64.TRYWAIT P1, [R56+URZ+0x2e850], R0 ;  /* 0x02e85000380075a7 */ /* 0x000e6400080211ff */
[----:B-1----:R-:W-:Y:S05]  /*8b90*/  @!P1 BRA `(.L_x_170) ;  /* 0x0000009c00fc9947 */ /* 0x002fea0003800000 */
.L_x_303:
[----:B------:R-:W-:Y:S05]  /*8ba0*/  BSYNC B0 ;  /* 0x0000000000007941 */ /* 0x000fea0003800000 */
.L_x_169:
[----:B------:R-:W-:Y:S04]  /*8bb0*/  BSSY.RECONVERGENT B0, `(.L_x_171) ;  /* 0x0000003000007945 */ /* 0x000fe80003800200 */
[----:B------:R-:W-:Y:S05]  /*8bc0*/  @!P0 BRA `(.L_x_172) ;  /* 0x0000000000048947 */ /* 0x000fea0003800000 */
[----:B------:R-:W-:Y:S05]  /*8bd0*/  BPT.TRAP 0x1 ;  /* 0x000000040000795c */ /* 0x000fea0000300000 */
.L_x_172:
[----:B------:R-:W-:Y:S05]  /*8be0*/  BSYNC.RECONVERGENT B0 ;  /* 0x0000000000007941 */ /* 0x000fea0003800200 */
.L_x_171:
[----:B-1----:R-:W-:Y:S01]  /*8bf0*/  SHF.L.U32 R0, R102, 0x1f, RZ ;  /* 0x0000001f66007819 */ /* 0x002fe200000006ff */
[----:B------:R-:W-:Y:S03]  /*8c00*/  BSSY B0, `(.L_x_173) ;  /* 0x0000003000007945 */ /* 0x000fe60003800000 */
[----:B------:R-:W1:Y:S02]  /*8c10*/  SYNCS.PHASECHK.TRANS64.TRYWAIT P1, [R56+URZ+0x2e888], R0 ;  /* 0x02e88800380075a7 */ /* 0x000e6400080211ff */
[----:B-1----:R-:W-:Y:S05]  /*8c20*/  @!P1 BRA `(.L_x_174) ;  /* 0x0000009c00ec9947 */ /* 0x002fea0003800000 */
.L_x_304:
[----:B------:R-:W-:Y:S05]  /*8c30*/  BSYNC B0 ;  /* 0x0000000000007941 */ /* 0x000fea0003800000 */
.L_x_173:
[----:B------:R-:W-:Y:S04]  /*8c40*/  BSSY.RECONVERGENT B0, `(.L_x_175) ;  /* 0x0000003000007945 */ /* 0x000fe80003800200 */
[----:B------:R-:W-:Y:S05]  /*8c50*/  @!P0 BRA `(.L_x_176) ;  /* 0x0000000000048947 */ /* 0x000fea0003800000 */
[----:B------:R-:W-:Y:S05]  /*8c60*/  BPT.TRAP 0x1 ;  /* 0x000000040000795c */ /* 0x000fea0000300000 */
.L_x_176:
[----:B------:R-:W-:Y:S05]  /*8c70*/  BSYNC.RECONVERGENT B0 ;  /* 0x0000000000007941 */ /* 0x000fea0003800200 */
.L_x_175:
[----:B------:R-:W3:Y:S01]  /*8c80*/  LDL R4, [R1] ;  /* 0x0000000001047983 */ /* 0x000ee20000100800 */
[----:B-1----:R-:W-:Y:S01]  /*8c90*/  SHF.L.U32 R0, R99, 0x1f, RZ ;  /* 0x0000001f63007819 */ /* 0x002fe200000006ff */
[----:B------:R-:W-:Y:S01]  /*8ca0*/  BSSY B0, `(.L_x_177) ;  /* 0x000000a000007945 */ /* 0x000fe20003800000 */
[----:B------:R-:W1:Y:S02]  /*8cb0*/  S2R R89, SR_CTAID.X ;  /* 0x0000000000597919 */ /* 0x000e640000002500 */
[----:B------:R-:W4:Y:S01]  /*8cc0*/  SYNCS.PHASECHK.TRANS64.TRYWAIT P1, [R56+URZ+0x2e830], R0 ;  /* 0x02e83000380075a7 */ /* 0x000f2200080211ff */
[----:B------:R-:W5:Y:S01]  /*8cd0*/  S2R R2, SR_TID.X ;  /* 0x0000000000027919 */ /* 0x000f620000002100 */
[----:B-1----:R-:W-:Y:S02]  /*8ce0*/  LOP3.LUT R3, R89, 0x1ffffff, RZ, 0xc0, !PT ;  /* 0x01ffffff59037812 */ /* 0x002fe400078ec0ff */
[----:B-----5:R-:W-:Y:S01]  /*8cf0*/  SHF.R.U32.HI R88, RZ, 0x3, R2 ;  /* 0x00000003ff587819 */ /* 0x020fe20000011602 */
[----:B------:R-:W-:Y:S01]  /*8d00*/  IMAD.U32 R74, R2, 0x10000, RZ ;  /* 0x00010000024a7824 */ /* 0x000fe200078e00ff */
[----:B---3--:R-:W-:Y:S01]  /*8d10*/  ISETP.NE.AND P0, PT, R4, R3, PT ;  /* 0x000000030400720c */ /* 0x008fe20003f05270 */
[----:B------:R-:W-:Y:S01]  /*8d20*/  @!UPT UIADD3 URZ, UPT, UPT, URZ, URZ, URZ ;  /* 0x000000fffffff290 */ /* 0x000fe2000fffe0ff */
[----:B----4-:R-:W-:Y:S11]  /*8d30*/  @!P1 BRA `(.L_x_178) ;  /* 0x0000009c00bc9947 */ /* 0x010ff60003800000 */
.L_x_305:
[----:B------:R-:W-:Y:S05]  /*8d40*/  BSYNC B0 ;  /* 0x0000000000007941 */ /* 0x000fea0003800000 */
.L_x_177:
[----:B------:R-:W-:Y:S01]  /*8d50*/  SHF.R.U32.HI R106, RZ, 0x5, R2 ;  /* 0x00000005ff6a7819 */ /* 0x000fe20000011602 */
[----:B------:R-:W-:Y:S01]  /*8d60*/  UMOV UR4, 0xffffffff ;  /* 0xffffffff00047882 */ /* 0x000fe20000000000 */
[----:B------:R-:W-:Y:S02]  /*8d70*/  LOP3.LUT R36, R74, 0x600010, R88, 0xc8, !PT ;  /* 0x006000104a247812 */ /* 0x000fe400078ec858 */
[----:B------:R-:W-:Y:S02]  /*8d80*/  LOP3.LUT R106, R106, 0x3, RZ, 0xc0, !PT ;  /* 0x000000036a6a7812 */ /* 0x000fe400078ec0ff */
[C---:B------:R-:W-:Y:S02]  /*8d90*/  LOP3.LUT R75, R36.reuse, 0x140, RZ, 0xfc, !PT ;  /* 0x00000140244b7812 */ /* 0x040fe400078efcff */
[C---:B------:R-:W-:Y:S02]  /*8da0*/  LOP3.LUT R34, R36.reuse, 0x160, RZ, 0xfc, !PT ;  /* 0x0000016024227812 */ /* 0x040fe400078efcff */
[----:B------:R-:W-:Y:S02]  /*8db0*/  LOP3.LUT R37, R36, 0x180, RZ, 0xfc, !PT ;  /* 0x0000018024257812 */ /* 0x000fe400078efcff */
[----:B------:R-:W-:Y:S01]  /*8dc0*/  SEL R13, RZ, 0x1, P0 ;  /* 0x00000001ff0d7807 */ /* 0x000fe20000000000 */
[----:B------:R-:W-:Y:S06]  /*8dd0*/  BRA.DIV UR4, `(.L_x_179) ;  /* 0x0000009e04a87947 */ /* 0x000fec000b800000 */
[----:B------:R3:W4:Y:S02]  /*8de0*/  SHFL.IDX PT, R14, R13, RZ, 0x1f ;  /* 0x00001fff0d0e7589 */ /* 0x00072400000e0000 */
.L_x_308:
[----:B----4-:R-:W-:Y:S11]  /*8df0*/  ISETP.NE.AND P0, PT, R14, RZ, PT ;  /* 0x000000ff0e00720c */ /* 0x010ff60003f05270 */
[----:B------:R-:W-:Y:S02]  /*8e00*/  @!UPT UIADD3 URZ, UPT, UPT, URZ, URZ, URZ ;  /* 0x000000fffffff290 */ /* 0x000fe4000fffe0ff */
[----:B------:R-:W-:Y:S05]  /*8e10*/  @!P0 BRA `(.L_x_180) ;  /* 0x0000002c00748947 */ /* 0x000fea0003800000 */
[----:B------:R-:W-:Y:S01]  /*8e20*/  LOP3.LUT R88, R88, 0x10, RZ, 0xc0, !PT ;  /* 0x0000001058587812 */ /* 0x000fe200078ec0ff */
[----:B------:R-:W4:Y:S01]  /*8e30*/  LDL R3, [R1] ;  /* 0x0000000001037983 */ /* 0x000f220000100800 */
[----:B-1----:R-:W-:Y:S01]  /*8e40*/  LOP3.LUT R0, R2, 0x7f, RZ, 0xc0, !PT ;  /* 0x0000007f02007812 */ /* 0x002fe200078ec0ff */
[----:B------:R-:W-:Y:S05]  /*8e50*/  WARPSYNC.ALL ;  /* 0x0000000000007948 */ /* 0x000fea0003800000 */
[----:B------:R-:W-:Y:S01]  /*8e60*/  R2UR UR4, R75 ;  /* 0x000000004b0472ca */ /* 0x000fe200000e0000 */
[----:B------:R-:W-:Y:S01]  /*8e70*/  IMAD R89, R89, 0x80, R0 ;  /* 0x0000008059597824 */ /* 0x000fe200078e0200 */
[----:B------:R-:W-:Y:S02]  /*8e80*/  R2UR UR6, R34 ;  /* 0x00000000220672ca */ /* 0x000fe400000e0000 */
[----:B------:R-:W-:Y:S02]  /*8e90*/  R2UR UR5, R37 ;  /* 0x00000000250572ca */ /* 0x000fe400000e0000 */
[----:B------:R-:W-:Y:S07]  /*8ea0*/  LOP3.LUT R36, R36, 0x1a0, RZ, 0xfc, !PT ;  /* 0x000001a024247812 */ /* 0x000fee00078efcff */
[----:B--23--:R-:W1:Y:S01]  /*8eb0*/  LDTM.x16 R4, tmem[UR4] ;  /* 0x00000004000479ee */ /* 0x00ce620008240000 */
[----:B------:R-:W-:Y:S01]  /*8ec0*/  R2UR UR4, R36 ;  /* 0x00000000240472ca */ /* 0x000fe200000e0000 */
[----:B----4-:R-:W-:Y:S04]  /*8ed0*/  IMAD R88, R3, 0x80, R88 ;  /* 0x0000008003587824 */ /* 0x010fe800078e0258 */
[C---:B------:R-:W-:Y:S01]  /*8ee0*/  VIADD R0, R88.reuse, 0x1 ;  /* 0x0000000158007836 */ /* 0x040fe20000000000 */
[CC--:B------:R-:W-:Y:S01]  /*8ef0*/  ISETP.GE.U32.AND P3, PT, R88.reuse, R89.reuse, PT ;  /* 0x000000595800720c */ /* 0x0c0fe20003f66070 */
[C---:B------:R-:W-:Y:S02]  /*8f00*/  VIADD R3, R88.reuse, 0x2 ;  /* 0x0000000258037836 */ /* 0x040fe40000000000 */
[----:B------:R-:W-:Y:S01]  /*8f10*/  VIADD R20, R88, 0x3 ;  /* 0x0000000358147836 */ /* 0x000fe20000000000 */
[-C--:B------:R-:W-:Y:S01]  /*8f20*/  ISETP.GE.U32.AND P2, PT, R0, R89.reuse, PT ;  /* 0x000000590000720c */ /* 0x080fe20003f46070 */
[C---:B------:R-:W-:Y:S01]  /*8f30*/  VIADD R0, R88.reuse, 0x4 ;  /* 0x0000000458007836 */ /* 0x040fe20000000000 */
[-C--:B------:R-:W-:Y:S01]  /*8f40*/  ISETP.GE.U32.AND P1, PT, R3, R89.reuse, PT ;  /* 0x000000590300720c */ /* 0x080fe20003f26070 */
[----:B------:R-:W-:Y:S01]  /*8f50*/  VIADD R3, R88, 0x5 ;  /* 0x0000000558037836 */ /* 0x000fe20000000000 */
[----:B-1----:R-:W-:Y:S01]  /*8f60*/  SEL R67, R4, 0xff800000, P3 ;  /* 0xff80000004437807 */ /* 0x002fe20001800000 */
[----:B------:R-:W-:Y:S01]  /*8f70*/  VIADD R4, R88, 0x9 ;  /* 0x0000000958047836 */ /* 0x000fe20000000000 */
[-C--:B------:R-:W-:Y:S01]  /*8f80*/  ISETP.GE.U32.AND P5, PT, R0, R89.reuse, PT ;  /* 0x000000590000720c */ /* 0x080fe20003fa6070 */
[C---:B------:R-:W-:Y:S01]  /*8f90*/  VIADD R0, R88.reuse, 0x6 ;  /* 0x0000000658007836 */ /* 0x040fe20000000000 */
[-C--:B------:R-:W-:Y:S01]  /*8fa0*/  ISETP.GE.U32.AND P4, PT, R3, R89.reuse, PT ;  /* 0x000000590300720c */ /* 0x080fe20003f86070 */
[----:B------:R-:W-:Y:S01]  /*8fb0*/  VIADD R3, R88, 0x7 ;  /* 0x0000000758037836 */ /* 0x000fe20000000000 */
[-C--:B------:R-:W-:Y:S02]  /*8fc0*/  ISETP.GE.U32.AND P6, PT, R20, R89.reuse, PT ;  /* 0x000000591400720c */ /* 0x080fe40003fc6070 */
[-C--:B------:R-:W-:Y:S01]  /*8fd0*/  ISETP.GE.U32.AND P0, PT, R0, R89.reuse, PT ;  /* 0x000000590000720c */ /* 0x080fe20003f06070 */
[C---:B------:R-:W-:Y:S01]  /*8fe0*/  VIADD R0, R88.reuse, 0x8 ;  /* 0x0000000858007836 */ /* 0x040fe20000000000 */
[-C--:B------:R-:W-:Y:S01]  /*8ff0*/  ISETP.GE.U32.AND P3, PT, R3, R89.reuse, PT ;  /* 0x000000590300720c */ /* 0x080fe20003f66070 */
[----:B------:R-:W1:Y:S01]  /*9000*/  LDTM.x16 R20, tmem[UR6] ;  /* 0x00000006001479ee */ /* 0x000e620008240000 */
[----:B------:R-:W-:Y:S01]  /*9010*/  SEL R3, R5, 0xff800000, P2 ;  /* 0xff80000005037807 */ /* 0x000fe20001000000 */
[----:B------:R-:W-:Y:S01]  /*9020*/  VIADD R5, R88, 0x4a ;  /* 0x0000004a58057836 */ /* 0x000fe20000000000 */
[-C--:B------:R-:W-:Y:S01]  /*9030*/  ISETP.GE.U32.AND P2, PT, R0, R89.reuse, PT ;  /* 0x000000590000720c */ /* 0x080fe20003f46070 */
[----:B------:R-:W-:Y:S01]  /*9040*/  VIADD R0, R88, 0xa ;  /* 0x0000000a58007836 */ /* 0x000fe20000000000 */
[----:B------:R-:W-:Y:S02]  /*9050*/  SEL R83, R7, 0xff800000, P6 ;  /* 0xff80000007537807 */ /* 0x000fe40003000000 */
[----:B------:R-:W-:Y:S02]  /*9060*/  SEL R96, R9, 0xff800000, P4 ;  /* 0xff80000009607807 */ /* 0x000fe40002000000 */
[-C--:B------:R-:W-:Y:S01]  /*9070*/  ISETP.GE.U32.AND P6, PT, R0, R89.reuse, PT ;  /* 0x000000590000720c */ /* 0x080fe20003fc6070 */
[----:B------:R-:W-:Y:S01]  /*9080*/  VIADD R0, R88, 0xc ;  /* 0x0000000c58007836 */ /* 0x000fe20000000000 */
[----:B------:R-:W-:Y:S02]  /*9090*/  SEL R84, R6, 0xff800000, P1 ;  /* 0xff80000006547807 */ /* 0x000fe40000800000 */
[-C--:B------:R-:W-:Y:S01]  /*90a0*/  ISETP.GE.U32.AND P1, PT, R4, R89.reuse, PT ;  /* 0x000000590400720c */ /* 0x080fe20003f26070 */
[----:B------:R-:W-:Y:S01]  /*90b0*/  VIADD R4, R88, 0xb ;  /* 0x0000000b58047836 */ /* 0x000fe20000000000 */
[-C--:B------:R-:W-:Y:S01]  /*90c0*/  ISETP.GE.U32.AND P4, PT, R0, R89.reuse, PT ;  /* 0x000000590000720c */ /* 0x080fe20003f86070 */
[----:B------:R-:W-:Y:S01]  /*90d0*/  VIADD R0, R88, 0xe ;  /* 0x0000000e58007836 */ /* 0x000fe20000000000 */
[----:B------:R-:W-:Y:S02]  /*90e0*/  SEL R94, R11, 0xff800000, P3 ;  /* 0xff8000000b5e7807 */ /* 0x000fe40001800000 */
        /* <DEDUP_REMOVED lines=29> */
[----:B-1----:R-:W-:Y:S02]  /*92c0*/  SEL R54, R21, 0xff800000, P6 ;  /* 0xff80000015367807 */ /* 0x002fe40003000000 */
        /* <DEDUP_REMOVED lines=24> */
[----:B------:R-:W1:Y:S01]  /*9450*/  LDTM.x16 R12, tmem[UR5] ;  /* 0x00000005000c79ee */ /* 0x000e620008240000 */
        /* <DEDUP_REMOVED lines=11> */
[----:B------:R-:W-:Y:S01]  /*9510*/  SEL R36, R32, 0xff800000, P3 ;  /* 0xff80000020247807 */ /* 0x000fe20001800000 */
[----:B------:R-:W-:Y:S01]  /*9520*/  VIADD R32, R88, 0x60 ;  /* 0x0000006058207836 */ /* 0x000fe20000000000 */
[----:B------:R-:W-:Y:S02]  /*9530*/  SEL R44, R31, 0xff800000, P0 ;  /* 0xff8000001f2c7807 */ /* 0x000fe40000000000 */
[-C--:B------:R-:W-:Y:S01]  /*9540*/  ISETP.GE.U32.AND P3, PT, R0, R89.reuse, PT ;  /* 0x000000590000720c */ /* 0x080fe20003f66070 */
[----:B------:R-:W-:Y:S01]  /*9550*/  VIADD R0, R88, 0x45 ;  /* 0x0000004558007836 */ /* 0x000fe20000000000 */
[-C--:B------:R-:W-:Y:S01]  /*9560*/  ISETP.GE.U32.AND P0, PT, R4, R89.reuse, PT ;  /* 0x000000590400720c */ /* 0x080fe20003f06070 */
[----:B------:R-:W-:Y:S01]  /*9570*/  VIADD R4, R88, 0x44 ;  /* 0x0000004458047836 */ /* 0x000fe20000000000 */
[----:B------:R-:W-:Y:S02]  /*9580*/  SEL R38, R34, 0xff800000, P1 ;  /* 0xff80000022267807 */ /* 0x000fe40000800000 */
[-C--:B------:R-:W-:Y:S01]  /*9590*/  ISETP.GE.U32.AND P1, PT, R0, R89.reuse, PT ;  /* 0x000000590000720c */ /* 0x080fe20003f26070 */
[C---:B------:R-:W-:Y:S01]  /*95a0*/  VIADD R0, R88.reuse, 0x47 ;  /* 0x0000004758007836 */ /* 0x040fe20000000000 */
[----:B------:R-:W-:Y:S01]  /*95b0*/  SEL R37, R33, 0xff800000, P2 ;  /* 0xff80000021257807 */ /* 0x000fe20001000000 */
[----:B------:R-:W-:Y:S01]  /*95c0*/  VIADD R33, R88, 0x4f ;  /* 0x0000004f58217836 */ /* 0x000fe20000000000 */
[-C--:B------:R-:W-:Y:S01]  /*95d0*/  ISETP.GE.U32.AND P2, PT, R4, R89.reuse, PT ;  /* 0x000000590400720c */ /* 0x080fe20003f46070 */
[----:B------:R-:W-:Y:S01]  /*95e0*/  VIADD R4, R88, 0x46 ;  /* 0x0000004658047836 */ /* 0x000fe20000000000 */
[----:B-1----:R-:W-:Y:S02]  /*95f0*/  SEL R40, R12, 0xff800000, P5 ;  /* 0xff8000000c287807 */ /* 0x002fe40002800000 */
[-C--:B------:R-:W-:Y:S01]  /*9600*/  ISETP.GE.U32.AND P5, PT, R0, R89.reuse, PT ;  /* 0x000000590000720c */ /* 0x080fe20003fa6070 */
[----:B------:R-:W-:Y:S01]  /*9610*/  VIADD R0, R88, 0x49 ;  /* 0x0000004958007836 */ /* 0x000fe20000000000 */
[----:B------:R-:W-:Y:S02]  /*9620*/  SEL R39, R35, 0xff800000, P6 ;  /* 0xff80000023277807 */ /* 0x000fe40003000000 */
[-C--:B------:R-:W-:Y:S01]  /*9630*/  ISETP.GE.U32.AND P6, PT, R4, R89.reuse, PT ;  /* 0x000000590400720c */ /* 0x080fe20003fc6070 */
[----:B------:R-:W-:Y:S01]  /*9640*/  VIADD R4, R88, 0x48 ;  /* 0x0000004858047836 */ /* 0x000fe20000000000 */
[----:B------:R-:W-:Y:S02]  /*9650*/  SEL R42, R14, 0xff800000, P0 ;  /* 0xff8000000e2a7807 */ /* 0x000fe40000000000 */
[----:B------:R-:W-:Y:S02]  /*9660*/  SEL R41, R13, 0xff800000, P4 ;  /* 0xff8000000d297807 */ /* 0x000fe40002000000 */
[-C--:B------:R-:W-:Y:S02]  /*9670*/  ISETP.GE.U32.AND P0, PT, R0, R89.reuse, PT ;  /* 0x000000590000720c */ /* 0x080fe40003f06070 */
[-C--:B------:R-:W-:Y:S01]  /*9680*/  ISETP.GE.U32.AND P4, PT, R4, R89.reuse, PT ;  /* 0x000000590400720c */ /* 0x080fe20003f86070 */
[----:B------:R-:W-:Y:S01]  /*9690*/  VIADD R4, R88, 0x4b ;  /* 0x0000004b58047836 */ /* 0x000fe20000000000 */
[----:B------:R-:W-:Y:S02]  /*96a0*/  SHF.R.U32.HI R0, RZ, 0x1, R2 ;  /* 0x00000001ff007819 */ /* 0x000fe40000011602 */
[----:B------:R-:W-:Y:S02]  /*96b0*/  SEL R66, R16, 0xff800000, P2 ;  /* 0xff80000010427807 */ /* 0x000fe40001000000 */
[----:B------:R-:W-:Y:S02]  /*96c0*/  LOP3.LUT R0, R0, 0x40, RZ, 0xc0, !PT ;  /* 0x0000004000007812 */ /* 0x000fe400078ec0ff */
[-C--:B------:R-:W-:Y:S01]  /*96d0*/  ISETP.GE.U32.AND P2, PT, R4, R89.reuse, PT ;  /* 0x000000590400720c */ /* 0x080fe20003f46070 */
[----:B------:R-:W-:Y:S01]  /*96e0*/  VIADD R4, R88, 0x4c ;  /* 0x0000004c58047836 */ /* 0x000fe20000000000 */
[----:B------:R-:W-:Y:S01]  /*96f0*/  SEL R43, R15, 0xff800000, P3 ;  /* 0xff8000000f2b7807 */ /* 0x000fe20001800000 */
[----:B------:R-:W-:Y:S01]  /*9700*/  IMAD.IADD R0, R56, 0x1, R0 ;  /* 0x0000000138007824 */ /* 0x000fe200078e0200 */
[----:B------:R-:W-:Y:S02]  /*9710*/  SEL R82, R17, 0xff800000, P1 ;  /* 0xff80000011527807 */ /* 0x000fe40000800000 */
[-C--:B------:R-:W-:Y:S01]  /*9720*/  ISETP.GE.U32.AND P3, PT, R5, R89.reuse, PT ;  /* 0x000000590500720c */ /* 0x080fe20003f66070 */
[----:B------:R-:W-:Y:S01]  /*9730*/  VIADD R5, R88, 0x4d ;  /* 0x0000004d58057836 */ /* 0x000fe20000000000 */
[-C--:B------:R-:W-:Y:S01]  /*9740*/  ISETP.GE.U32.AND P1, PT, R4, R89.reuse, PT ;  /* 0x000000590400720c */ /* 0x080fe20003f26070 */
[----:B------:R-:W-:Y:S01]  /*9750*/  VIADD R4, R88, 0x4e ;  /* 0x0000004e58047836 */ /* 0x000fe20000000000 */
[----:B------:R-:W1:Y:S01]  /*9760*/  LDS.128 R28, [R0+0x2e000] ;  /* 0x02e00000001c7984 */ /* 0x000e620000000c00 */
[----:B------:R-:W-:Y:S02]  /*9770*/  SEL R81, R18, 0xff800000, P6 ;  /* 0xff80000012517807 */ /* 0x000fe40003000000 */
[----:B------:R-:W-:Y:S02]  /*9780*/  SEL R80, R19, 0xff800000, P5 ;  /* 0xff80000013507807 */ /* 0x000fe40002800000 */
[-C--:B------:R-:W-:Y:S02]  /*9790*/  ISETP.GE.U32.AND P6, PT, R5, R89.reuse, PT ;  /* 0x000000590500720c */ /* 0x080fe40003fc6070 */
[-C--:B------:R-:W-:Y:S02]  /*97a0*/  ISETP.GE.U32.AND P5, PT, R4, R89.reuse, PT ;  /* 0x000000590400720c */ /* 0x080fe40003fa6070 */
[----:B------:R-:W2:Y:S01]  /*97b0*/  LDTM.x16 R4, tmem[UR4] ;  /* 0x00000004000479ee */ /* 0x000ea20008240000 */
[----:B------:R-:W-:Y:S02]  /*97c0*/  SEL R79, R20, 0xff800000, P4 ;  /* 0xff800000144f7807 */ /* 0x000fe40002000000 */
[----:B------:R-:W3:Y:S01]  /*97d0*/  LDC R20, c[0x0][0x448] ;  /* 0x00011200ff147b82 */ /* 0x000ee20000000800 */
[----:B------:R-:W-:Y:S01]  /*97e0*/  SEL R78, R21, 0xff800000, P0 ;  /* 0xff800000154e7807 */ /* 0x000fe20000000000 */
[----:B------:R-:W-:Y:S01]  /*97f0*/  VIADD R21, R88, 0x62 ;  /* 0x0000006258157836 */ /* 0x000fe20000000000 */
[-C--:B------:R-:W-:Y:S01]  /*9800*/  ISETP.GE.U32.AND P0, PT, R32, R89.reuse, PT ;  /* 0x000000592000720c */ /* 0x080fe20003f06070 */
[----:B------:R-:W-:Y:S01]  /*9810*/  VIADD R32, R88, 0x61 ;  /* 0x0000006158207836 */ /* 0x000fe20000000000 */
[----:B------:R-:W-:Y:S01]  /*9820*/  SEL R77, R22, 0xff800000, P3 ;  /* 0xff800000164d7807 */ /* 0x000fe20001800000 */
[----:B------:R-:W-:Y:S01]  /*9830*/  VIADD R22, R88, 0x63 ;  /* 0x0000006358167836 */ /* 0x000fe20000000000 */
[----:B------:R-:W-:Y:S02]  /*9840*/  SEL R76, R23, 0xff800000, P2 ;  /* 0xff800000174c7807 */ /* 0x000fe40001000000 */
[-C--:B------:R-:W-:Y:S02]  /*9850*/  ISETP.GE.U32.AND P3, PT, R32, R89.reuse, PT ;  /* 0x000000592000720c */ /* 0x080fe40003f66070 */
[----:B------:R-:W-:Y:S02]  /*9860*/  SEL R73, R24, 0xff800000, P1 ;  /* 0xff80000018497807 */ /* 0x000fe40000800000 */
[-C--:B------:R-:W-:Y:S01]  /*9870*/  ISETP.GE.U32.AND P2, PT, R21, R89.reuse, PT ;  /* 0x000000591500720c */ /* 0x080fe20003f46070 */
[----:B------:R-:W-:Y:S01]  /*9880*/  VIADD R21, R88, 0x64 ;  /* 0x0000006458157836 */ /* 0x000fe20000000000 */
[-C--:B------:R-:W-:Y:S01]  /*9890*/  ISETP.GE.U32.AND P1, PT, R22, R89.reuse, PT ;  /* 0x000000591600720c */ /* 0x080fe20003f26070 */
[C---:B------:R-:W-:Y:S01]  /*98a0*/  VIADD R22, R88.reuse, 0x65 ;  /* 0x0000006558167836 */ /* 0x040fe20000000000 */
[----:B------:R-:W-:Y:S02]  /*98b0*/  SEL R72, R25, 0xff800000, P6 ;  /* 0xff80000019487807 */ /* 0x000fe40003000000 */
[----:B------:R-:W-:Y:S01]  /*98c0*/  ISETP.GE.U32.AND P6, PT, R21, R89, PT ;  /* 0x000000591500720c */ /* 0x000fe20003fc6070 */
[----:B------:R-:W-:Y:S01]  /*98d0*/  VIADD R21, R88, 0x66 ;  /* 0x0000006658157836 */ /* 0x000fe20000000000 */
[----:B--2---:R-:W-:Y:S02]  /*98e0*/  SEL R69, R4, 0xff800000, P0 ;  /* 0xff80000004457807 */ /* 0x004fe40000000000 */
[----:B------:R-:W-:Y:S02]  /*98f0*/  ISETP.GE.U32.AND P0, PT, R89, UR36, PT ;  /* 0x0000002459007c0c */ /* 0x000fe4000bf06070 */
[----:B------:R-:W-:Y:S02]  /*9900*/  SEL R68, R5, 0xff800000, P3 ;  /* 0xff80000005447807 */ /* 0x000fe40001800000 */
[----:B------:R-:W-:Y:S02]  /*9910*/  SEL R4, R67, 0xff800000, !P0 ;  /* 0xff80000043047807 */ /* 0x000fe40004000000 */
[----:B------:R-:W-:Y:S01]  /*9920*/  SEL R5, R3, 0xff800000, !P0 ;  /* 0xff80000003057807 */ /* 0x000fe20004000000 */
[----:B---3--:R-:W-:Y:S01]  /*9930*/  FMUL R3, R20, 1.4426950216293334961 ;  /* 0x3fb8aa3b14037820 */ /* 0x008fe20000400000 */
[----:B------:R-:W-:Y:S01]  /*9940*/  SEL R67, R6, 0xff800000, P2 ;  /* 0xff80000006437807 */ /* 0x000fe20001000000 */
[----:B------:R-:W-:Y:S01]  /*9950*/  VIADD R20, R88, 0x69 ;  /* 0x0000006958147836 */ /* 0x000fe20000000000 */
[----:B------:R-:W-:Y:S01]  /*9960*/  SEL R87, R7, 0xff800000, P1 ;  /* 0xff80000007577807 */ /* 0x000fe20000800000 */
[----:B-1----:R-:W-:Y:S01]  /*9970*/  FFMA2 R28, R3.F32, R4.F32x2.HI_LO, R28.F32x2.HI_LO ;  /* 0x00000004031c7249 */ /* 0x002fe2000004001c */
[-C--:B------:R-:W-:Y:S01]  /*9980*/  ISETP.GE.U32.AND P4, PT, R33, R89.reuse, PT ;  /* 0x000000592100720c */ /* 0x080fe20003f86070 */
[----:B------:R-:W1:Y:S01]  /*9990*/  LDS.128 R4, [R0+0x2e010] ;  /* 0x02e0100000047984 */ /* 0x000e620000000c00 */
[----:B------:R-:W-:Y:S02]  /*99a0*/  SEL R86, R8, 0xff800000, P6 ;  /* 0xff80000008567807 */ /* 0x000fe40003000000 */
[-C--:B------:R-:W-:Y:S01]  /*99b0*/  ISETP.GE.U32.AND P1, PT, R20, R89.reuse, PT ;  /* 0x000000591400720c */ /* 0x080fe20003f26070 */
[----:B------:R-:W-:Y:S01]  /*99c0*/  VIADD R20, R88, 0x6a ;  /* 0x0000006a58147836 */ /* 0x000fe20000000000 */
[----:B------:R-:W-:Y:S02]  /*99d0*/  SEL R24, R55, 0xff800000, !P0 ;  /* 0xff80000037187807 */ /* 0x000fe40004000000 */
[----:B------:R-:W-:Y:S02]  /*99e0*/  SEL R90, R13, 0xff800000, P1 ;  /* 0xff8000000d5a7807 */ /* 0x000fe40000800000 */
[----:B------:R-:W-:Y:S02]  /*99f0*/  SEL R25, R54, 0xff800000, !P0 ;  /* 0xff80000036197807 */ /* 0x000fe40004000000 */
[----:B------:R-:W-:Y:S02]  /*9a00*/  SEL R70, R27, 0xff800000, P4 ;  /* 0xff8000001b467807 */ /* 0x000fe40002000000 */
[----:B------:R-:W-:Y:S02]  /*9a10*/  SEL R27, R52, 0xff800000, !P0 ;  /* 0xff800000341b7807 */ /* 0x000fe40004000000 */
[-C--:B------:R-:W-:Y:S01]  /*9a20*/  ISETP.GE.U32.AND P4, PT, R21, R89.reuse, PT ;  /* 0x000000591500720c */ /* 0x080fe20003f86070 */
[----:B------:R-:W-:Y:S01]  /*9a30*/  VIADD R21, R88, 0x67 ;  /* 0x0000006758157836 */ /* 0x000fe20000000000 */
[----:B------:R-:W-:Y:S02]  /*9a40*/  SEL R71, R26, 0xff800000, P5 ;  /* 0xff8000001a477807 */ /* 0x000fe40002800000 */
[----:B------:R-:W-:Y:S02]  /*9a50*/  SEL R26, R53, 0xff800000, !P0 ;  /* 0xff800000351a7807 */ /* 0x000fe40004000000 */
[-C--:B------:R-:W-:Y:S02]  /*9a60*/  ISETP.GE.U32.AND P5, PT, R22, R89.reuse, PT ;  /* 0x000000591600720c */ /* 0x080fe40003fa6070 */
[-C--:B------:R-:W-:Y:S01]  /*9a70*/  ISETP.GE.U32.AND P3, PT, R21, R89.reuse, PT ;  /* 0x000000591500720c */ /* 0x080fe20003f66070 */
[----:B------:R-:W-:Y:S01]  /*9a80*/  VIADD R21, R88, 0x68 ;  /* 0x0000006858157836 */ /* 0x000fe20000000000 */
[----:B------:R-:W-:Y:S02]  /*9a90*/  SEL R85, R9, 0xff800000, P5 ;  /* 0xff80000009557807 */ /* 0x000fe40002800000 */
[-C--:B------:R-:W-:Y:S01]  /*9aa0*/  ISETP.GE.U32.AND P5, PT, R20, R89.reuse, PT ;  /* 0x000000591400720c */ /* 0x080fe20003fa6070 */
[----:B------:R-:W-:Y:S01]  /*9ab0*/  VIADD R20, R88, 0x6b ;  /* 0x0000006b58147836 */ /* 0x000fe20000000000 */
[----:B------:R-:W-:Y:S02]  /*9ac0*/  ISETP.GE.U32.AND P2, PT, R21, R89, PT ;  /* 0x000000591500720c */ /* 0x000fe40003f46070 */
[----:B------:R-:W-:Y:S02]  /*9ad0*/  SEL R93, R14, 0xff800000, P5 ;  /* 0xff8000000e5d7807 */ /* 0x000fe40002800000 */
[----:B------:R-:W-:Y:S02]  /*9ae0*/  SEL R91, R12, 0xff800000, P2 ;  /* 0xff8000000c5b7807 */ /* 0x000fe40001000000 */
[----:B------:R-:W-:Y:S02]  /*9af0*/  SEL R21, R60, 0xff800000, !P0 ;  /* 0xff8000003c157807 */ /* 0x000fe40004000000 */
[----:B------:R-:W-:Y:S02]  /*9b00*/  SEL R8, R84, 0xff800000, !P0 ;  /* 0xff80000054087807 */ /* 0x000fe40004000000 */
[----:B------:R-:W-:Y:S02]  /*9b10*/  SEL R84, R10, 0xff800000, P4 ;  /* 0xff8000000a547807 */ /* 0x000fe40002000000 */
[----:B------:R-:W-:Y:S02]  /*9b20*/  SEL R10, R95, 0xff800000, !P0 ;  /* 0xff8000005f0a7807 */ /* 0x000fe40004000000 */
[----:B------:R-:W-:Y:S02]  /*9b30*/  SEL R9, R83, 0xff800000, !P0 ;  /* 0xff80000053097807 */ /* 0x000fe40004000000 */
[----:B------:R-:W-:Y:S02]  /*9b40*/  SEL R83, R11, 0xff800000, P3 ;  /* 0xff8000000b537807 */ /* 0x000fe40001800000 */
[----:B------:R-:W-:Y:S01]  /*9b50*/  SEL R11, R94, 0xff800000, !P0 ;  /* 0xff8000005e0b7807 */ /* 0x000fe20004000000 */
[----:B------:R-:W-:Y:S01]  /*9b60*/  FFMA2 R30, R3.F32, R8.F32x2.HI_LO, R30.F32x2.HI_LO ;  /* 0x00000008031e7249 */ /* 0x000fe2000004001e */
[-C--:B------:R-:W-:Y:S01]  /*9b70*/  ISETP.GE.U32.AND P3, PT, R20, R89.reuse, PT ;  /* 0x000000591400720c */ /* 0x080fe20003f66070 */
[C---:B------:R-:W-:Y:S01]  /*9b80*/  VIADD R9, R88.reuse, 0x6c ;  /* 0x0000006c58097836 */ /* 0x040fe20000000000 */
[----:B------:R-:W-:Y:S01]  /*9b90*/  SEL R20, R61, 0xff800000, !P0 ;  /* 0xff8000003d147807 */ /* 0x000fe20004000000 */
[----:B------:R-:W-:Y:S01]  /*9ba0*/  VIADD R8, R88, 0x6d ;  /* 0x0000006d58087836 */ /* 0x000fe20000000000 */
[----:B------:R-:W-:Y:S02]  /*9bb0*/  SEL R92, R15, 0xff800000, P3 ;  /* 0xff8000000f5c7807 */ /* 0x000fe40001800000 */
[----:B------:R-:W-:Y:S01]  /*9bc0*/  LDS.128 R12, [R0+0x2e030] ;  /* 0x02e03000000c7984 */ /* 0x000fe20000000c00 */
[----:B------:R-:W-:Y:S02]  /*9bd0*/  SEL R61, R87, 0xff800000, !P0 ;  /* 0xff800000573d7807 */ /* 0x000fe40004000000 */
[----:B------:R-:W-:Y:S02]  /*9be0*/  FSETP.GEU.AND P2, PT, R30, -126, PT ;  /* 0xc2fc00001e00780b */ /* 0x000fe40003f4e000 */
[-C--:B------:R-:W-:Y:S01]  /*9bf0*/  ISETP.GE.U32.AND P1, PT, R9, R89.reuse, PT ;  /* 0x000000590900720c */ /* 0x080fe20003f26070 */
[----:B------:R-:W-:Y:S01]  /*9c00*/  VIADD R9, R88, 0x6f ;  /* 0x0000006f58097836 */ /* 0x000fe20000000000 */
[----:B------:R-:W-:Y:S02]  /*9c10*/  P2R R107, PR, RZ, 0x4 ;  /* 0x00000004ff6b7803 */ /* 0x000fe40000000000 */
[----:B------:R-:W-:Y:S02]  /*9c20*/  SEL R98, R16, 0xff800000, P1 ;  /* 0xff80000010627807 */ /* 0x000fe40000800000 */
[----:B------:R-:W-:Y:S02]  /*9c30*/  ISETP.NE.AND P5, PT, R107, RZ, PT ;  /* 0x000000ff6b00720c */ /* 0x000fe40003fa5270 */
[----:B------:R-:W-:Y:S02]  /*9c40*/  SEL R16, R65, 0xff800000, !P0 ;  /* 0xff80000041107807 */ /* 0x000fe40004000000 */
[-C--:B------:R-:W-:Y:S01]  /*9c50*/  ISETP.GE.U32.AND P2, PT, R8, R89.reuse, PT ;  /* 0x000000590800720c */ /* 0x080fe20003f46070 */
[----:B------:R-:W-:Y:S01]  /*9c60*/  VIADD R8, R88, 0x6e ;  /* 0x0000006e58087836 */ /* 0x000fe20000000000 */
[----:B------:R-:W-:Y:S02]  /*9c70*/  FSETP.GEU.AND P6, PT, R28, -126, PT ;  /* 0xc2fc00001c00780b */ /* 0x000fe40003fce000 */
[----:B------:R-:W-:Y:S02]  /*9c80*/  SEL R88, R17, 0xff800000, P2 ;  /* 0xff80000011587807 */ /* 0x000fe40001000000 */
[-C--:B------:R-:W-:Y:S02]  /*9c90*/  ISETP.GE.U32.AND P1, PT, R8, R89.reuse, PT ;  /* 0x000000590800720c */ /* 0x080fe40003f26070 */
[----:B------:R-:W-:Y:S01]  /*9ca0*/  SEL R8, R97, 0xff800000, !P0 ;  /* 0xff80000061087807 */ /* 0x000fe20004000000 */
[----:B------:R-:W-:Y:S01]  /*9cb0*/  @!P5 FMUL R30, R30, 0.5 ;  /* 0x3f0000001e1ed820 */ /* 0x000fe20000400000 */
[----:B------:R-:W-:Y:S02]  /*9cc0*/  ISETP.GE.U32.AND P2, PT, R9, R89, PT ;  /* 0x000000590900720c */ /* 0x000fe40003f46070 */
[----:B------:R-:W-:Y:S01]  /*9cd0*/  SEL R9, R96, 0xff800000, !P0 ;  /* 0xff80000060097807 */ /* 0x000fe20004000000 */
[----:B------:R2:W-:Y:S01]  /*9ce0*/  MUFU.EX2 R122, R30 ;  /* 0x0000001e007a7308 */ /* 0x0005e20000000800 */
[----:B------:R-:W-:Y:S01]  /*9cf0*/  SEL R89, R19, 0xff800000, P2 ;  /* 0xff80000013597807 */ /* 0x000fe20001000000 */
[----:B------:R-:W-:Y:S01]  /*9d00*/  @!P6 FMUL R28, R28, 0.5 ;  /* 0x3f0000001c1ce820 */ /* 0x000fe20000400000 */
[----:B------:R-:W-:Y:S01]  /*9d10*/  SEL R94, R18, 0xff800000, P1 ;  /* 0xff800000125e7807 */ /* 0x000fe20000800000 */
[C---:B-1----:R-:W-:Y:S01]  /*9d20*/  FFMA2 R4, R3.reuse.F32, R8.F32x2.HI_LO, R4.F32x2.HI_LO ;  /* 0x0000000803047249 */ /* 0x042fe20000040004 */
[----:B------:R-:W-:Y:S01]  /*9d30*/  SEL R17, R64, 0xff800000, !P0 ;  /* 0xff80000040117807 */ /* 0x000fe20004000000 */
[----:B------:R-:W-:Y:S01]  /*9d40*/  FFMA2 R6, R3.F32, R10.F32x2.HI_LO, R6.F32x2.HI_LO ;  /* 0x0000000a03067249 */ /* 0x000fe20000040006 */
[----:B------:R-:W-:Y:S03]  /*9d50*/  SEL R18, R63, 0xff800000, !P0 ;  /* 0xff8000003f127807 */ /* 0x000fe60004000000 */
[----:B------:R-:W1:Y:S01]  /*9d60*/  MUFU.EX2 R124, R28 ;  /* 0x0000001c007c7308 */ /* 0x000e620000000800 */
[----:B------:R-:W3:Y:S01]  /*9d70*/  LDS.128 R8, [R0+0x2e020] ;  /* 0x02e0200000087984 */ /* 0x000ee20000000c00 */
[----:B------:R-:W-:Y:S02]  /*9d80*/  FSETP.GEU.AND P2, PT, R4, -126, PT ;  /* 0xc2fc00000400780b */ /* 0x000fe40003f4e000 */
[----:B------:R-:W-:Y:S02]  /*9d90*/  SEL R19, R62, 0xff800000, !P0 ;  /* 0xff8000003e137807 */ /* 0x000fe40004000000 */
[----:B------:R-:W-:Y:S02]  /*9da0*/  SEL R62, R86, 0xff800000, !P0 ;  /* 0xff800000563e7807 */ /* 0x000fe40004000000 */
[----:B------:R-:W-:Y:S02]  /*9db0*/  SEL R63, R85, 0xff800000, !P0 ;  /* 0xff800000553f7807 */ /* 0x000fe40004000000 */
[----:B--2---:R-:W-:Y:S02]  /*9dc0*/  SEL R30, R49, 0xff800000, !P0 ;  /* 0xff800000311e7807 */ /* 0x004fe40004000000 */
[----:B------:R-:W-:Y:S02]  /*9dd0*/  SEL R64, R84, 0xff800000, !P0 ;  /* 0xff80000054407807 */ /* 0x000fe40004000000 */
[----:B------:R-:W-:Y:S01]  /*9de0*/  FSETP.GEU.AND P1, PT, R5, -126, PT ;  /* 0xc2fc00000500780b */ /* 0x000fe20003f2e000 */
[----:B------:R-:W-:Y:S01]  /*9df0*/  @!P2 FMUL R4, R4, 0.5 ;  /* 0x3f0000000404a820 */ /* 0x000fe20000400000 */
[----:B------:R-:W-:Y:S01]  /*9e00*/  FSETP.GEU.AND P5, PT, R7, -126, PT ;  /* 0xc2fc00000700780b */ /* 0x000fe20003fae000 */
[----:B-1----:R-:W-:Y:S01]  /*9e10*/  @!P6 FMUL R124, R124, R124 ;  /* 0x0000007c7c7ce220 */ /* 0x002fe20000400000 */
[----:B------:R-:W-:Y:S01]  /*9e20*/  SEL R28, R51, 0xff800000, !P0 ;  /* 0xff800000331c7807 */ /* 0x000fe20004000000 */
[----:B------:R-:W1:Y:S01]  /*9e30*/  MUFU.EX2 R120, R4 ;  /* 0x0000000400787308 */ /* 0x000e620000000800 */
[----:B------:R-:W-:Y:S02]  /*9e40*/  ISETP.NE.AND P6, PT, R107, RZ, PT ;  /* 0x000000ff6b00720c */ /* 0x000fe40003fc5270 */
[----:B------:R-:W-:Y:S02]  /*9e50*/  FSETP.GEU.AND P4, PT, R29, -126, PT ;  /* 0xc2fc00001d00780b */ /* 0x000fe40003f8e000 */
[----:B------:R-:W-:Y:S02]  /*9e60*/  FSETP.GEU.AND P3, PT, R31, -126, PT ;  /* 0xc2fc00001f00780b */ /* 0x000fe40003f6e000 */
[----:B------:R-:W-:Y:S01]  /*9e70*/  SEL R22, R59, 0xff800000, !P0 ;  /* 0xff8000003b167807 */ /* 0x000fe20004000000 */
[----:B------:R-:W-:Y:S01]  /*9e80*/  @!P1 FMUL R5, R5, 0.5 ;  /* 0x3f00000005059820 */ /* 0x000fe20000400000 */
[----:B------:R-:W-:Y:S01]  /*9e90*/  SEL R59, R68, 0xff800000, !P0 ;  /* 0xff800000443b7807 */ /* 0x000fe20004000000 */
[----:B------:R-:W-:Y:S01]  /*9ea0*/  @!P5 FMUL R7, R7, 0.5 ;  /* 0x3f0000000707d820 */ /* 0x000fe20000400000 */
[----:B------:R-:W-:Y:S01]  /*9eb0*/  SEL R68, R93, 0xff800000, !P0 ;  /* 0xff8000005d447807 */ /* 0x000fe20004000000 */
[----:B------:R-:W2:Y:S01]  /*9ec0*/  MUFU.EX2 R121, R5 ;  /* 0x0000000500797308 */ /* 0x000ea20000000800 */
[----:B------:R-:W-:Y:S01]  /*9ed0*/  SEL R23, R58, 0xff800000, !P0 ;  /* 0xff8000003a177807 */ /* 0x000fe20004000000 */
[----:B------:R-:W-:Y:S01]  /*9ee0*/  @!P6 FMUL R122, R122, R122 ;  /* 0x0000007a7a7ae220 */ /* 0x000fe20000400000 */
[----:B------:R-:W-:Y:S01]  /*9ef0*/  SEL R58, R69, 0xff800000, !P0 ;  /* 0xff800000453a7807 */ /* 0x000fe20004000000 */
[----:B------:R-:W-:Y:S01]  /*9f00*/  @!P4 FMUL R29, R29, 0.5 ;  /* 0x3f0000001d1dc820 */ /* 0x000fe20000400000 */
[----:B------:R-:W-:Y:S01]  /*9f10*/  SEL R69, R92, 0xff800000, !P0 ;  /* 0xff8000005c457807 */ /* 0x000fe20004000000 */
[----:B------:R-:W-:Y:S01]  /*9f20*/  @!P3 FMUL R31, R31, 0.5 ;  /* 0x3f0000001f1fb820 */ /* 0x000fe20000400000 */
[----:B------:R-:W-:Y:S03]  /*9f30*/  SEL R35, R44, 0xff800000, !P0 ;  /* 0xff8000002c237807 */ /* 0x000fe60004000000 */
[----:B------:R4:W5:Y:S01]  /*9f40*/  MUFU.EX2 R125, R29 ;  /* 0x0000001d007d7308 */ /* 0x0009620000000800 */
[----:B------:R-:W-:Y:S01]  /*9f50*/  SEL R32, R47, 0xff800000, !P0 ;  /* 0xff8000002f207807 */ /* 0x000fe20004000000 */
[C---:B---3--:R-:W-:Y:S01]  /*9f60*/  FFMA2 R8, R3.reuse.F32, R16.F32x2.HI_LO, R8.F32x2.HI_LO ;  /* 0x0000001003087249 */ /* 0x048fe20000040008 */
[----:B------:R-:W-:Y:S01]  /*9f70*/  SEL R47, R80, 0xff800000, !P0 ;  /* 0xff800000502f7807 */ /* 0x000fe20004000000 */
[C---:B------:R-:W-:Y:S01]  /*9f80*/  FFMA2 R10, R3.reuse.F32, R18.F32x2.HI_LO, R10.F32x2.HI_LO ;  /* 0x00000012030a7249 */ /* 0x040fe2000004000a */
[----:B------:R-:W-:Y:S01]  /*9f90*/  SEL R33, R46, 0xff800000, !P0 ;  /* 0xff8000002e217807 */ /* 0x000fe20004000000 */
[----:B------:R-:W-:Y:S01]  /*9fa0*/  FFMA2 R12, R3.F32, R20.F32x2.HI_LO, R12.F32x2.HI_LO ;  /* 0x00000014030c7249 */ /* 0x000fe2000004000c */
[----:B------:R-:W-:Y:S03]  /*9fb0*/  SEL R46, R81, 0xff800000, !P0 ;  /* 0xff800000512e7807 */ /* 0x000fe60004000000 */
[----:B------:R3:W3:Y:S01]  /*9fc0*/  MUFU.EX2 R123, R31 ;  /* 0x0000001f007b7308 */ /* 0x0006e20000000800 */
[----:B------:R-:W-:Y:S01]  /*9fd0*/  FSETP.GEU.AND P6, PT, R9, -126, PT ;  /* 0xc2fc00000900780b */ /* 0x000fe20003fce000 */
[----:B------:R-:W-:Y:S01]  /*9fe0*/  FFMA2 R14, R3.F32, R22.F32x2.HI_LO, R14.F32x2.HI_LO ;  /* 0x00000016030e7249 */ /* 0x000fe2000004000e */
[----:B------:R-:W-:Y:S01]  /*9ff0*/  SEL R34, R45, 0xff800000, !P0 ;  /* 0xff8000002d227807 */ /* 0x000fe20004000000 */
[----:B-1----:R-:W-:Y:S01]  /*a000*/  @!P2 FMUL R120, R120, R120 ;  /* 0x000000787878a220 */ /* 0x002fe20000400000 */
[----:B------:R-:W-:Y:S01]  /*a010*/  FSETP.GEU.AND P2, PT, R11, -126, PT ;  /* 0xc2fc00000b00780b */ /* 0x000fe20003f4e000 */
[----:B--2---:R-:W-:Y:S01]  /*a020*/  @!P1 FMUL R121, R121, R121 ;  /* 0x0000007979799220 */ /* 0x004fe20000400000 */
[----:B------:R-:W-:Y:S02]  /*a030*/  FSETP.GEU.AND P1, PT, R12, -126, PT ;  /* 0xc2fc00000c00780b */ /* 0x000fe40003f2e000 */
[----:B----4-:R-:W-:Y:S01]  /*a040*/  SEL R29, R50, 0xff800000, !P0 ;  /* 0xff800000321d7807 */ /* 0x010fe20004000000 */
[----:B-----5:R-:W-:Y:S01]  /*a050*/  @!P4 FMUL R125, R125, R125 ;  /* 0x0000007d7d7dc220 */ /* 0x020fe20000400000 */
[----:B------:R-:W-:Y:S02]  /*a060*/  FSETP.GEU.AND P4, PT, R8, -126, PT ;  /* 0xc2fc00000800780b */ /* 0x000fe40003f8e000 */
[----:B------:R-:W-:Y:S01]  /*a070*/  SEL R44, R66, 0xff800000, !P0 ;  /* 0xff800000422c7807 */ /* 0x000fe20004000000 */
[----:B------:R-:W-:Y:S01]  /*a080*/  @!P6 FMUL R9, R9, 0.5 ;  /* 0x3f0000000909e820 */ /* 0x000fe20000400000 */
[----:B------:R-:W-:Y:S02]  /*a090*/  SEL R66, R91, 0xff800000, !P0 ;  /* 0xff8000005b427807 */ /* 0x000fe40004000000 */
[----:B---3--:R-:W-:Y:S01]  /*a0a0*/  SEL R31, R48, 0xff800000, !P0 ;  /* 0xff800000301f7807 */ /* 0x008fe20004000000 */
[----:B------:R-:W1:Y:S01]  /*a0b0*/  MUFU.EX2 R119, R9 ;  /* 0x0000000900777308 */ /* 0x000e620000000800 */
[----:B------:R-:W-:Y:S01]  /*a0c0*/  @!P2 FMUL R11, R11, 0.5 ;  /* 0x3f0000000b0ba820 */ /* 0x000fe20000400000 */
[----:B------:R-:W-:Y:S01]  /*a0d0*/  @!P1 FMUL R12, R12, 0.5 ;  /* 0x3f0000000c0c9820 */ /* 0x000fe20000400000 */
[----:B------:R-:W-:Y:S01]  /*a0e0*/  SEL R52, R73, 0xff800000, !P0 ;  /* 0xff80000049347807 */ /* 0x000fe20004000000 */
[----:B------:R-:W-:Y:S01]  /*a0f0*/  @!P3 FMUL R123, R123, R123 ;  /* 0x0000007b7b7bb220 */ /* 0x000fe20000400000 */
[----:B------:R-:W-:Y:S01]  /*a100*/  SEL R73, R89, 0xff800000, !P0 ;  /* 0xff80000059497807 */ /* 0x000fe20004000000 */
[----:B------:R-:W-:Y:S01]  /*a110*/  @!P4 FMUL R8, R8, 0.5 ;  /* 0x3f0000000808c820 */ /* 0x000fe20000400000 */
[----:B------:R-:W-:Y:S03]  /*a120*/  FSETP.GEU.AND P3, PT, R10, -126, PT ;  /* 0xc2fc00000a00780b */ /* 0x000fe60003f6e000 */
[----:B------:R-:W2:Y:S01]  /*a130*/  MUFU.EX2 R117, R11 ;  /* 0x0000000b00757308 */ /* 0x000ea20000000800 */
[----:B------:R-:W-:Y:S02]  /*a140*/  SEL R53, R72, 0xff800000, !P0 ;  /* 0xff80000048357807 */ /* 0x000fe40004000000 */
[----:B------:R-:W-:Y:S02]  /*a150*/  SEL R72, R94, 0xff800000, !P0 ;  /* 0xff8000005e487807 */ /* 0x000fe40004000000 */
[----:B------:R-:W-:Y:S02]  /*a160*/  SEL R54, R71, 0xff800000, !P0 ;  /* 0xff80000047367807 */ /* 0x000fe40004000000 */
[----:B------:R-:W-:Y:S03]  /*a170*/  SEL R71, R88, 0xff800000, !P0 ;  /* 0xff80000058477807 */ /* 0x000fe60004000000 */
[----:B------:R-:W3:Y:S01]  /*a180*/  MUFU.EX2 R118, R8 ;  /* 0x0000000800767308 */ /* 0x000ee20000000800 */
[----:B------:R-:W-:Y:S01]  /*a190*/  SEL R55, R70, 0xff800000, !P0 ;  /* 0xff80000046377807 */ /* 0x000fe20004000000 */
[----:B-1----:R-:W-:Y:S01]  /*a1a0*/  @!P6 FMUL R119, R119, R119 ;  /* 0x000000777777e220 */ /* 0x002fe20000400000 */
[----:B------:R-:W-:Y:S01]  /*a1b0*/  SEL R60, R67, 0xff800000, !P0 ;  /* 0xff800000433c7807 */ /* 0x000fe20004000000 */
[----:B------:R-:W-:Y:S01]  /*a1c0*/  @!P3 FMUL R10, R10, 0.5 ;  /* 0x3f0000000a0ab820 */ /* 0x000fe20000400000 */
[----:B------:R-:W-:Y:S02]  /*a1d0*/  SEL R67, R90, 0xff800000, !P0 ;  /* 0xff8000005a437807 */ /* 0x000fe40004000000 */
[----:B------:R-:W-:Y:S03]  /*a1e0*/  SEL R70, R98, 0xff800000, !P0 ;  /* 0xff80000062467807 */ /* 0x000fe60004000000 */
[----:B------:R1:W4:Y:S01]  /*a1f0*/  MUFU.EX2 R116, R10 ;  /* 0x0000000a00747308 */ /* 0x0003220000000800 */
[----:B------:R-:W-:Y:S01]  /*a200*/  SEL R36, R36, 0xff800000, !P0 ;  /* 0xff80000024247807 */ /* 0x000fe20004000000 */
[----:B--2---:R-:W-:Y:S01]  /*a210*/  @!P2 FMUL R117, R117, R117 ;  /* 0x000000757575a220 */ /* 0x004fe20000400000 */
[----:B------:R-:W-:Y:S02]  /*a220*/  SEL R37, R37, 0xff800000, !P0 ;  /* 0xff80000025257807 */ /* 0x000fe40004000000 */
[----:B------:R-:W-:Y:S02]  /*a230*/  SEL R38, R38, 0xff800000, !P0 ;  /* 0xff80000026267807 */ /* 0x000fe40004000000 */
[----:B------:R-:W-:Y:S03]  /*a240*/  SEL R39, R39, 0xff800000, !P0 ;  /* 0xff80000027277807 */ /* 0x000fe60004000000 */
[----:B------:R-:W2:Y:S01]  /*a250*/  MUFU.EX2 R98, R7 ;  /* 0x0000000700627308 */ /* 0x000ea20000000800 */
[----:B------:R-:W-:Y:S01]  /*a260*/  SEL R40, R40, 0xff800000, !P0 ;  /* 0xff80000028287807 */ /* 0x000fe20004000000 */
[----:B---3--:R-:W-:Y:S01]  /*a270*/  @!P4 FMUL R118, R118, R118 ;  /* 0x000000767676c220 */ /* 0x008fe20000400000 */
[----:B------:R-:W-:Y:S02]  /*a280*/  SEL R41, R41, 0xff800000, !P0 ;  /* 0xff80000029297807 */ /* 0x000fe40004000000 */
[----:B------:R-:W-:Y:S02]  /*a290*/  SEL R42, R42, 0xff800000, !P0 ;  /* 0xff8000002a2a7807 */ /* 0x000fe40004000000 */
[----:B------:R-:W-:Y:S03]  /*a2a0*/  SEL R43, R43, 0xff800000, !P0 ;  /* 0xff8000002b2b7807 */ /* 0x000fe60004000000 */
[----:B------:R-:W3:Y:S01]  /*a2b0*/  MUFU.EX2 R114, R12 ;  /* 0x0000000c00727308 */ /* 0x000ee20000000800 */
[----:B------:R-:W-:Y:S01]  /*a2c0*/  SEL R45, R82, 0xff800000, !P0 ;  /* 0xff800000522d7807 */ /* 0x000fe20004000000 */
[----:B-1----:R-:W-:Y:S01]  /*a2d0*/  LDS.128 R8, [R0+0x2e090] ;  /* 0x02e0900000087984 */ /* 0x002fe20000000c00 */
[----:B------:R-:W-:Y:S01]  /*a2e0*/  SEL R48, R79, 0xff800000, !P0 ;  /* 0xff8000004f307807 */ /* 0x000fe20004000000 */
[----:B----4-:R-:W-:Y:S01]  /*a2f0*/  @!P3 FMUL R116, R116, R116 ;  /* 0x000000747474b220 */ /* 0x010fe20000400000 */
[----:B------:R-:W-:Y:S02]  /*a300*/  SEL R49, R78, 0xff800000, !P0 ;  /* 0xff8000004e317807 */ /* 0x000fe40004000000 */
[----:B------:R-:W-:Y:S02]  /*a310*/  SEL R50, R77, 0xff800000, !P0 ;  /* 0xff8000004d327807 */ /* 0x000fe40004000000 */
[----:B------:R-:W-:Y:S01]  /*a320*/  SEL R51, R76, 0xff800000, !P0 ;  /* 0xff8000004c337807 */ /* 0x000fe20004000000 */
[----:B--2---:R-:W-:Y:S01]  /*a330*/  @!P5 FMUL R98, R98, R98 ;  /* 0x000000626262d220 */ /* 0x004fe20000400000 */
[----:B------:R-:W-:Y:S02]  /*a340*/  SEL R65, R83, 0xff800000, !P0 ;  /* 0xff80000053417807 */ /* 0x000fe40004000000 */
[----:B------:R-:W-:Y:S02]  /*a350*/  FSETP.GEU.AND P0, PT, R6, -126, PT ;  /* 0xc2fc00000600780b */ /* 0x000fe40003f0e000 */
[----:B------:R-:W-:Y:S02]  /*a360*/  FSETP.GEU.AND P5, PT, R14, -126, PT ;  /* 0xc2fc00000e00780b */ /* 0x000fe40003fae000 */
[C---:B------:R-:W-:Y:S01]  /*a370*/  FSETP.GEU.AND P4, PT, R15.reuse, -126, PT ;  /* 0xc2fc00000f00780b */ /* 0x040fe20003f8e000 */
[----:B---3--:R-:W-:Y:S08]  /*a380*/  @!P1 FMUL R114, R114, R114 ;  /* 0x0000007272729220 */ /* 0x008ff00000400000 */
[----:B------:R-:W-:Y:S02]  /*a390*/  @!P0 FMUL R6, R6, 0.5 ;  /* 0x3f00000006068820 */ /* 0x000fe40000400000 */
[----:B------:R-:W-:Y:S02]  /*a3a0*/  @!P5 FMUL R14, R14, 0.5 ;  /* 0x3f0000000e0ed820 */ /* 0x000fe40000400000 */
[----:B------:R1:W2:Y:S01]  /*a3b0*/  MUFU.EX2 R81, R6 ;  /* 0x0000000600517308 */ /* 0x0002a20000000800 */
[----:B------:R-:W-:Y:S09]  /*a3c0*/  @!P4 FMUL R15, R15, 0.5 ;  /* 0x3f0000000f0fc820 */ /* 0x000ff20000400000 */
[----:B------:R-:W3:Y:S10]  /*a3d0*/  MUFU.EX2 R112, R14 ;  /* 0x0000000e00707308 */ /* 0x000ef40000000800 */
[----:B------:R-:W4:Y:S01]  /*a3e0*/  MUFU.EX2 R113, R15 ;  /* 0x0000000f00717308 */ /* 0x000f220000000800 */
[----:B-1----:R-:W1:Y:S01]  /*a3f0*/  LDS.128 R4, [R0+0x2e080] ;  /* 0x02e0800000047984 */ /* 0x002e620000000c00 */
[----:B--2---:R-:W-:Y:S01]  /*a400*/  @!P0 FMUL R81, R81, R81 ;  /* 0x0000005151518220 */ /* 0x004fe20000400000 */
[C---:B------:R-:W-:Y:S03]  /*a410*/  FSETP.GEU.AND P0, PT, R13.reuse, -126, PT ;  /* 0xc2fc00000d00780b */ /* 0x040fe60003f0e000 */
[----:B------:R-:W-:Y:S02]  /*a420*/  IMAD.MOV.U32 R23, RZ, RZ, R81 ;  /* 0x000000ffff177224 */ /* 0x000fe400078e0051 */
[----:B---3--:R-:W-:Y:S02]  /*a430*/  @!P5 FMUL R112, R112, R112 ;  /* 0x000000707070d220 */ /* 0x008fe40000400000 */
[----:B------:R-:W-:Y:S06]  /*a440*/  IMAD.MOV.U32 R22, RZ, RZ, R23 ;  /* 0x000000ffff167224 */ /* 0x000fec00078e0017 */
[----:B------:R-:W-:Y:S01]  /*a450*/  @!P0 FMUL R13, R13, 0.5 ;  /* 0x3f0000000d0d8820 */ /* 0x000fe20000400000 */
[----:B----4-:R-:W-:Y:S03]  /*a460*/  @!P4 FMUL R113, R113, R113 ;  /* 0x000000717171c220 */ /* 0x010fe60000400000 */
[----:B------:R2:W3:Y:S02]  /*a470*/  MUFU.EX2 R115, R13 ;  /* 0x0000000d00737308 */ /* 0x0004e40000000800 */
[----:B--2---:R-:W2:Y:S01]  /*a480*/  LDS.128 R12, [R0+0x2e0a0] ;  /* 0x02e0a000000c7984 */ /* 0x004ea20000000c00 */
[----:B---3--:R-:W-:Y:S01]  /*a490*/  @!P0 FMUL R115, R115, R115 ;  /* 0x0000007373738220 */ /* 0x008fe20000400000 */
[C---:B-1----:R-:W-:Y:S02]  /*a4a0*/  FFMA2 R4, R3.reuse.F32, R24.F32x2.HI_LO, R4.F32x2.HI_LO ;  /* 0x0000001803047249 */ /* 0x042fe40000040004 */
[C---:B------:R-:W-:Y:S02]  /*a4b0*/  FFMA2 R6, R3.reuse.F32, R26.F32x2.HI_LO, R6.F32x2.HI_LO ;  /* 0x0000001a03067249 */ /* 0x040fe40000040006 */
[C---:B------:R-:W-:Y:S01]  /*a4c0*/  FFMA2 R8, R3.reuse.F32, R28.F32x2.HI_LO, R8.F32x2.HI_LO ;  /* 0x0000001c03087249 */ /* 0x040fe20000040008 */
[----:B------:R-:W-:Y:S01]  /*a4d0*/  FSETP.GEU.AND P6, PT, R4, -126, PT ;  /* 0xc2fc00000400780b */ /* 0x000fe20003fce000 */
[----:B------:R-:W-:Y:S01]  /*a4e0*/  FFMA2 R10, R3.F32, R30.F32x2.HI_LO, R10.F32x2.HI_LO ;  /* 0x0000001e030a7249 */ /* 0x000fe2000004000a */
[----:B------:R-:W-:Y:S02]  /*a4f0*/  FSETP.GEU.AND P3, PT, R5, -126, PT ;  /* 0xc2fc00000500780b */ /* 0x000fe40003f6e000 */
[----:B------:R-:W-:Y:S02]  /*a500*/  FSETP.GEU.AND P2, PT, R6, -126, PT ;  /* 0xc2fc00000600780b */ /* 0x000fe40003f4e000 */
[----:B------:R-:W-:Y:S02]  /*a510*/  FSETP.GEU.AND P1, PT, R7, -126, PT ;  /* 0xc2fc00000700780b */ /* 0x000fe40003f2e000 */
[----:B------:R-:W-:Y:S02]  /*a520*/  FSETP.GEU.AND P0, PT, R8, -126, PT ;  /* 0xc2fc00000800780b */ /* 0x000fe40003f0e000 */
[----:B------:R-:W-:Y:S02]  /*a530*/  FSETP.GEU.AND P5, PT, R9, -126, PT ;  /* 0xc2fc00000900780b */ /* 0x000fe40003fae000 */
[----:B------:R-:W-:Y:S01]  /*a540*/  FSETP.GEU.AND P4, PT, R10, -126, PT ;  /* 0xc2fc00000a00780b */ /* 0x000fe20003f8e000 */
[----:B------:R-:W-:Y:S02]  /*a550*/  @!P6 FMUL R4, R4, 0.5 ;  /* 0x3f0000000404e820 */ /* 0x000fe40000400000 */
[----:B------:R-:W-:Y:S02]  /*a560*/  @!P3 FMUL R5, R5, 0.5 ;  /* 0x3f0000000505b820 */ /* 0x000fe40000400000 */
[----:B------:R-:W1:Y:S01]  /*a570*/  MUFU.EX2 R110, R4 ;  /* 0x00000004006e7308 */ /* 0x000e620000000800 */
[----:B------:R-:W-:Y:S01]  /*a580*/  @!P2 FMUL R6, R6, 0.5 ;  /* 0x3f0000000606a820 */ /* 0x000fe20000400000 */
[----:B------:R-:W-:Y:S02]  /*a590*/  @!P1 FMUL R7, R7, 0.5 ;  /* 0x3f00000007079820 */ /* 0x000fe40000400000 */
[----:B------:R-:W-:Y:S02]  /*a5a0*/  @!P0 FMUL R8, R8, 0.5 ;  /* 0x3f00000008088820 */ /* 0x000fe40000400000 */
[----:B------:R-:W-:Y:S04]  /*a5b0*/  @!P5 FMUL R9, R9, 0.5 ;  /* 0x3f0000000909d820 */ /* 0x000fe80000400000 */
[----:B------:R-:W3:Y:S01]  /*a5c0*/  MUFU.EX2 R111, R5 ;  /* 0x00000005006f7308 */ /* 0x000ee20000000800 */
[----:B------:R-:W-:Y:S01]  /*a5d0*/  @!P4 FMUL R10, R10, 0.5 ;  /* 0x3f0000000a0ac820 */ /* 0x000fe20000400000 */
[C---:B--2---:R-:W-:Y:S08]  /*a5e0*/  FFMA2 R12, R3.reuse.F32, R32.F32x2.HI_LO, R12.F32x2.HI_LO ;  /* 0x00000020030c7249 */ /* 0x044ff0000004000c */
[----:B------:R-:W2:Y:S01]  /*a5f0*/  MUFU.EX2 R108, R6 ;  /* 0x00000006006c7308 */ /* 0x000ea20000000800 */
[----:B------:R-:W-:Y:S02]  /*a600*/  FFMA2 R14, R3.F32, R34.F32x2.HI_LO, R14.F32x2.HI_LO ;  /* 0x00000022030e7249 */ /* 0x000fe4000004000e */
[----:B-1----:R-:W-:Y:S01]  /*a610*/  @!P6 FMUL R110, R110, R110 ;  /* 0x0000006e6e6ee220 */ /* 0x002fe20000400000 */
[----:B------:R-:W-:Y:S06]  /*a620*/  FSETP.GEU.AND P6, PT, R11, -126, PT ;  /* 0xc2fc00000b00780b */ /* 0x000fec0003fce000 */
[----:B------:R1:W4:Y:S01]  /*a630*/  MUFU.EX2 R109, R7 ;  /* 0x00000007006d7308 */ /* 0x0003220000000800 */
[----:B---3--:R-:W-:Y:S01]  /*a640*/  @!P3 FMUL R111, R111, R111 ;  /* 0x0000006f6f6fb220 */ /* 0x008fe20000400000 */
[----:B------:R-:W-:Y:S08]  /*a650*/  FSETP.GEU.AND P3, PT, R12, -126, PT ;  /* 0xc2fc00000c00780b */ /* 0x000ff00003f6e000 */
[----:B------:R-:W3:Y:S01]  /*a660*/  MUFU.EX2 R18, R8 ;  /* 0x0000000800127308 */ /* 0x000ee20000000800 */
[----:B------:R-:W-:Y:S01]  /*a670*/  @!P6 FMUL R11, R11, 0.5 ;  /* 0x3f0000000b0be820 */ /* 0x000fe20000400000 */
[----:B--2---:R-:W-:Y:S01]  /*a680*/  @!P2 FMUL R108, R108, R108 ;  /* 0x0000006c6c6ca220 */ /* 0x004fe20000400000 */
[----:B------:R-:W-:Y:S02]  /*a690*/  FSETP.GEU.AND P2, PT, R13, -126, PT ;  /* 0xc2fc00000d00780b */ /* 0x000fe40003f4e000 */
[----:B------:R-:W-:Y:S05]  /*a6a0*/  @!P3 FMUL R12, R12, 0.5 ;  /* 0x3f0000000c0cb820 */ /* 0x000fea0000400000 */
[----:B------:R-:W2:Y:S01]  /*a6b0*/  MUFU.EX2 R19, R9 ;  /* 0x0000000900137308 */ /* 0x000ea20000000800 */
[----:B-1----:R-:W1:Y:S01]  /*a6c0*/  LDS.128 R4, [R0+0x2e0b0] ;  /* 0x02e0b00000047984 */ /* 0x002e620000000c00 */
[----:B----4-:R-:W-:Y:S01]  /*a6d0*/  @!P1 FMUL R109, R109, R109 ;  /* 0x0000006d6d6d9220 */ /* 0x010fe20000400000 */
[----:B------:R-:W-:Y:S07]  /*a6e0*/  FSETP.GEU.AND P1, PT, R14, -126, PT ;  /* 0xc2fc00000e00780b */ /* 0x000fee0003f2e000 */
[----:B------:R-:W4:Y:S01]  /*a6f0*/  MUFU.EX2 R16, R10 ;  /* 0x0000000a00107308 */ /* 0x000f220000000800 */
[----:B------:R-:W-:Y:S01]  /*a700*/  @!P2 FMUL R13, R13, 0.5 ;  /* 0x3f0000000d0da820 */ /* 0x000fe20000400000 */
[----:B---3--:R-:W-:Y:S01]  /*a710*/  @!P0 FMUL R18, R18, R18 ;  /* 0x0000001212128220 */ /* 0x008fe20000400000 */
[----:B------:R-:W-:Y:S07]  /*a720*/  FSETP.GEU.AND P0, PT, R15, -126, PT ;  /* 0xc2fc00000f00780b */ /* 0x000fee0003f0e000 */
[----:B------:R3:W5:Y:S01]  /*a730*/  MUFU.EX2 R17, R11 ;  /* 0x0000000b00117308 */ /* 0x0007620000000800 */
[----:B------:R-:W-:Y:S01]  /*a740*/  @!P1 FMUL R14, R14, 0.5 ;  /* 0x3f0000000e0e9820 */ /* 0x000fe20000400000 */
[----:B--2---:R-:W-:Y:S08]  /*a750*/  @!P5 FMUL R19, R19, R19 ;  /* 0x000000131313d220 */ /* 0x004ff00000400000 */
[----:B------:R-:W2:Y:S01]  /*a760*/  MUFU.EX2 R20, R12 ;  /* 0x0000000c00147308 */ /* 0x000ea20000000800 */
[----:B------:R-:W-:Y:S01]  /*a770*/  @!P0 FMUL R15, R15, 0.5 ;  /* 0x3f0000000f0f8820 */ /* 0x000fe20000400000 */
[----:B----4-:R-:W-:Y:S08]  /*a780*/  @!P4 FMUL R16, R16, R16 ;  /* 0x000000101010c220 */ /* 0x010ff00000400000 */
[----:B------:R-:W4:Y:S01]  /*a790*/  MUFU.EX2 R107, R13 ;  /* 0x0000000d006b7308 */ /* 0x000f220000000800 */
[----:B---3--:R-:W3:Y:S01]  /*a7a0*/  LDS.128 R8, [R0+0x2e100] ;  /* 0x02e1000000087984 */ /* 0x008ee20000000c00 */
[----:B-----5:R-:W-:Y:S08]  /*a7b0*/  @!P6 FMUL R17, R17, R17 ;  /* 0x000000111111e220 */ /* 0x020ff00000400000 */
[----:B------:R-:W5:Y:S01]  /*a7c0*/  MUFU.EX2 R96, R14 ;  /* 0x0000000e00607308 */ /* 0x000f620000000800 */
[C---:B-1----:R-:W-:Y:S02]  /*a7d0*/  FFMA2 R4, R3.reuse.F32, R36.F32x2.HI_LO, R4.F32x2.HI_LO ;  /* 0x0000002403047249 */ /* 0x042fe40000040004 */
[----:B------:R-:W-:Y:S02]  /*a7e0*/  FFMA2 R6, R3.F32, R38.F32x2.HI_LO, R6.F32x2.HI_LO ;  /* 0x0000002603067249 */ /* 0x000fe40000040006 */
[----:B--2---:R-:W-:Y:S01]  /*a7f0*/  @!P3 FMUL R20, R20, R20 ;  /* 0x000000141414b220 */ /* 0x004fe20000400000 */
[----:B------:R-:W-:Y:S04]  /*a800*/  FSETP.GEU.AND P5, PT, R4, -126, PT ;  /* 0xc2fc00000400780b */ /* 0x000fe80003fae000 */
[----:B------:R1:W2:Y:S01]  /*a810*/  MUFU.EX2 R97, R15 ;  /* 0x0000000f00617308 */ /* 0x0002a20000000800 */
[----:B------:R-:W-:Y:S01]  /*a820*/  FSETP.GEU.AND P4, PT, R5, -126, PT ;  /* 0xc2fc00000500780b */ /* 0x000fe20003f8e000 */
[----:B----4-:R-:W-:Y:S01]  /*a830*/  @!P2 FMUL R107, R107, R107 ;  /* 0x0000006b6b6ba220 */ /* 0x010fe20000400000 */
[----:B------:R-:W-:Y:S02]  /*a840*/  FSETP.GEU.AND P6, PT, R6, -126, PT ;  /* 0xc2fc00000600780b */ /* 0x000fe40003fce000 */
[----:B------:R-:W-:Y:S01]  /*a850*/  FSETP.GEU.AND P3, PT, R7, -126, PT ;  /* 0xc2fc00000700780b */ /* 0x000fe20003f6e000 */
[----:B-----5:R-:W-:Y:S03]  /*a860*/  @!P1 FMUL R96, R96, R96 ;  /* 0x0000006060609220 */ /* 0x020fe60000400000 */
[----:B------:R-:W-:Y:S05]  /*a870*/  @!P5 FMUL R4, R4, 0.5 ;  /* 0x3f0000000404d820 */ /* 0x000fea0000400000 */
[----:B------:R-:W-:Y:S01]  /*a880*/  @!P4 FMUL R5, R5, 0.5 ;  /* 0x3f0000000505c820 */ /* 0x000fe20000400000 */
[----:B------:R-:W4:Y:S01]  /*a890*/  MUFU.EX2 R94, R4 ;  /* 0x00000004005e7308 */ /* 0x000f220000000800 */
[----:B------:R-:W-:Y:S01]  /*a8a0*/  @!P6 FMUL R6, R6, 0.5 ;  /* 0x3f0000000606e820 */ /* 0x000fe20000400000 */
[----:B-1----:R-:W1:Y:S01]  /*a8b0*/  LDS.128 R12, [R0+0x2e110] ;  /* 0x02e11000000c7984 */ /* 0x002e620000000c00 */
[----:B------:R-:W-:Y:S01]  /*a8c0*/  @!P3 FMUL R7, R7, 0.5 ;  /* 0x3f0000000707b820 */ /* 0x000fe20000400000 */
[----:B--2---:R-:W-:Y:S06]  /*a8d0*/  @!P0 FMUL R97, R97, R97 ;  /* 0x0000006161618220 */ /* 0x004fec0000400000 */
[----:B------:R-:W2:Y:S01]  /*a8e0*/  MUFU.EX2 R95, R5 ;  /* 0x00000005005f7308 */ /* 0x000ea20000000800 */
[----:B---3--:R-:W-:Y:S01]  /*a8f0*/  FFMA2 R8, R3.F32, R40.F32x2.HI_LO, R8.F32x2.HI_LO ;  /* 0x0000002803087249 */ /* 0x008fe20000040008 */
[----:B------:R-:W-:Y:S01]  /*a900*/  F2FP.BF16.F32.PACK_AB R40, R111, R110 ;  /* 0x0000006e6f28723e */ /* 0x000fe200000010ff */
[----:B------:R-:W-:Y:S01]  /*a910*/  FFMA2 R10, R3.F32, R42.F32x2.HI_LO, R10.F32x2.HI_LO ;  /* 0x0000002a030a7249 */ /* 0x000fe2000004000a */
[----:B------:R-:W-:Y:S02]  /*a920*/  F2FP.BF16.F32.PACK_AB R41, R109, R108 ;  /* 0x0000006c6d29723e */ /* 0x000fe400000010ff */
[----:B------:R-:W-:Y:S04]  /*a930*/  FSETP.GEU.AND P2, PT, R8, -126, PT ;  /* 0xc2fc00000800780b */ /* 0x000fe80003f4e000 */
[----:B------:R-:W3:Y:S01]  /*a940*/  MUFU.EX2 R92, R6 ;  /* 0x00000006005c7308 */ /* 0x000ee20000000800 */
[----:B------:R-:W-:Y:S01]  /*a950*/  FSETP.GEU.AND P1, PT, R9, -126, PT ;  /* 0xc2fc00000900780b */ /* 0x000fe20003f2e000 */
[----:B----4-:R-:W-:Y:S01]  /*a960*/  @!P5 FMUL R94, R94, R94 ;  /* 0x0000005e5e5ed220 */ /* 0x010fe20000400000 */
[----:B------:R-:W-:Y:S02]  /*a970*/  FSETP.GEU.AND P0, PT, R10, -126, PT ;  /* 0xc2fc00000a00780b */ /* 0x000fe40003f0e000 */
[----:B------:R-:W-:Y:S02]  /*a980*/  FSETP.GEU.AND P5, PT, R11, -126, PT ;  /* 0xc2fc00000b00780b */ /* 0x000fe40003fae000 */
[----:B------:R-:W-:Y:S03]  /*a990*/  F2FP.BF16.F32.PACK_AB R42, R19, R18 ;  /* 0x00000012132a723e */ /* 0x000fe600000010ff */
[----:B------:R4:W5:Y:S01]  /*a9a0*/  MUFU.EX2 R93, R7 ;  /* 0x00000007005d7308 */ /* 0x0009620000000800 */
[----:B--2---:R-:W-:Y:S01]  /*a9b0*/  @!P4 FMUL R95, R95, R95 ;  /* 0x0000005f5f5fc220 */ /* 0x004fe20000400000 */
[----:B------:R-:W-:Y:S01]  /*a9c0*/  F2FP.BF16.F32.PACK_AB R43, R17, R16 ;  /* 0x00000010112b723e */ /* 0x000fe200000010ff */
[----:B------:R-:W-:Y:S01]  /*a9d0*/  @!P2 FMUL R8, R8, 0.5 ;  /* 0x3f0000000808a820 */ /* 0x000fe20000400000 */
[----:B------:R-:W-:Y:S06]  /*a9e0*/  @!P1 FMUL R9, R9, 0.5 ;  /* 0x3f00000009099820 */ /* 0x000fec0000400000 */
[----:B------:R-:W2:Y:S01]  /*a9f0*/  MUFU.EX2 R90, R8 ;  /* 0x00000008005a7308 */ /* 0x000ea20000000800 */
[----:B------:R-:W-:Y:S01]  /*aa00*/  @!P0 FMUL R10, R10, 0.5 ;  /* 0x3f0000000a0a8820 */ /* 0x000fe20000400000 */
[----:B------:R-:W-:Y:S01]  /*aa10*/  @!P5 FMUL R11, R11, 0.5 ;  /* 0x3f0000000b0bd820 */ /* 0x000fe20000400000 */
[----:B---3--:R-:W-:Y:S07]  /*aa20*/  @!P6 FMUL R92, R92, R92 ;  /* 0x0000005c5c5ce220 */ /* 0x008fee0000400000 */
[----:B------:R-:W3:Y:S01]  /*aa30*/  MUFU.EX2 R91, R9 ;  /* 0x00000009005b7308 */ /* 0x000ee20000000800 */
[----:B----4-:R-:W4:Y:S01]  /*aa40*/  LDS.128 R4, [R0+0x2e120] ;  /* 0x02e1200000047984 */ /* 0x010f220000000c00 */
[----:B-1----:R-:W-:Y:S01]  /*aa50*/  FFMA2 R12, R3.F32, R44.F32x2.HI_LO, R12.F32x2.HI_LO ;  /* 0x0000002c030c7249 */ /* 0x002fe2000004000c */
[----:B------:R-:W-:Y:S01]  /*aa60*/  F2FP.BF16.F32.PACK_AB R44, R107, R20 ;  /* 0x000000146b2c723e */ /* 0x000fe200000010ff */
[----:B------:R-:W-:Y:S01]  /*aa70*/  FFMA2 R14, R3.F32, R46.F32x2.HI_LO, R14.F32x2.HI_LO ;  /* 0x0000002e030e7249 */ /* 0x000fe2000004000e */
[----:B------:R-:W-:Y:S01]  /*aa80*/  F2FP.BF16.F32.PACK_AB R45, R97, R96 ;  /* 0x00000060612d723e */ /* 0x000fe200000010ff */
[----:B-----5:R-:W-:Y:S01]  /*aa90*/  @!P3 FMUL R93, R93, R93 ;  /* 0x0000005d5d5db220 */ /* 0x020fe20000400000 */
[----:B------:R-:W-:Y:S03]  /*aaa0*/  FSETP.GEU.AND P4, PT, R12, -126, PT ;  /* 0xc2fc00000c00780b */ /* 0x000fe60003f8e000 */
[----:B------:R-:W1:Y:S01]  /*aab0*/  MUFU.EX2 R88, R10 ;  /* 0x0000000a00587308 */ /* 0x000e620000000800 */
[----:B------:R-:W-:Y:S01]  /*aac0*/  FSETP.GEU.AND P6, PT, R13, -126, PT ;  /* 0xc2fc00000d00780b */ /* 0x000fe20003fce000 */
[----:B--2---:R-:W-:Y:S01]  /*aad0*/  @!P2 FMUL R90, R90, R90 ;  /* 0x0000005a5a5aa220 */ /* 0x004fe20000400000 */
[----:B------:R-:W-:Y:S02]  /*aae0*/  FSETP.GEU.AND P3, PT, R14, -126, PT ;  /* 0xc2fc00000e00780b */ /* 0x000fe40003f6e000 */
[----:B------:R-:W-:Y:S02]  /*aaf0*/  FSETP.GEU.AND P2, PT, R15, -126, PT ;  /* 0xc2fc00000f00780b */ /* 0x000fe40003f4e000 */
[----:B------:R-:W-:Y:S03]  /*ab00*/  F2FP.BF16.F32.PACK_AB R46, R95, R94 ;  /* 0x0000005e5f2e723e */ /* 0x000fe600000010ff */
[----:B------:R2:W5:Y:S01]  /*ab10*/  MUFU.EX2 R89, R11 ;  /* 0x0000000b00597308 */ /* 0x0005620000000800 */
[----:B---3--:R-:W-:Y:S01]  /*ab20*/  @!P1 FMUL R91, R91, R91 ;  /* 0x0000005b5b5b9220 */ /* 0x008fe20000400000 */
[----:B------:R-:W-:Y:S01]  /*ab30*/  F2FP.BF16.F32.PACK_AB R47, R93, R92 ;  /* 0x0000005c5d2f723e */ /* 0x000fe200000010ff */
[----:B------:R-:W-:Y:S01]  /*ab40*/  @!P4 FMUL R12, R12, 0.5 ;  /* 0x3f0000000c0cc820 */ /* 0x000fe20000400000 */
[----:B------:R-:W-:Y:S02]  /*ab50*/  @!P6 FMUL R13, R13, 0.5 ;  /* 0x3f0000000d0de820 */ /* 0x000fe40000400000 */
[----:B------:R-:W-:Y:S04]  /*ab60*/  F2FP.BF16.F32.PACK_AB R32, R91, R90 ;  /* 0x0000005a5b20723e */ /* 0x000fe800000010ff */
[----:B------:R-:W3:Y:S01]  /*ab70*/  MUFU.EX2 R86, R12 ;  /* 0x0000000c00567308 */ /* 0x000ee20000000800 */
[----:B------:R-:W-:Y:S01]  /*ab80*/  @!P3 FMUL R14, R14, 0.5 ;  /* 0x3f0000000e0eb820 */ /* 0x000fe20000400000 */
[----:B------:R-:W-:Y:S01]  /*ab90*/  @!P2 FMUL R15, R15, 0.5 ;  /* 0x3f0000000f0fa820 */ /* 0x000fe20000400000 */
[----:B-1----:R-:W-:Y:S07]  /*aba0*/  @!P0 FMUL R88, R88, R88 ;  /* 0x0000005858588220 */ /* 0x002fee0000400000 */
[----:B------:R-:W1:Y:S01]  /*abb0*/  MUFU.EX2 R87, R13 ;  /* 0x0000000d00577308 */ /* 0x000e620000000800 */
[----:B--2---:R-:W2:Y:S01]  /*abc0*/  LDS.128 R8, [R0+0x2e130] ;  /* 0x02e1300000087984 */ /* 0x004ea20000000c00 */
[----:B-----5:R-:W-:Y:S05]  /*abd0*/  @!P5 FMUL R89, R89, R89 ;  /* 0x000000595959d220 */ /* 0x020fea0000400000 */
[----:B------:R-:W-:Y:S03]  /*abe0*/  F2FP.BF16.F32.PACK_AB R33, R89, R88 ;  /* 0x000000585921723e */ /* 0x000fe600000010ff */
[----:B------:R-:W5:Y:S01]  /*abf0*/  MUFU.EX2 R84, R14 ;  /* 0x0000000e00547308 */ /* 0x000f620000000800 */
[----:B----4-:R-:W-:Y:S01]  /*ac00*/  FFMA2 R4, R3.F32, R48.F32x2.HI_LO, R4.F32x2.HI_LO ;  /* 0x0000003003047249 */ /* 0x010fe20000040004 */
[----:B------:R-:W-:Y:S01]  /*ac10*/  F2FP.BF16.F32.PACK_AB R48, R125, R124 ;  /* 0x0000007c7d30723e */ /* 0x000fe200000010ff */
[----:B------:R-:W-:Y:S01]  /*ac20*/  FFMA2 R6, R3.F32, R50.F32x2.HI_LO, R6.F32x2.HI_LO ;  /* 0x0000003203067249 */ /* 0x000fe20000040006 */
[----:B------:R-:W-:Y:S01]  /*ac30*/  F2FP.BF16.F32.PACK_AB R51, R98, R23 ;  /* 0x000000176233723e */ /* 0x000fe200000010ff */
[----:B---3--:R-:W-:Y:S01]  /*ac40*/  @!P4 FMUL R86, R86, R86 ;  /* 0x000000565656c220 */ /* 0x008fe20000400000 */
[----:B------:R-:W-:Y:S01]  /*ac50*/  FSETP.GEU.AND P1, PT, R4, -126, PT ;  /* 0xc2fc00000400780b */ /* 0x000fe20003f2e000 */
[----:B------:R-:W-:Y:S03]  /*ac60*/  IMAD.MOV.U32 R23, RZ, RZ, R98 ;  /* 0x000000ffff177224 */ /* 0x000fe600078e0062 */
[----:B------:R3:W4:Y:S01]  /*ac70*/  MUFU.EX2 R85, R15 ;  /* 0x0000000f00557308 */ /* 0x0007220000000800 */
[----:B------:R-:W-:Y:S01]  /*ac80*/  FSETP.GEU.AND P0, PT, R5, -126, PT ;  /* 0xc2fc00000500780b */ /* 0x000fe20003f0e000 */
[----:B-1----:R-:W-:Y:S01]  /*ac90*/  @!P6 FMUL R87, R87, R87 ;  /* 0x000000575757e220 */ /* 0x002fe20000400000 */
[----:B------:R-:W-:Y:S02]  /*aca0*/  FSETP.GEU.AND P5, PT, R6, -126, PT ;  /* 0xc2fc00000600780b */ /* 0x000fe40003fae000 */
[----:B------:R-:W-:Y:S02]  /*acb0*/  FSETP.GEU.AND P4, PT, R7, -126, PT ;  /* 0xc2fc00000700780b */ /* 0x000fe40003f8e000 */
[----:B------:R-:W-:Y:S01]  /*acc0*/  F2FP.BF16.F32.PACK_AB R49, R123, R122 ;  /* 0x0000007a7b31723e */ /* 0x000fe200000010ff */
[----:B-----5:R-:W-:Y:S01]  /*acd0*/  @!P3 FMUL R84, R84, R84 ;  /* 0x000000545454b220 */ /* 0x020fe20000400000 */
[----:B------:R-:W-:Y:S01]  /*ace0*/  F2FP.BF16.F32.PACK_AB R50, R121, R120 ;  /* 0x000000787932723e */ /* 0x000fe200000010ff */
[----:B------:R-:W-:Y:S01]  /*acf0*/  @!P1 FMUL R4, R4, 0.5 ;  /* 0x3f00000004049820 */ /* 0x000fe20000400000 */
[----:B------:R-:W-:Y:S03]  /*ad00*/  F2FP.BF16.F32.PACK_AB R34, R87, R86 ;  /* 0x000000565722723e */ /* 0x000fe600000010ff */
[----:B------:R-:W-:Y:S01]  /*ad10*/  @!P0 FMUL R5, R5, 0.5 ;  /* 0x3f00000005058820 */ /* 0x000fe20000400000 */
[----:B------:R-:W1:Y:S01]  /*ad20*/  MUFU.EX2 R24, R4 ;  /* 0x0000000400187308 */ /* 0x000e620000000800 */
[----:B------:R-:W-:Y:S01]  /*ad30*/  @!P5 FMUL R6, R6, 0.5 ;  /* 0x3f0000000606d820 */ /* 0x000fe20000400000 */
[----:B---3--:R-:W3:Y:S01]  /*ad40*/  LDS.128 R12, [R0+0x2e180] ;  /* 0x02e18000000c7984 */ /* 0x008ee20000000c00 */
[----:B------:R-:W-:Y:S01]  /*ad50*/  @!P4 FMUL R7, R7, 0.5 ;  /* 0x3f0000000707c820 */ /* 0x000fe20000400000 */
[----:B----4-:R-:W-:Y:S06]  /*ad60*/  @!P2 FMUL R85, R85, R85 ;  /* 0x000000555555a220 */ /* 0x010fec0000400000 */
[----:B------:R-:W4:Y:S01]  /*ad70*/  MUFU.EX2 R21, R5 ;  /* 0x0000000500157308 */ /* 0x000f220000000800 */
[----:B------:R-:W-:Y:S01]  /*ad80*/  F2FP.BF16.F32.PACK_AB R35, R85, R84 ;  /* 0x000000545523723e */ /* 0x000fe200000010ff */
[----:B--2---:R-:W-:Y:S01]  /*ad90*/  FFMA2 R8, R3.F32, R52.F32x2.HI_LO, R8.F32x2.HI_LO ;  /* 0x0000003403087249 */ /* 0x004fe20000040008 */
[----:B------:R-:W-:Y:S01]  /*ada0*/  F2FP.BF16.F32.PACK_AB R52, R119, R118 ;  /* 0x000000767734723e */ /* 0x000fe200000010ff */
[----:B------:R-:W-:Y:S01]  /*adb0*/  FFMA2 R10, R3.F32, R54.F32x2.HI_LO, R10.F32x2.HI_LO ;  /* 0x00000036030a7249 */ /* 0x000fe2000004000a */
[----:B------:R-:W-:Y:S02]  /*adc0*/  F2FP.BF16.F32.PACK_AB R53, R117, R116 ;  /* 0x000000747535723e */ /* 0x000fe400000010ff */
[----:B------:R-:W-:Y:S03]  /*add0*/  FSETP.GEU.AND P6, PT, R8, -126, PT ;  /* 0xc2fc00000800780b */ /* 0x000fe60003fce000 */
[----:B------:R-:W2:Y:S01]  /*ade0*/  MUFU.EX2 R26, R6 ;  /* 0x00000006001a7308 */ /* 0x000ea20000000800 */
[----:B------:R-:W-:Y:S01]  /*adf0*/  FSETP.GEU.AND P3, PT, R9, -126, PT ;  /* 0xc2fc00000900780b */ /* 0x000fe20003f6e000 */
[----:B-1----:R-:W-:Y:S01]  /*ae00*/  @!P1 FMUL R24, R24, R24 ;  /* 0x0000001818189220 */ /* 0x002fe20000400000 */
[----:B------:R-:W-:Y:S02]  /*ae10*/  FSETP.GEU.AND P2, PT, R10, -126, PT ;  /* 0xc2fc00000a00780b */ /* 0x000fe40003f4e000 */
[----:B------:R-:W-:Y:S02]  /*ae20*/  FSETP.GEU.AND P1, PT, R11, -126, PT ;  /* 0xc2fc00000b00780b */ /* 0x000fe40003f2e000 */
[----:B------:R-:W-:Y:S03]  /*ae30*/  F2FP.BF16.F32.PACK_AB R54, R115, R114 ;  /* 0x000000727336723e */ /* 0x000fe600000010ff */
[----:B------:R1:W5:Y:S01]  /*ae40*/  MUFU.EX2 R25, R7 ;  /* 0x0000000700197308 */ /* 0x0003620000000800 */
[----:B----4-:R-:W-:Y:S01]  /*ae50*/  @!P0 FMUL R21, R21, R21 ;  /* 0x0000001515158220 */ /* 0x010fe20000400000 */
[----:B------:R-:W-:Y:S01]  /*ae60*/  F2FP.BF16.F32.PACK_AB R55, R113, R112 ;  /* 0x000000707137723e */ /* 0x000fe200000010ff */
[----:B------:R-:W-:Y:S01]  /*ae70*/  @!P6 FMUL R8, R8, 0.5 ;  /* 0x3f0000000808e820 */ /* 0x000fe20000400000 */
[----:B------:R-:W-:Y:S02]  /*ae80*/  @!P3 FMUL R9, R9, 0.5 ;  /* 0x3f0000000909b820 */ /* 0x000fe40000400000 */
[----:B------:R-:W-:Y:S04]  /*ae90*/  F2FP.BF16.F32.PACK_AB R36, R21, R24 ;  /* 0x000000181524723e */ /* 0x000fe800000010ff */
[----:B------:R-:W4:Y:S01]  /*aea0*/  MUFU.EX2 R28, R8 ;  /* 0x00000008001c7308 */ /* 0x000f220000000800 */
[----:B------:R-:W-:Y:S01]  /*aeb0*/  @!P2 FMUL R10, R10, 0.5 ;  /* 0x3f0000000a0aa820 */ /* 0x000fe20000400000 */
[----:B------:R-:W-:Y:S01]  /*aec0*/  @!P1 FMUL R11, R11, 0.5 ;  /* 0x3f0000000b0b9820 */ /* 0x000fe20000400000 */
[----:B--2---:R-:W-:Y:S07]  /*aed0*/  @!P5 FMUL R26, R26, R26 ;  /* 0x0000001a1a1ad220 */ /* 0x004fee0000400000 */
[----:B------:R-:W2:Y:S01]  /*aee0*/  MUFU.EX2 R27, R9 ;  /* 0x00000009001b7308 */ /* 0x000ea20000000800 */
[----:B-1----:R-:W1:Y:S01]  /*aef0*/  LDS.128 R4, [R0+0x2e190] ;  /* 0x02e1900000047984 */ /* 0x002e620000000c00 */
[C---:B---3--:R-:W-:Y:S02]  /*af00*/  FFMA2 R12, R3.reuse.F32, R58.F32x2.HI_LO, R12.F32x2.HI_LO ;  /* 0x0000003a030c7249 */ /* 0x048fe4000004000c */
[----:B------:R-:W-:Y:S02]  /*af10*/  FFMA2 R14, R3.F32, R60.F32x2.HI_LO, R14.F32x2.HI_LO ;  /* 0x0000003c030e7249 */ /* 0x000fe4000004000e */
[----:B-----5:R-:W-:Y:S01]  /*af20*/  @!P4 FMUL R25, R25, R25 ;  /* 0x000000191919c220 */ /* 0x020fe20000400000 */
[----:B------:R-:W-:Y:S03]  /*af30*/  FSETP.GEU.AND P0, PT, R12, -126, PT ;  /* 0xc2fc00000c00780b */ /* 0x000fe60003f0e000 */
[----:B------:R-:W3:Y:S01]  /*af40*/  MUFU.EX2 R58, R10 ;  /* 0x0000000a003a7308 */ /* 0x000ee20000000800 */
[----:B------:R-:W-:Y:S01]  /*af50*/  FSETP.GEU.AND P5, PT, R13, -126, PT ;  /* 0xc2fc00000d00780b */ /* 0x000fe20003fae000 */
[----:B----4-:R-:W-:Y:S01]  /*af60*/  @!P6 FMUL R28, R28, R28 ;  /* 0x0000001c1c1ce220 */ /* 0x010fe20000400000 */
[----:B------:R-:W-:Y:S02]  /*af70*/  FSETP.GEU.AND P4, PT, R14, -126, PT ;  /* 0xc2fc00000e00780b */ /* 0x000fe40003f8e000 */
[----:B------:R-:W-:Y:S01]  /*af80*/  FSETP.GEU.AND P6, PT, R15, -126, PT ;  /* 0xc2fc00000f00780b */ /* 0x000fe20003fce000 */
[----:B------:R-:W-:Y:S01]  /*af90*/  IMAD.MOV.U32 R60, RZ, RZ, R28 ;  /* 0x000000ffff3c7224 */ /* 0x000fe200078e001c */
[----:B------:R-:W-:Y:S03]  /*afa0*/  F2FP.BF16.F32.PACK_AB R37, R25, R26 ;  /* 0x0000001a1925723e */ /* 0x000fe600000010ff */
[----:B------:R4:W5:Y:S01]  /*afb0*/  MUFU.EX2 R59, R11 ;  /* 0x0000000b003b7308 */ /* 0x0009620000000800 */
[----:B--2---:R-:W-:Y:S01]  /*afc0*/  @!P3 FMUL R27, R27, R27 ;  /* 0x0000001b1b1bb220 */ /* 0x004fe20000400000 */
[----:B------:R-:W-:Y:S03]  /*afd0*/  @!P0 FMUL R12, R12, 0.5 ;  /* 0x3f0000000c0c8820 */ /* 0x000fe60000400000 */
[----:B------:R-:W-:Y:S02]  /*afe0*/  IMAD.MOV.U32 R61, RZ, RZ, R27 ;  /* 0x000000ffff3d7224 */ /* 0x000fe400078e001b */
[----:B------:R-:W-:Y:S01]  /*aff0*/  @!P5 FMUL R13, R13, 0.5 ;  /* 0x3f0000000d0dd820 */ /* 0x000fe20000400000 */
[----:B------:R-:W-:Y:S02]  /*b000*/  F2FP.BF16.F32.PACK_AB R38, R27, R28 ;  /* 0x0000001c1b26723e */ /* 0x000fe400000010ff */
[----:B------:R-:W2:Y:S01]  /*b010*/  MUFU.EX2 R30, R12 ;  /* 0x0000000c001e7308 */ /* 0x000ea20000000800 */
[----:B------:R-:W-:Y:S01]  /*b020*/  @!P4 FMUL R14, R14, 0.5 ;  /* 0x3f0000000e0ec820 */ /* 0x000fe20000400000 */
[----:B------:R-:W-:Y:S01]  /*b030*/  @!P6 FMUL R15, R15, 0.5 ;  /* 0x3f0000000f0fe820 */ /* 0x000fe20000400000 */
[----:B---3--:R-:W-:Y:S07]  /*b040*/  @!P2 FMUL R58, R58, R58 ;  /* 0x0000003a3a3aa220 */ /* 0x008fee0000400000 */
[----:B------:R-:W3:Y:S01]  /*b050*/  MUFU.EX2 R29, R13 ;  /* 0x0000000d001d7308 */ /* 0x000ee20000000800 */
[----:B----4-:R-:W4:Y:S01]  /*b060*/  LDS.128 R8, [R0+0x2e1a0] ;  /* 0x02e1a00000087984 */ /* 0x010f220000000c00 */
[----:B-----5:R-:W-:Y:S05]  /*b070*/  @!P1 FMUL R59, R59, R59 ;  /* 0x0000003b3b3b9220 */ /* 0x020fea0000400000 */
[----:B------:R-:W-:Y:S03]  /*b080*/  F2FP.BF16.F32.PACK_AB R39, R59, R58 ;  /* 0x0000003a3b27723e */ /* 0x000fe600000010ff */
[----:B------:R-:W-:Y:S01]  /*b090*/  MUFU.EX2 R80, R14 ;  /* 0x0000000e00507308 */ /* 0x000fe20000000800 */
[C---:B-1----:R-:W-:Y:S02]  /*b0a0*/  FFMA2 R4, R3.reuse.F32, R62.F32x2.HI_LO, R4.F32x2.HI_LO ;  /* 0x0000003e03047249 */ /* 0x042fe40000040004 */
[----:B------:R-:W-:Y:S02]  /*b0b0*/  IMAD.MOV.U32 R63, RZ, RZ, R25 ;  /* 0x000000ffff3f7224 */ /* 0x000fe400078e0019 */
[----:B------:R-:W-:Y:S02]  /*b0c0*/  FFMA2 R6, R3.F32, R64.F32x2.HI_LO, R6.F32x2.HI_LO ;  /* 0x0000004003067249 */ /* 0x000fe40000040006 */
[----:B------:R-:W-:Y:S02]  /*b0d0*/  IMAD.MOV.U32 R64, RZ, RZ, R24 ;  /* 0x000000ffff407224 */ /* 0x000fe400078e0018 */
[----:B--2---:R-:W-:Y:S01]  /*b0e0*/  @!P0 FMUL R30, R30, R30 ;  /* 0x0000001e1e1e8220 */ /* 0x004fe20000400000 */
[----:B------:R-:W-:Y:S01]  /*b0f0*/  FSETP.GEU.AND P3, PT, R4, -126, PT ;  /* 0xc2fc00000400780b */ /* 0x000fe20003f6e000 */
[----:B------:R-:W-:Y:S01]  /*b100*/  IMAD.MOV.U32 R62, RZ, RZ, R26 ;  /* 0x000000ffff3e7224 */ /* 0x000fe200078e001a */
[----:B------:R1:W2:Y:S01]  /*b110*/  MUFU.EX2 R31, R15 ;  /* 0x0000000f001f7308 */ /* 0x0002a20000000800 */
[----:B------:R-:W-:Y:S01]  /*b120*/  FSETP.GEU.AND P1, PT, R6, -126, PT ;  /* 0xc2fc00000600780b */ /* 0x000fe20003f2e000 */
[----:B---3--:R-:W-:Y:S01]  /*b130*/  @!P5 FMUL R29, R29, R29 ;  /* 0x0000001d1d1dd220 */ /* 0x008fe20000400000 */
[----:B------:R-:W-:Y:S01]  /*b140*/  FSETP.GEU.AND P2, PT, R5, -126, PT ;  /* 0xc2fc00000500780b */ /* 0x000fe20003f4e000 */
[----:B------:R-:W-:Y:S01]  /*b150*/  IMAD.MOV.U32 R65, RZ, RZ, R21 ;  /* 0x000000ffff417224 */ /* 0x000fe200078e0015 */
[----:B------:R-:W-:Y:S02]  /*b160*/  FSETP.GEU.AND P0, PT, R7, -126, PT ;  /* 0xc2fc00000700780b */ /* 0x000fe40003f0e000 */
[----:B------:R-:W-:Y:S04]  /*b170*/  F2FP.BF16.F32.PACK_AB R24, R29, R30 ;  /* 0x0000001e1d18723e */ /* 0x000fe800000010ff */
[----:B------:R-:W-:Y:S03]  /*b180*/  @!P3 FMUL R4, R4, 0.5 ;  /* 0x3f0000000404b820 */ /* 0x000fe60000400000 */
[----:B------:R-:W-:Y:S02]  /*b190*/  @!P1 FMUL R6, R6, 0.5 ;  /* 0x3f00000006069820 */ /* 0x000fe40000400000 */
[----:B------:R-:W-:Y:S01]  /*b1a0*/  @!P2 FMUL R5, R5, 0.5 ;  /* 0x3f0000000505a820 */ /* 0x000fe20000400000 */
[----:B------:R-:W3:Y:S01]  /*b1b0*/  MUFU.EX2 R4, R4 ;  /* 0x0000000400047308 */ /* 0x000ee20000000800 */
[----:B-1----:R1:W5:Y:S01]  /*b1c0*/  LDS.128 R12, [R0+0x2e1b0] ;  /* 0x02e1b000000c7984 */ /* 0x0023620000000c00 */
[----:B------:R-:W-:Y:S01]  /*b1d0*/  NOP ;  /* 0x0000000000007918 */ /* 0x000fe20000000000 */
[----:B--2---:R-:W-:Y:S01]  /*b1e0*/  @!P6 FMUL R31, R31, R31 ;  /* 0x0000001f1f1fe220 */ /* 0x004fe20000400000 */
[----:B------:R-:W-:Y:S06]  /*b1f0*/  @!P0 FMUL R7, R7, 0.5 ;  /* 0x3f00000007078820 */ /* 0x000fec0000400000 */
[----:B------:R2:W1:Y:S01]  /*b200*/  MUFU.EX2 R82, R6 ;  /* 0x0000000600527308 */ /* 0x0004620000000800 */
[C---:B----4-:R-:W-:Y:S01]  /*b210*/  FFMA2 R8, R3.reuse.F32, R66.F32x2.HI_LO, R8.F32x2.HI_LO ;  /* 0x0000004203087249 */ /* 0x050fe20000040008 */
[----:B------:R-:W-:Y:S01]  /*b220*/  BAR.SYNC.DEFER_BLOCKING 0x3, 0x100 ;  /* 0x00c4000000007b1d */ /* 0x000fe20000010000 */
[----:B------:R-:W-:Y:S02]  /*b230*/  FFMA2 R10, R3.F32, R68.F32x2.HI_LO, R10.F32x2.HI_LO ;  /* 0x00000044030a7249 */ /* 0x000fe4000004000a */
[----:B------:R-:W-:Y:S01]  /*b240*/  IMAD.MOV.U32 R66, RZ, RZ, R30 ;  /* 0x000000ffff427224 */ /* 0x000fe200078e001e */
[----:B------:R-:W-:Y:S01]  /*b250*/  FSETP.GEU.AND P5, PT, R8, -126, PT ;  /* 0xc2fc00000800780b */ /* 0x000fe20003fae000 */
[----:B------:R-:W-:Y:S03]  /*b260*/  IMAD.MOV.U32 R67, RZ, RZ, R29 ;  /* 0x000000ffff437224 */ /* 0x000fe600078e001d */
[----:B------:R-:W4:Y:S01]  /*b270*/  MUFU.EX2 R5, R5 ;  /* 0x0000000500057308 */ /* 0x000f220000000800 */
[----:B---3--:R-:W-:Y:S01]  /*b280*/  @!P3 FMUL R4, R4, R4 ;  /* 0x000000040404b220 */ /* 0x008fe20000400000 */
[----:B------:R-:W-:Y:S01]  /*b290*/  FSETP.GEU.AND P6, PT, R10, -126, PT ;  /* 0xc2fc00000a00780b */ /* 0x000fe20003fce000 */
[----:B------:R-:W-:Y:S01]  /*b2a0*/  IMAD.MOV.U32 R69, RZ, RZ, R31 ;  /* 0x000000ffff457224 */ /* 0x000fe200078e001f */
[----:B------:R-:W-:Y:S06]  /*b2b0*/  FSETP.GEU.AND P3, PT, R11, -126, PT ;  /* 0xc2fc00000b00780b */ /* 0x000fec0003f6e000 */
[----:B------:R-:W3:Y:S01]  /*b2c0*/  MUFU.EX2 R83, R7 ;  /* 0x0000000700537308 */ /* 0x000ee20000000800 */
[----:B--2---:R-:W-:Y:S02]  /*b2d0*/  IMAD.MOV.U32 R6, RZ, RZ, R80 ;  /* 0x000000ffff067224 */ /* 0x004fe400078e0050 */
[----:B-1----:R-:W-:Y:S01]  /*b2e0*/  @!P1 FMUL R82, R82, R82 ;  /* 0x0000005252529220 */ /* 0x002fe20000400000 */
[----:B------:R-:W-:Y:S01]  /*b2f0*/  @!P5 FMUL R8, R8, 0.5 ;  /* 0x3f0000000808d820 */ /* 0x000fe20000400000 */
[----:B------:R-:W-:Y:S01]  /*b300*/  SHF.R.U32.HI R0, RZ, 0x4, R2 ;  /* 0x00000004ff007819 */ /* 0x000fe20000011602 */
[----:B------:R-:W-:Y:S01]  /*b310*/  @!P4 FMUL R6, R6, R6 ;  /* 0x000000060606c220 */ /* 0x000fe20000400000 */
[----:B------:R-:W-:Y:S01]  /*b320*/  FSETP.GEU.AND P4, PT, R9, -126, PT ;  /* 0xc2fc00000900780b */ /* 0x000fe20003f8e000 */
[----:B------:R-:W-:Y:S02]  /*b330*/  @!P6 FMUL R10, R10, 0.5 ;  /* 0x3f0000000a0ae820 */ /* 0x000fe40000400000 */
[----:B------:R-:W1:Y:S01]  /*b340*/  MUFU.EX2 R80, R8 ;  /* 0x0000000800507308 */ /* 0x000e620000000800 */
[----:B----4-:R-:W-:Y:S01]  /*b350*/  @!P2 FMUL R5, R5, R5 ;  /* 0x000000050505a220 */ /* 0x010fe20000400000 */
[----:B------:R-:W-:Y:S01]  /*b360*/  LOP3.LUT R0, R0, 0x8, RZ, 0xc0, !PT ;  /* 0x0000000800007812 */ /* 0x000fe200078ec0ff */
[----:B------:R-:W-:Y:S01]  /*b370*/  @!P3 FMUL R11, R11, 0.5 ;  /* 0x3f0000000b0bb820 */ /* 0x000fe20000400000 */
[----:B------:R-:W-:Y:S01]  /*b380*/  F2FP.BF16.F32.PACK_AB R25, R31, R6 ;  /* 0x000000061f19723e */ /* 0x000fe200000010ff */
[----:B------:R-:W-:Y:S01]  /*b390*/  IMAD.MOV.U32 R68, RZ, RZ, R6 ;  /* 0x000000ffff447224 */ /* 0x000fe200078e0006 */
[----:B------:R-:W-:Y:S01]  /*b3a0*/  F2FP.BF16.F32.PACK_AB R26, R5, R4 ;  /* 0x00000004051a723e */ /* 0x000fe200000010ff */
[----:B------:R-:W-:Y:S03]  /*b3b0*/  IMAD.IADD R75, R75, 0x1, -R0 ;  /* 0x000000014b4b7824 */ /* 0x000fe600078e0a00 */
[----:B------:R-:W2:Y:S01]  /*b3c0*/  MUFU.EX2 R78, R10 ;  /* 0x0000000a004e7308 */ /* 0x000ea20000000800 */
[----:B-----5:R-:W-:Y:S02]  /*b3d0*/  FFMA2 R12, R3.F32, R70.F32x2.HI_LO, R12.F32x2.HI_LO ;  /* 0x00000046030c7249 */ /* 0x020fe4000004000c */
[----:B------:R-:W-:Y:S02]  /*b3e0*/  IMAD.MOV.U32 R70, RZ, RZ, R4 ;  /* 0x000000ffff467224 */ /* 0x000fe400078e0004 */
[----:B------:R-:W-:Y:S01]  /*b3f0*/  @!P4 FMUL R9, R9, 0.5 ;  /* 0x3f0000000909c820 */ /* 0x000fe20000400000 */
[----:B------:R-:W-:Y:S01]  /*b400*/  FFMA2 R14, R3.F32, R72.F32x2.HI_LO, R14.F32x2.HI_LO ;  /* 0x00000048030e7249 */ /* 0x000fe2000004000e */
[----:B------:R-:W-:Y:S01]  /*b410*/  SHF.R.U32.HI R0, RZ, 0x15, R75 ;  /* 0x00000015ff007819 */ /* 0x000fe2000001164b */
[----:B---3--:R-:W-:Y:S01]  /*b420*/  @!P0 FMUL R83, R83, R83 ;  /* 0x0000005353538220 */ /* 0x008fe20000400000 */
[----:B------:R-:W-:Y:S01]  /*b430*/  FSETP.GEU.AND P2, PT, R12, -126, PT ;  /* 0xc2fc00000c00780b */ /* 0x000fe20003f4e000 */
[----:B------:R-:W3:Y:S01]  /*b440*/  MUFU.EX2 R81, R9 ;  /* 0x0000000900517308 */ /* 0x000ee20000000800 */
[----:B-1----:R-:W-:Y:S01]  /*b450*/  @!P5 FMUL R80, R80, R80 ;  /* 0x000000505050d220 */ /* 0x002fe20000400000 */
[----:B------:R-:W-:Y:S01]  /*b460*/  FSETP.GEU.AND P1, PT, R13, -126, PT ;  /* 0xc2fc00000d00780b */ /* 0x000fe20003f2e000 */
[----:B------:R-:W-:Y:S01]  /*b470*/  IMAD.MOV.U32 R71, RZ, RZ, R5 ;  /* 0x000000ffff477224 */ /* 0x000fe200078e0005 */
[----:B------:R-:W-:Y:S02]  /*b480*/  FSETP.GEU.AND P5, PT, R14, -126, PT ;  /* 0xc2fc00000e00780b */ /* 0x000fe40003fae000 */
[----:B------:R-:W-:Y:S01]  /*b490*/  ISETP.NE.AND P0, PT, R106, R0, PT ;  /* 0x000000006a00720c */ /* 0x000fe20003f05270 */
[----:B------:R-:W-:Y:S03]  /*b4a0*/  IMAD.MOV.U32 R106, RZ, RZ, R20 ;  /* 0x000000ffff6a7224 */ /* 0x000fe600078e0014 */
[----:B------:R-:W1:Y:S01]  /*b4b0*/  MUFU.EX2 R79, R11 ;  /* 0x0000000b004f7308 */ /* 0x000e620000000800 */
[----:B--2---:R-:W-:Y:S01]  /*b4c0*/  @!P6 FMUL R78, R78, R78 ;  /* 0x0000004e4e4ee220 */ /* 0x004fe20000400000 */
[----:B------:R-:W-:Y:S01]  /*b4d0*/  F2FP.BF16.F32.PACK_AB R27, R83, R82 ;  /* 0x00000052531b723e */ /* 0x000fe200000010ff */
[----:B------:R-:W-:Y:S02]  /*b4e0*/  @!P2 FMUL R12, R12, 0.5 ;  /* 0x3f0000000c0ca820 */ /* 0x000fe40000400000 */
[----:B------:R-:W-:Y:S05]  /*b4f0*/  @!P1 FMUL R13, R13, 0.5 ;  /* 0x3f0000000d0d9820 */ /* 0x000fea0000400000 */
[----:B------:R-:W2:Y:S01]  /*b500*/  MUFU.EX2 R76, R12 ;  /* 0x0000000c004c7308 */ /* 0x000ea20000000800 */
[----:B---3--:R-:W-:Y:S01]  /*b510*/  @!P4 FMUL R81, R81, R81 ;  /* 0x000000515151c220 */ /* 0x008fe20000400000 */
[----:B------:R-:W-:Y:S01]  /*b520*/  FSETP.GEU.AND P4, PT, R15, -126, PT ;  /* 0xc2fc00000f00780b */ /* 0x000fe20003f8e000 */
[----:B------:R-:W-:Y:S03]  /*b530*/  @!P5 FMUL R14, R14, 0.5 ;  /* 0x3f0000000e0ed820 */ /* 0x000fe60000400000 */
[----:B------:R-:W-:Y:S04]  /*b540*/  F2FP.BF16.F32.PACK_AB R28, R81, R80 ;  /* 0x00000050511c723e */ /* 0x000fe800000010ff */
[----:B------:R-:W3:Y:S01]  /*b550*/  MUFU.EX2 R77, R13 ;  /* 0x0000000d004d7308 */ /* 0x000ee20000000800 */
[----:B-1----:R-:W-:Y:S05]  /*b560*/  @!P3 FMUL R79, R79, R79 ;  /* 0x0000004f4f4fb220 */ /* 0x002fea0000400000 */
[----:B------:R-:W-:Y:S01]  /*b570*/  F2FP.BF16.F32.PACK_AB R29, R79, R78 ;  /* 0x0000004e4f1d723e */ /* 0x000fe200000010ff */
[----:B------:R-:W-:Y:S03]  /*b580*/  @!P4 FMUL R15, R15, 0.5 ;  /* 0x3f0000000f0fc820 */ /* 0x000fe60000400000 */
[----:B------:R-:W1:Y:S01]  /*b590*/  MUFU.EX2 R72, R14 ;  /* 0x0000000e00487308 */ /* 0x000e620000000800 */
[----:B--2---:R-:W-:Y:S09]  /*b5a0*/  @!P2 FMUL R76, R76, R76 ;  /* 0x0000004c4c4ca220 */ /* 0x004ff20000400000 */
[----:B------:R-:W2:Y:S01]  /*b5b0*/  MUFU.EX2 R73, R15 ;  /* 0x0000000f00497308 */ /* 0x000ea20000000800 */
[----:B---3--:R-:W-:Y:S05]  /*b5c0*/  @!P1 FMUL R77, R77, R77 ;  /* 0x0000004d4d4d9220 */ /* 0x008fea0000400000 */
[----:B------:R-:W-:Y:S01]  /*b5d0*/  F2FP.BF16.F32.PACK_AB R30, R77, R76 ;  /* 0x0000004c4d1e723e */ /* 0x000fe200000010ff */
[----:B-1----:R-:W-:Y:S01]  /*b5e0*/  @!P5 FMUL R72, R72, R72 ;  /* 0x000000484848d220 */ /* 0x002fe20000400000 */
[----:B--2---:R-:W-:Y:S05]  /*b5f0*/  @!P4 FMUL R73, R73, R73 ;  /* 0x000000494949c220 */ /* 0x004fea0000400000 */
[----:B------:R-:W-:Y:S01]  /*b600*/  F2FP.BF16.F32.PACK_AB R31, R73, R72 ;  /* 0x00000048491f723e */ /* 0x000fe200000010ff */
[----:B------:R-:W-:Y:S06]  /*b610*/  @!P0 BRA `(.L_x_181) ;  /* 0x0000000000408947 */ /* 0x000fec0003800000 */
[----:B------:R-:W1:Y:S01]  /*b620*/  LDCU.64 UR8, c[0x4][0x80] ;  /* 0x01001000ff0877ac */ /* 0x000e620008000a00 */
[----:B------:R-:W-:Y:S01]  /*b630*/  MOV R15, 0x0 ;  /* 0x00000000000f7802 */ /* 0x000fe20000000f00 */
[----:B------:R-:W-:Y:S02]  /*b640*/  HFMA2 R12, -RZ, RZ, 0, 5.9604644775390625e-08 ;  /* 0x00000001ff0c7431 */ /* 0x000fe400000001ff */
[----:B------:R-:W-:Y:S02]  /*b650*/  IMAD.MOV.U32 R8, RZ, RZ, 0x1be ;  /* 0x000001beff087424 */ /* 0x000fe400078e00ff */
[----:B------:R-:W-:Y:S01]  /*b660*/  IMAD.MOV.U32 R13, RZ, RZ, RZ ;  /* 0x000000ffff0d7224 */ /* 0x000fe200078e00ff */
[----:B------:R-:W2:Y:S01]  /*b670*/  LDCU.64 UR6, c[0x4][0x88] ;  /* 0x01001100ff0677ac */ /* 0x000ea20008000a00 */
[----:B------:R-:W3:Y:S01]  /*b680*/  LDC.64 R14, c[0x4][R15] ;  /* 0x010000000f0e7b82 */ /* 0x000ee20000000a00 */
[----:B------:R-:W4:Y:S01]  /*b690*/  LDCU.64 UR4, c[0x4][0x10] ;  /* 0x01000200ff0477ac */ /* 0x000f220008000a00 */
[----:B-1----:R-:W-:Y:S01]  /*b6a0*/  MOV R5, UR9 ;  /* 0x0000000900057c02 */ /* 0x002fe20008000f00 */
[----:B------:R-:W-:Y:S01]  /*b6b0*/  IMAD.U32 R4, RZ, RZ, UR8 ;  /* 0x00000008ff047e24 */ /* 0x000fe2000f8e00ff */
[----:B--2---:R-:W-:Y:S01]  /*b6c0*/  MOV R7, UR7 ;  /* 0x0000000700077c02 */ /* 0x004fe20008000f00 */
[----:B------:R-:W-:Y:S01]  /*b6d0*/  IMAD.U32 R6, RZ, RZ, UR6 ;  /* 0x00000006ff067e24 */ /* 0x000fe2000f8e00ff */
[----:B----4-:R-:W-:Y:S01]  /*b6e0*/  MOV R11, UR5 ;  /* 0x00000005000b7c02 */ /* 0x010fe20008000f00 */
[----:B------:R-:W-:Y:S02]  /*b6f0*/  IMAD.U32 R10, RZ, RZ, UR4 ;  /* 0x00000004ff0a7e24 */ /* 0x000fe4000f8e00ff */
[----:B------:R-:W-:Y:S07]  /*b700*/  LEPC R20, `(.L_x_181) ;  /* 0x000000001014794e */ /* 0x000fee0000000000 */
[----:B---3--:R-:W-:Y:S05]  /*b710*/  CALL.ABS.NOINC R14 ;  /* 0x000000000e007343 */ /* 0x008fea0003c00000 */
.L_x_181:
[----:B------:R-:W-:Y:S05]  /*b720*/  WARPSYNC.ALL ;  /* 0x0000000000007948 */ /* 0x000fea0003800000 */
[C---:B------:R-:W-:Y:S01]  /*b730*/  R2UR UR4, R75.reuse ;  /* 0x000000004b0472ca */ /* 0x040fe200000e0000 */
[----:B------:R-:W-:Y:S05]  /*b740*/  VIADD R0, R75, 0x10 ;  /* 0x000000104b007836 */ /* 0x000fea0000000000 */
[----:B------:R-:W-:Y:S07]  /*b750*/  SHF.R.U32.HI R0, RZ, 0x15, R0 ;  /* 0x00000015ff007819 */ /* 0x000fee0000011600 */
[----:B------:R1:W-:Y:S02]  /*b760*/  STTM.x8 tmem[UR4], R48 ;  /* 0x00000030000079ed */ /* 0x0003e400081c0004 */
[----:B-1----:R-:W-:Y:S04]  /*b770*/  SHF.R.U32.HI R48, RZ, 0x5, R2 ;  /* 0x00000005ff307819 */ /* 0x002fe80000011602 */
[----:B------:R-:W-:Y:S04]  /*b780*/  LOP3.LUT R48, R48, 0x3, RZ, 0xc0, !PT ;  /* 0x0000000330307812 */ /* 0x000fe800078ec0ff */
[----:B------:R-:W-:Y:S11]  /*b790*/  ISETP.NE.AND P0, PT, R48, R0, PT ;  /* 0x000000003000720c */ /* 0x000ff60003f05270 */
[----:B------:R-:W-:Y:S02]  /*b7a0*/  @!UPT UIADD3 URZ, UPT, UPT, URZ, URZ, URZ ;  /* 0x000000fffffff290 */ /* 0x000fe4000fffe0ff */
[----:B------:R-:W-:Y:S05]  /*b7b0*/  @!P0 BRA `(.L_x_182) ;  /* 0x0000000000408947 */ /* 0x000fea0003800000 */
        /* <DEDUP_REMOVED lines=16> */
.L_x_182:
[----:B------:R-:W-:Y:S05]  /*b8c0*/  WARPSYNC.ALL ;  /* 0x0000000000007948 */ /* 0x000fea0003800000 */
[C---:B------:R-:W-:Y:S01]  /*b8d0*/  R2UR UR4, R75.reuse ;  /* 0x000000004b0472ca */ /* 0x040fe200000e0000 */
[----:B------:R-:W-:Y:S05]  /*b8e0*/  VIADD R0, R75, 0x20 ;  /* 0x000000204b007836 */ /* 0x000fea0000000000 */
[----:B------:R-:W-:Y:S04]  /*b8f0*/  SHF.R.U32.HI R0, RZ, 0x15, R0 ;  /* 0x00000015ff007819 */ /* 0x000fe80000011600 */
[----:B------:R-:W-:Y:S03]  /*b900*/  ISETP.NE.AND P0, PT, R48, R0, PT ;  /* 0x000000003000720c */ /* 0x000fe60003f05270 */
[----:B------:R1:W-:Y:S10]  /*b910*/  STTM.x8 tmem[UR4+0x10], R40 ;  /* 0x00001028000079ed */ /* 0x0003f400081c0004 */
[----:B------:R-:W-:Y:S05]  /*b920*/  @!P0 BRA `(.L_x_183) ;  /* 0x0000000000408947 */ /* 0x000fea0003800000 */
[----:B------:R-:W2:Y:S01]  /*b930*/  LDCU.64 UR8, c[0x4][0x80] ;  /* 0x01001000ff0877ac */ /* 0x000ea20008000a00 */
[----:B------:R-:W-:Y:S01]  /*b940*/  MOV R15, 0x0 ;  /* 0x00000000000f7802 */ /* 0x000fe20000000f00 */
[----:B------:R-:W-:Y:S02]  /*b950*/  HFMA2 R12, -RZ, RZ, 0, 5.9604644775390625e-08 ;  /* 0x00000001ff0c7431 */ /* 0x000fe400000001ff */
[----:B------:R-:W-:Y:S02]  /*b960*/  IMAD.MOV.U32 R8, RZ, RZ, 0x1be ;  /* 0x000001beff087424 */ /* 0x000fe400078e00ff */
[----:B------:R-:W-:Y:S01]  /*b970*/  IMAD.MOV.U32 R13, RZ, RZ, RZ ;  /* 0x000000ffff0d7224 */ /* 0x000fe200078e00ff */
[----:B------:R-:W3:Y:S01]  /*b980*/  LDCU.64 UR6, c[0x4][0x88] ;  /* 0x01001100ff0677ac */ /* 0x000ee20008000a00 */
[----:B------:R-:W4:Y:S01]  /*b990*/  LDC.64 R14, c[0x4][R15] ;  /* 0x010000000f0e7b82 */ /* 0x000f220000000a00 */
[----:B------:R-:W5:Y:S01]  /*b9a0*/  LDCU.64 UR4, c[0x4][0x10] ;  /* 0x01000200ff0477ac */ /* 0x000f620008000a00 */
[----:B--2---:R-:W-:Y:S01]  /*b9b0*/  MOV R5, UR9 ;  /* 0x0000000900057c02 */ /* 0x004fe20008000f00 */
[----:B------:R-:W-:Y:S01]  /*b9c0*/  IMAD.U32 R4, RZ, RZ, UR8 ;  /* 0x00000008ff047e24 */ /* 0x000fe2000f8e00ff */
[----:B---3--:R-:W-:Y:S01]  /*b9d0*/  MOV R7, UR7 ;  /* 0x0000000700077c02 */ /* 0x008fe20008000f00 */
[----:B------:R-:W-:Y:S01]  /*b9e0*/  IMAD.U32 R6, RZ, RZ, UR6 ;  /* 0x00000006ff067e24 */ /* 0x000fe2000f8e00ff */
[----:B-----5:R-:W-:Y:S01]  /*b9f0*/  MOV R11, UR5 ;  /* 0x00000005000b7c02 */ /* 0x020fe20008000f00 */
[----:B------:R-:W-:Y:S02]  /*ba00*/  IMAD.U32 R10, RZ, RZ, UR4 ;  /* 0x00000004ff0a7e24 */ /* 0x000fe4000f8e00ff */
[----:B------:R-:W-:Y:S07]  /*ba10*/  LEPC R20, `(.L_x_183) ;  /* 0x000000001014794e */ /* 0x000fee0000000000 */
[----:B-1--4-:R-:W-:Y:S05]  /*ba20*/  CALL.ABS.NOINC R14 ;  /* 0x000000000e007343 */ /* 0x012fea0003c00000 */
.L_x_183:
[----:B------:R-:W-:Y:S05]  /*ba30*/  WARPSYNC.ALL ;  /* 0x0000000000007948 */ /* 0x000fea0003800000 */
[C---:B------:R-:W-:Y:S01]  /*ba40*/  R2UR UR4, R75.reuse ;  /* 0x000000004b0472ca */ /* 0x040fe200000e0000 */
[----:B------:R-:W-:Y:S05]  /*ba50*/  VIADD R0, R75, 0x30 ;  /* 0x000000304b007836 */ /* 0x000fea0000000000 */
[----:B------:R-:W-:Y:S04]  /*ba60*/  SHF.R.U32.HI R0, RZ, 0x15, R0 ;  /* 0x00000015ff007819 */ /* 0x000fe80000011600 */
[----:B------:R-:W-:Y:S03]  /*ba70*/  ISETP.NE.AND P0, PT, R48, R0, PT ;  /* 0x000000003000720c */ /* 0x000fe60003f05270 */
[----:B------:R2:W-:Y:S10]  /*ba80*/  STTM.x8 tmem[UR4+0x20], R32 ;  /* 0x00002020000079ed */ /* 0x0005f400081c0004 */
[----:B------:R-:W-:Y:S05]  /*ba90*/  @!P0 BRA `(.L_x_184) ;  /* 0x0000000000408947 */ /* 0x000fea0003800000 */
[----:B------:R-:W3:Y:S01]  /*baa0*/  LDCU.64 UR8, c[0x4][0x80] ;  /* 0x01001000ff0877ac */ /* 0x000ee20008000a00 */
[----:B------:R-:W-:Y:S01]  /*bab0*/  MOV R15, 0x0 ;  /* 0x00000000000f7802 */ /* 0x000fe20000000f00 */
[----:B------:R-:W-:Y:S02]  /*bac0*/  HFMA2 R12, -RZ, RZ, 0, 5.9604644775390625e-08 ;  /* 0x00000001ff0c7431 */ /* 0x000fe400000001ff */
[----:B------:R-:W-:Y:S02]  /*bad0*/  IMAD.MOV.U32 R8, RZ, RZ, 0x1be ;  /* 0x000001beff087424 */ /* 0x000fe400078e00ff */
[----:B------:R-:W-:Y:S01]  /*bae0*/  IMAD.MOV.U32 R13, RZ, RZ, RZ ;  /* 0x000000ffff0d7224 */ /* 0x000fe200078e00ff */
[----:B------:R-:W4:Y:S01]  /*baf0*/  LDCU.64 UR6, c[0x4][0x88] ;  /* 0x01001100ff0677ac */ /* 0x000f220008000a00 */
[----:B------:R-:W1:Y:S01]  /*bb00*/  LDC.64 R14, c[0x4][R15] ;  /* 0x010000000f0e7b82 */ /* 0x000e620000000a00 */
[----:B------:R-:W5:Y:S01]  /*bb10*/  LDCU.64 UR4, c[0x4][0x10] ;  /* 0x01000200ff0477ac */ /* 0x000f620008000a00 */
[----:B---3--:R-:W-:Y:S01]  /*bb20*/  MOV R5, UR9 ;  /* 0x0000000900057c02 */ /* 0x008fe20008000f00 */
[----:B------:R-:W-:Y:S01]  /*bb30*/  IMAD.U32 R4, RZ, RZ, UR8 ;  /* 0x00000008ff047e24 */ /* 0x000fe2000f8e00ff */
[----:B----4-:R-:W-:Y:S01]  /*bb40*/  MOV R7, UR7 ;  /* 0x0000000700077c02 */ /* 0x010fe20008000f00 */
[----:B------:R-:W-:Y:S01]  /*bb50*/  IMAD.U32 R6, RZ, RZ, UR6 ;  /* 0x00000006ff067e24 */ /* 0x000fe2000f8e00ff */
[----:B-----5:R-:W-:Y:S01]  /*bb60*/  MOV R11, UR5 ;  /* 0x00000005000b7c02 */ /* 0x020fe20008000f00 */
[----:B------:R-:W-:Y:S02]  /*bb70*/  IMAD.U32 R10, RZ, RZ, UR4 ;  /* 0x00000004ff0a7e24 */ /* 0x000fe4000f8e00ff */
[----:B------:R-:W-:Y:S07]  /*bb80*/  LEPC R20, `(.L_x_184) ;  /* 0x000000001014794e */ /* 0x000fee0000000000 */
[----:B-12---:R-:W-:Y:S05]  /*bb90*/  CALL.ABS.NOINC R14 ;  /* 0x000000000e007343 */ /* 0x006fea0003c00000 */
.L_x_184:
[----:B------:R-:W-:Y:S05]  /*bba0*/  WARPSYNC.ALL ;  /* 0x0000000000007948 */ /* 0x000fea0003800000 */
[----:B------:R-:W-:Y:S11]  /*bbb0*/  R2UR UR4, R75 ;  /* 0x000000004b0472ca */ /* 0x000ff600000e0000 */
[----:B------:R-:W-:Y:S02]  /*bbc0*/  @!UPT UIADD3 URZ, UPT, UPT, URZ, URZ, URZ ;  /* 0x000000fffffff290 */ /* 0x000fe4000fffe0ff */
[----:B------:R3:W-:Y:S01]  /*bbd0*/  STTM.x8 tmem[UR4+0x30], R24 ;  /* 0x00003018000079ed */ /* 0x0007e200081c0004 */
[----:B------:R-:W-:Y:S05]  /*bbe0*/  BRA `(.L_x_185) ;  /* 0x0000001c00387947 */ /* 0x000fea0003800000 */
.L_x_180:
[--C-:B-1----:R-:W-:Y:S01]  /*bbf0*/  SHF.R.U32.HI R0, RZ, 0x1, R2.reuse ;  /* 0x00000001ff007819 */ /* 0x102fe20000011602 */
[----:B------:R-:W1:Y:S01]  /*bc00*/  LDC R3, c[0x0][0x448] ;  /* 0x00011200ff037b82 */ /* 0x000e620000000800 */
[----:B------:R-:W-:Y:S05]  /*bc10*/  WARPSYNC.ALL ;  /* 0x0000000000007948 */ /* 0x000fea0003800000 */
[C---:B------:R-:W-:Y:S02]  /*bc20*/  R2UR UR4, R75.reuse ;  /* 0x000000004b0472ca */ /* 0x040fe400000e0000 */
[----:B------:R-:W-:Y:S02]  /*bc30*/  LOP3.LUT R0, R0, 0x40, RZ, 0xc0, !PT ;  /* 0x0000004000007812 */ /* 0x000fe400078ec0ff */
[----:B------:R-:W-:Y:S02]  /*bc40*/  LOP3.LUT R36, R36, 0x1a0, RZ, 0xfc, !PT ;  /* 0x000001a024247812 */ /* 0x000fe400078efcff */
[----:B------:R-:W-:Y:S02]  /*bc50*/  IADD3 R0, PT, PT, R56, R0, RZ ;  /* 0x0000000038007210 */ /* 0x000fe40007ffe0ff */
[----:B------:R-:W-:Y:S03]  /*bc60*/  SHF.R.U32.HI R98, RZ, 0x4, R2 ;  /* 0x00000004ff627819 */ /* 0x000fe60000011602 */
[----:B--2---:R-:W2:Y:S01]  /*bc70*/  LDS.128 R4, [R0+0x2e000] ;  /* 0x02e0000000047984 */ /* 0x004ea20000000c00 */
[----:B------:R-:W-:Y:S04]  /*bc80*/  LOP3.LUT R98, R98, 0x8, RZ, 0xc0, !PT ;  /* 0x0000000862627812 */ /* 0x000fe800078ec0ff */
[----:B------:R-:W-:Y:S01]  /*bc90*/  IADD3 R75, PT, PT, R75, -R98, RZ ;  /* 0x800000624b4b7210 */ /* 0x000fe20007ffe0ff */
[----:B------:R-:W2:Y:S02]  /*bca0*/  LDTM.x16 R16, tmem[UR4] ;  /* 0x00000004001079ee */ /* 0x000ea40008240000 */
[----:B------:R-:W4:Y:S01]  /*bcb0*/  LDS.128 R8, [R0+0x2e010] ;  /* 0x02e0100000087984 */ /* 0x000f220000000c00 */
[----:B------:R-:W-:Y:S02]  /*bcc0*/  R2UR UR4, R34 ;  /* 0x00000000220472ca */ /* 0x000fe400000e0000 */
[----:B------:R-:W-:Y:S05]  /*bcd0*/  SHF.R.U32.HI R75, RZ, 0x15, R75 ;  /* 0x00000015ff4b7819 */ /* 0x000fea000001164b */
[----:B---3--:R-:W3:Y:S01]  /*bce0*/  LDS.128 R12, [R0+0x2e020] ;  /* 0x02e02000000c7984 */ /* 0x008ee20000000c00 */
[----:B-1----:R-:W-:Y:S04]  /*bcf0*/  FMUL R3, R3, 1.4426950216293334961 ;  /* 0x3fb8aa3b03037820 */ /* 0x002fe80000400000 */
[C---:B--2---:R-:W-:Y:S02]  /*bd00*/  FFMA2 R4, R3.reuse.F32, R16.F32x2.HI_LO, R4.F32x2.HI_LO ;  /* 0x0000001003047249 */ /* 0x044fe40000040004 */
[----:B------:R-:W-:Y:S03]  /*bd10*/  FFMA2 R6, R3.F32, R18.F32x2.HI_LO, R6.F32x2.HI_LO ;  /* 0x0000001203067249 */ /* 0x000fe60000040006 */
[----:B------:R-:W-:Y:S02]  /*bd20*/  FSETP.GEU.AND P2, PT, R4, -126, PT ;  /* 0xc2fc00000400780b */ /* 0x000fe40003f4e000 */
[----:B------:R-:W-:Y:S01]  /*bd30*/  FSETP.GEU.AND P1, PT, R5, -126, PT ;  /* 0xc2fc00000500780b */ /* 0x000fe20003f2e000 */
[C---:B----4-:R-:W-:Y:S01]  /*bd40*/  FFMA2 R8, R3.reuse.F32, R20.F32x2.HI_LO, R8.F32x2.HI_LO ;  /* 0x0000001403087249 */ /* 0x050fe20000040008 */
[----:B------:R-:W-:Y:S01]  /*bd50*/  FSETP.GEU.AND P6, PT, R6, -126, PT ;  /* 0xc2fc00000600780b */ /* 0x000fe20003fce000 */
[----:B------:R-:W-:Y:S01]  /*bd60*/  FFMA2 R10, R3.F32, R22.F32x2.HI_LO, R10.F32x2.HI_LO ;  /* 0x00000016030a7249 */ /* 0x000fe2000004000a */
[----:B------:R-:W-:Y:S02]  /*bd70*/  FSETP.GEU.AND P5, PT, R7, -126, PT ;  /* 0xc2fc00000700780b */ /* 0x000fe40003fae000 */
[----:B------:R-:W-:Y:S02]  /*bd80*/  FSETP.GEU.AND P4, PT, R8, -126, PT ;  /* 0xc2fc00000800780b */ /* 0x000fe40003f8e000 */
[----:B------:R-:W-:Y:S01]  /*bd90*/  FSETP.GEU.AND P3, PT, R9, -126, PT ;  /* 0xc2fc00000900780b */ /* 0x000fe20003f6e000 */
[----:B---3--:R-:W-:Y:S01]  /*bda0*/  FFMA2 R12, R3.F32, R24.F32x2.HI_LO, R12.F32x2.HI_LO ;  /* 0x00000018030c7249 */ /* 0x008fe2000004000c */
[----:B------:R-:W-:Y:S01]  /*bdb0*/  FSETP.GEU.AND P0, PT, R10, -126, PT ;  /* 0xc2fc00000a00780b */ /* 0x000fe20003f0e000 */
[----:B------:R-:W-:Y:S02]  /*bdc0*/  @!P2 FMUL R4, R4, 0.5 ;  /* 0x3f0000000404a820 */ /* 0x000fe40000400000 */
[----:B------:R-:W-:Y:S01]  /*bdd0*/  @!P1 FMUL R5, R5, 0.5 ;  /* 0x3f00000005059820 */ /* 0x000fe20000400000 */
[----:B------:R-:W-:Y:S01]  /*bde0*/  FFMA2 R32, R3.F32, R26.F32x2.HI_LO, R14.F32x2.HI_LO ;  /* 0x0000001a03207249 */ /* 0x000fe2000004000e */
[----:B------:R-:W1:Y:S01]  /*bdf0*/  MUFU.EX2 R124, R4 ;  /* 0x00000004007c7308 */ /* 0x000e620000000800 */
[----:B------:R-:W-:Y:S01]  /*be00*/  @!P6 FMUL R6, R6, 0.5 ;  /* 0x3f0000000606e820 */ /* 0x000fe20000400000 */
[----:B------:R-:W-:Y:S02]  /*be10*/  @!P5 FMUL R7, R7, 0.5 ;  /* 0x3f0000000707d820 */ /* 0x000fe40000400000 */
[----:B------:R-:W-:Y:S02]  /*be20*/  @!P4 FMUL R8, R8, 0.5 ;  /* 0x3f0000000808c820 */ /* 0x000fe40000400000 */
[----:B------:R-:W-:Y:S04]  /*be30*/  @!P3 FMUL R9, R9, 0.5 ;  /* 0x3f0000000909b820 */ /* 0x000fe80000400000 */
[----:B------:R-:W2:Y:S01]  /*be40*/  MUFU.EX2 R125, R5 ;  /* 0x00000005007d7308 */ /* 0x000ea20000000800 */
[----:B------:R-:W-:Y:S09]  /*be50*/  @!P0 FMUL R10, R10, 0.5 ;  /* 0x3f0000000a0a8820 */ /* 0x000ff20000400000 */
[----:B------:R-:W3:Y:S01]  /*be60*/  MUFU.EX2 R122, R6 ;  /* 0x00000006007a7308 */ /* 0x000ee20000000800 */
[----:B-1----:R-:W-:Y:S01]  /*be70*/  @!P2 FMUL R124, R124, R124 ;  /* 0x0000007c7c7ca220 */ /* 0x002fe20000400000 */
[----:B------:R-:W-:Y:S08]  /*be80*/  FSETP.GEU.AND P2, PT, R11, -126, PT ;  /* 0xc2fc00000b00780b */ /* 0x000ff00003f4e000 */
[----:B------:R1:W4:Y:S01]  /*be90*/  MUFU.EX2 R123, R7 ;  /* 0x00000007007b7308 */ /* 0x0003220000000800 */
[----:B--2---:R-:W-:Y:S01]  /*bea0*/  @!P1 FMUL R125, R125, R125 ;  /* 0x0000007d7d7d9220 */ /* 0x004fe20000400000 */
[----:B------:R-:W-:Y:S04]  /*beb0*/  FSETP.GEU.AND P1, PT, R12, -126, PT ;  /* 0xc2fc00000c00780b */ /* 0x000fe80003f2e000 */
[----:B------:R-:W-:Y:S01]  /*bec0*/  F2FP.BF16.F32.PACK_AB R48, R125, R124 ;  /* 0x0000007c7d30723e */ /* 0x000fe200000010ff */
[----:B------:R-:W-:Y:S03]  /*bed0*/  @!P2 FMUL R11, R11, 0.5 ;  /* 0x3f0000000b0ba820 */ /* 0x000fe60000400000 */
[----:B------:R-:W2:Y:S01]  /*bee0*/  MUFU.EX2 R120, R8 ;  /* 0x0000000800787308 */ /* 0x000ea20000000800 */
[----:B---3--:R-:W-:Y:S01]  /*bef0*/  @!P6 FMUL R122, R122, R122 ;  /* 0x0000007a7a7ae220 */ /* 0x008fe20000400000 */
[----:B------:R-:W-:Y:S03]  /*bf00*/  FSETP.GEU.AND P6, PT, R13, -126, PT ;  /* 0xc2fc00000d00780b */ /* 0x000fe60003fce000 */
[----:B------:R-:W-:Y:S05]  /*bf10*/  @!P1 FMUL R12, R12, 0.5 ;  /* 0x3f0000000c0c9820 */ /* 0x000fea0000400000 */
[----:B------:R-:W3:Y:S01]  /*bf20*/  MUFU.EX2 R121, R9 ;  /* 0x0000000900797308 */ /* 0x000ee20000000800 */
[----:B-1----:R-:W1:Y:S01]  /*bf30*/  LDS.128 R4, [R0+0x2e030] ;  /* 0x02e0300000047984 */ /* 0x002e620000000c00 */
[----:B----4-:R-:W-:Y:S01]  /*bf40*/  @!P5 FMUL R123, R123, R123 ;  /* 0x0000007b7b7bd220 */ /* 0x010fe20000400000 */
[----:B------:R-:W-:Y:S02]  /*bf50*/  FSETP.GEU.AND P5, PT, R32, -126, PT ;  /* 0xc2fc00002000780b */ /* 0x000fe40003fae000 */
[----:B------:R-:W-:Y:S05]  /*bf60*/  @!P6 FMUL R13, R13, 0.5 ;  /* 0x3f0000000d0de820 */ /* 0x000fea0000400000 */
[----:B------:R-:W4:Y:S01]  /*bf70*/  MUFU.EX2 R39, R10 ;  /* 0x0000000a00277308 */ /* 0x000f220000000800 */
[----:B--2---:R-:W-:Y:S01]  /*bf80*/  @!P4 FMUL R120, R120, R120 ;  /* 0x000000787878c220 */ /* 0x004fe20000400000 */
[----:B------:R-:W-:Y:S02]  /*bf90*/  FSETP.GEU.AND P4, PT, R33, -126, PT ;  /* 0xc2fc00002100780b */ /* 0x000fe40003f8e000 */
[----:B------:R-:W-:Y:S06]  /*bfa0*/  F2FP.BF16.F32.PACK_AB R49, R123, R122 ;  /* 0x0000007a7b31723e */ /* 0x000fec00000010ff */
[----:B------:R2:W5:Y:S01]  /*bfb0*/  MUFU.EX2 R38, R11 ;  /* 0x0000000b00267308 */ /* 0x0005620000000800 */
[----:B------:R-:W-:Y:S01]  /*bfc0*/  @!P5 FMUL R32, R32, 0.5 ;  /* 0x3f0000002020d820 */ /* 0x000fe20000400000 */
[----:B---3--:R-:W-:Y:S03]  /*bfd0*/  @!P3 FMUL R121, R121, R121 ;  /* 0x000000797979b220 */ /* 0x008fe60000400000 */
[----:B------:R-:W-:Y:S05]  /*bfe0*/  @!P4 FMUL R33, R33, 0.5 ;  /* 0x3f0000002121c820 */ /* 0x000fea0000400000 */
[----:B------:R-:W3:Y:S01]  /*bff0*/  MUFU.EX2 R118, R12 ;  /* 0x0000000c00767308 */ /* 0x000ee20000000800 */
[----:B----4-:R-:W-:Y:S01]  /*c000*/  @!P0 FMUL R39, R39, R39 ;  /* 0x0000002727278220 */ /* 0x010fe20000400000 */
[----:B------:R-:W-:Y:S08]  /*c010*/  F2FP.BF16.F32.PACK_AB R50, R121, R120 ;  /* 0x000000787932723e */ /* 0x000ff000000010ff */
[----:B------:R-:W4:Y:S01]  /*c020*/  MUFU.EX2 R119, R13 ;  /* 0x0000000d00777308 */ /* 0x000f220000000800 */
[----:B--2---:R-:W2:Y:S01]  /*c030*/  LDS.128 R8, [R0+0x2e080] ;  /* 0x02e0800000087984 */ /* 0x004ea20000000c00 */
[----:B-----5:R-:W-:Y:S05]  /*c040*/  @!P2 FMUL R38, R38, R38 ;  /* 0x000000262626a220 */ /* 0x020fea0000400000 */
[----:B------:R-:W-:Y:S03]  /*c050*/  F2FP.BF16.F32.PACK_AB R51, R38, R39 ;  /* 0x000000272633723e */ /* 0x000fe600000010ff */
[----:B------:R-:W5:Y:S01]  /*c060*/  MUFU.EX2 R116, R32 ;  /* 0x0000002000747308 */ /* 0x000f620000000800 */
[C---:B-1----:R-:W-:Y:S02]  /*c070*/  FFMA2 R4, R3.reuse.F32, R28.F32x2.HI_LO, R4.F32x2.HI_LO ;  /* 0x0000001c03047249 */ /* 0x042fe40000040004 */
[----:B------:R-:W-:Y:S02]  /*c080*/  FFMA2 R6, R3.F32, R30.F32x2.HI_LO, R6.F32x2.HI_LO ;  /* 0x0000001e03067249 */ /* 0x000fe40000040006 */
[----:B------:R-:W1:Y:S01]  /*c090*/  LDS.128 R28, [R0+0x2e090] ;  /* 0x02e09000001c7984 */ /* 0x000e620000000c00 */
[----:B------:R-:W-:Y:S01]  /*c0a0*/  FSETP.GEU.AND P3, PT, R4, -126, PT ;  /* 0xc2fc00000400780b */ /* 0x000fe20003f6e000 */
[----:B---3--:R-:W-:Y:S03]  /*c0b0*/  @!P1 FMUL R118, R118, R118 ;  /* 0x0000007676769220 */ /* 0x008fe60000400000 */
[----:B------:R3:W3:Y:S01]  /*c0c0*/  MUFU.EX2 R117, R33 ;  /* 0x0000002100757308 */ /* 0x0006e20000000800 */
[----:B------:R-:W-:Y:S01]  /*c0d0*/  FSETP.GEU.AND P0, PT, R5, -126, PT ;  /* 0xc2fc00000500780b */ /* 0x000fe20003f0e000 */
[----:B----4-:R-:W-:Y:S01]  /*c0e0*/  @!P6 FMUL R119, R119, R119 ;  /* 0x000000777777e220 */ /* 0x010fe20000400000 */
[----:B------:R-:W-:Y:S01]  /*c0f0*/  FSETP.GEU.AND P2, PT, R6, -126, PT ;  /* 0xc2fc00000600780b */ /* 0x000fe20003f4e000 */
[----:B------:R-:W2:Y:S01]  /*c100*/  LDTM.x16 R12, tmem[UR4] ;  /* 0x00000004000c79ee */ /* 0x000ea20008240000 */
[----:B------:R-:W-:Y:S02]  /*c110*/  R2UR UR4, R37 ;  /* 0x00000000250472ca */ /* 0x000fe400000e0000 */
[----:B------:R-:W-:Y:S01]  /*c120*/  FSETP.GEU.AND P1, PT, R7, -126, PT ;  /* 0xc2fc00000700780b */ /* 0x000fe20003f2e000 */
[----:B-----5:R-:W-:Y:S01]  /*c130*/  @!P5 FMUL R116, R116, R116 ;  /* 0x000000747474d220 */ /* 0x020fe20000400000 */
[----:B------:R-:W-:Y:S01]  /*c140*/  F2FP.BF16.F32.PACK_AB R52, R119, R118 ;  /* 0x000000767734723e */ /* 0x000fe200000010ff */
[----:B------:R-:W-:Y:S04]  /*c150*/  @!P3 FMUL R4, R4, 0.5 ;  /* 0x3f0000000404b820 */ /* 0x000fe80000400000 */
[----:B------:R-:W-:Y:S01]  /*c160*/  @!P0 FMUL R5, R5, 0.5 ;  /* 0x3f00000005058820 */ /* 0x000fe20000400000 */
[----:B------:R-:W4:Y:S01]  /*c170*/  MUFU.EX2 R114, R4 ;  /* 0x0000000400727308 */ /* 0x000f220000000800 */
[----:B------:R-:W-:Y:S01]  /*c180*/  @!P2 FMUL R6, R6, 0.5 ;  /* 0x3f0000000606a820 */ /* 0x000fe20000400000 */
[----:B---3--:R-:W-:Y:S01]  /*c190*/  LDS.128 R32, [R0+0x2e0b0] ;  /* 0x02e0b00000207984 */ /* 0x008fe20000000c00 */
[----:B------:R-:W-:Y:S02]  /*c1a0*/  @!P4 FMUL R117, R117, R117 ;  /* 0x000000757575c220 */ /* 0x000fe40000400000 */
[----:B------:R-:W-:Y:S05]  /*c1b0*/  @!P1 FMUL R7, R7, 0.5 ;  /* 0x3f00000007079820 */ /* 0x000fea0000400000 */
[----:B------:R-:W3:Y:S01]  /*c1c0*/  MUFU.EX2 R115, R5 ;  /* 0x0000000500737308 */ /* 0x000ee20000000800 */
[----:B------:R-:W-:Y:S01]  /*c1d0*/  F2FP.BF16.F32.PACK_AB R53, R117, R116 ;  /* 0x000000747535723e */ /* 0x000fe200000010ff */
[C---:B--2---:R-:W-:Y:S08]  /*c1e0*/  FFMA2 R8, R3.reuse.F32, R12.F32x2.HI_LO, R8.F32x2.HI_LO ;  /* 0x0000000c03087249 */ /* 0x044ff00000040008 */
[----:B------:R-:W2:Y:S01]  /*c1f0*/  MUFU.EX2 R112, R6 ;  /* 0x0000000600707308 */ /* 0x000ea20000000800 */
[----:B------:R-:W-:Y:S01]  /*c200*/  FFMA2 R10, R3.F32, R14.F32x2.HI_LO, R10.F32x2.HI_LO ;  /* 0x0000000e030a7249 */ /* 0x000fe2000004000a */
[----:B------:R-:W-:Y:S01]  /*c210*/  FSETP.GEU.AND P6, PT, R8, -126, PT ;  /* 0xc2fc00000800780b */ /* 0x000fe20003fce000 */
[----:B----4-:R-:W-:Y:S01]  /*c220*/  @!P3 FMUL R114, R114, R114 ;  /* 0x000000727272b220 */ /* 0x010fe20000400000 */
[----:B------:R-:W-:Y:S01]  /*c230*/  FSETP.GEU.AND P5, PT, R9, -126, PT ;  /* 0xc2fc00000900780b */ /* 0x000fe20003fae000 */
[C---:B-1----:R-:W-:Y:S01]  /*c240*/  FFMA2 R28, R3.reuse.F32, R16.F32x2.HI_LO, R28.F32x2.HI_LO ;  /* 0x00000010031c7249 */ /* 0x042fe2000004001c */
[----:B------:R-:W-:Y:S04]  /*c250*/  FSETP.GEU.AND P4, PT, R10, -126, PT ;  /* 0xc2fc00000a00780b */ /* 0x000fe80003f8e000 */
[----:B------:R1:W4:Y:S01]  /*c260*/  MUFU.EX2 R113, R7 ;  /* 0x0000000700717308 */ /* 0x0003220000000800 */
[----:B------:R-:W-:Y:S01]  /*c270*/  FFMA2 R30, R3.F32, R18.F32x2.HI_LO, R30.F32x2.HI_LO ;  /* 0x00000012031e7249 */ /* 0x000fe2000004001e */
[----:B------:R-:W-:Y:S01]  /*c280*/  FSETP.GEU.AND P3, PT, R11, -126, PT ;  /* 0xc2fc00000b00780b */ /* 0x000fe20003f6e000 */
[----:B---3--:R-:W-:Y:S01]  /*c290*/  @!P0 FMUL R115, R115, R115 ;  /* 0x0000007373738220 */ /* 0x008fe20000400000 */
[----:B------:R-:W-:Y:S01]  /*c2a0*/  FSETP.GEU.AND P0, PT, R28, -126, PT ;  /* 0xc2fc00001c00780b */ /* 0x000fe20003f0e000 */
[----:B------:R-:W-:Y:S01]  /*c2b0*/  @!P6 FMUL R8, R8, 0.5 ;  /* 0x3f0000000808e820 */ /* 0x000fe20000400000 */
[----:B--2---:R-:W-:Y:S01]  /*c2c0*/  @!P2 FMUL R112, R112, R112 ;  /* 0x000000707070a220 */ /* 0x004fe20000400000 */
[----:B------:R-:W-:Y:S01]  /*c2d0*/  @!P5 FMUL R9, R9, 0.5 ;  /* 0x3f0000000909d820 */ /* 0x000fe20000400000 */
[----:B------:R-:W-:Y:S02]  /*c2e0*/  FSETP.GEU.AND P2, PT, R29, -126, PT ;  /* 0xc2fc00001d00780b */ /* 0x000fe40003f4e000 */
[----:B------:R-:W2:Y:S01]  /*c2f0*/  MUFU.EX2 R110, R8 ;  /* 0x00000008006e7308 */ /* 0x000ea20000000800 */
[----:B------:R-:W-:Y:S01]  /*c300*/  @!P4 FMUL R10, R10, 0.5 ;  /* 0x3f0000000a0ac820 */ /* 0x000fe20000400000 */
[----:B------:R-:W-:Y:S03]  /*c310*/  F2FP.BF16.F32.PACK_AB R54, R115, R114 ;  /* 0x000000727336723e */ /* 0x000fe600000010ff */
[----:B------:R-:W-:Y:S01]  /*c320*/  @!P3 FMUL R11, R11, 0.5 ;  /* 0x3f0000000b0bb820 */ /* 0x000fe20000400000 */
[----:B-1----:R-:W1:Y:S01]  /*c330*/  LDS.128 R4, [R0+0x2e0a0] ;  /* 0x02e0a00000047984 */ /* 0x002e620000000c00 */
[----:B------:R-:W-:Y:S01]  /*c340*/  @!P0 FMUL R28, R28, 0.5 ;  /* 0x3f0000001c1c8820 */ /* 0x000fe20000400000 */
[----:B----4-:R-:W-:Y:S02]  /*c350*/  @!P1 FMUL R113, R113, R113 ;  /* 0x0000007171719220 */ /* 0x010fe40000400000 */
[----:B------:R-:W3:Y:S01]  /*c360*/  MUFU.EX2 R111, R9 ;  /* 0x00000009006f7308 */ /* 0x000ee20000000800 */
[----:B------:R-:W-:Y:S01]  /*c370*/  FSETP.GEU.AND P1, PT, R30, -126, PT ;  /* 0xc2fc00001e00780b */ /* 0x000fe20003f2e000 */
[----:B------:R-:W-:Y:S01]  /*c380*/  @!P2 FMUL R29, R29, 0.5 ;  /* 0x3f0000001d1da820 */ /* 0x000fe20000400000 */
[----:B------:R-:W-:Y:S07]  /*c390*/  F2FP.BF16.F32.PACK_AB R55, R113, R112 ;  /* 0x000000707137723e */ /* 0x000fee00000010ff */
[----:B------:R-:W4:Y:S01]  /*c3a0*/  MUFU.EX2 R42, R28 ;  /* 0x0000001c002a7308 */ /* 0x000f220000000800 */
[----:B--2---:R-:W-:Y:S01]  /*c3b0*/  @!P6 FMUL R110, R110, R110 ;  /* 0x0000006e6e6ee220 */ /* 0x004fe20000400000 */
[----:B------:R-:W-:Y:S02]  /*c3c0*/  FSETP.GEU.AND P6, PT, R31, -126, PT ;  /* 0xc2fc00001f00780b */ /* 0x000fe40003fce000 */
[----:B------:R-:W-:Y:S06]  /*c3d0*/  @!P1 FMUL R30, R30, 0.5 ;  /* 0x3f0000001e1e9820 */ /* 0x000fec0000400000 */
[----:B------:R-:W2:Y:S01]  /*c3e0*/  MUFU.EX2 R43, R29 ;  /* 0x0000001d002b7308 */ /* 0x000ea20000000800 */
[----:B---3--:R-:W-:Y:S05]  /*c3f0*/  @!P5 FMUL R111, R111, R111 ;  /* 0x0000006f6f6fd220 */ /* 0x008fea0000400000 */
[----:B------:R-:W-:Y:S01]  /*c400*/  F2FP.BF16.F32.PACK_AB R40, R111, R110 ;  /* 0x0000006e6f28723e */ /* 0x000fe200000010ff */
[----:B------:R-:W-:Y:S03]  /*c410*/  @!P6 FMUL R31, R31, 0.5 ;  /* 0x3f0000001f1fe820 */ /* 0x000fe60000400000 */
[----:B------:R-:W3:Y:S01]  /*c420*/  MUFU.EX2 R45, R30 ;  /* 0x0000001e002d7308 */ /* 0x000ee20000000800 */
[----:B----4-:R-:W-:Y:S09]  /*c430*/  @!P0 FMUL R42, R42, R42 ;  /* 0x0000002a2a2a8220 */ /* 0x010ff20000400000 */
[----:B------:R-:W4:Y:S01]  /*c440*/  MUFU.EX2 R44, R31 ;  /* 0x0000001f002c7308 */ /* 0x000f220000000800 */
[----:B--2---:R-:W-:Y:S01]  /*c450*/  @!P2 FMUL R43, R43, R43 ;  /* 0x0000002b2b2ba220 */ /* 0x004fe20000400000 */
[C---:B-1----:R-:W-:Y:S02]  /*c460*/  FFMA2 R4, R3.reuse.F32, R20.F32x2.HI_LO, R4.F32x2.HI_LO ;  /* 0x0000001403047249 */ /* 0x042fe40000040004 */
[C---:B------:R-:W-:Y:S06]  /*c470*/  FFMA2 R6, R3.reuse.F32, R22.F32x2.HI_LO, R6.F32x2.HI_LO ;  /* 0x0000001603067249 */ /* 0x040fec0000040006 */
[----:B------:R-:W1:Y:S01]  /*c480*/  MUFU.EX2 R108, R10 ;  /* 0x0000000a006c7308 */ /* 0x000e620000000800 */
[C---:B------:R-:W-:Y:S01]  /*c490*/  FFMA2 R32, R3.reuse.F32, R24.F32x2.HI_LO, R32.F32x2.HI_LO ;  /* 0x0000001803207249 */ /* 0x040fe20000040020 */
[----:B------:R-:W-:Y:S01]  /*c4a0*/  FSETP.GEU.AND P5, PT, R4, -126, PT ;  /* 0xc2fc00000400780b */ /* 0x000fe20003fae000 */
[----:B------:R-:W-:Y:S01]  /*c4b0*/  FFMA2 R34, R3.F32, R26.F32x2.HI_LO, R34.F32x2.HI_LO ;  /* 0x0000001a03227249 */ /* 0x000fe20000040022 */
[----:B------:R-:W-:Y:S01]  /*c4c0*/  FSETP.GEU.AND P0, PT, R7, -126, PT ;  /* 0xc2fc00000700780b */ /* 0x000fe20003f0e000 */
[----:B------:R-:W-:Y:S01]  /*c4d0*/  LDS.128 R24, [R0+0x2e130] ;  /* 0x02e1300000187984 */ /* 0x000fe20000000c00 */
[----:B------:R-:W-:Y:S01]  /*c4e0*/  FSETP.GEU.AND P2, PT, R32, -126, PT ;  /* 0xc2fc00002000780b */ /* 0x000fe20003f4e000 */
[----:B---3--:R-:W-:Y:S03]  /*c4f0*/  @!P1 FMUL R45, R45, R45 ;  /* 0x0000002d2d2d9220 */ /* 0x008fe60000400000 */
[----:B------:R2:W3:Y:S01]  /*c500*/  MUFU.EX2 R109, R11 ;  /* 0x0000000b006d7308 */ /* 0x0004e20000000800 */
[----:B------:R-:W-:Y:S01]  /*c510*/  FSETP.GEU.AND P1, PT, R33, -126, PT ;  /* 0xc2fc00002100780b */ /* 0x000fe20003f2e000 */
[----:B----4-:R-:W-:Y:S01]  /*c520*/  @!P6 FMUL R44, R44, R44 ;  /* 0x0000002c2c2ce220 */ /* 0x010fe20000400000 */
[----:B------:R-:W-:Y:S01]  /*c530*/  FSETP.GEU.AND P6, PT, R34, -126, PT ;  /* 0xc2fc00002200780b */ /* 0x000fe20003fce000 */
[----:B------:R-:W4:Y:S01]  /*c540*/  LDS.128 R28, [R0+0x2e100] ;  /* 0x02e10000001c7984 */ /* 0x000f220000000c00 */
[----:B------:R-:W-:Y:S02]  /*c550*/  @!P5 FMUL R4, R4, 0.5 ;  /* 0x3f0000000404d820 */ /* 0x000fe40000400000 */
[----:B------:R-:W-:Y:S01]  /*c560*/  @!P0 FMUL R7, R7, 0.5 ;  /* 0x3f00000007078820 */ /* 0x000fe20000400000 */
[----:B-1----:R-:W-:Y:S02]  /*c570*/  @!P4 FMUL R108, R108, R108 ;  /* 0x0000006c6c6cc220 */ /* 0x002fe40000400000 */
[----:B------:R-:W1:Y:S01]  /*c580*/  MUFU.EX2 R37, R4 ;  /* 0x0000000400257308 */ /* 0x000e620000000800 */
[----:B------:R-:W-:Y:S01]  /*c590*/  FSETP.GEU.AND P4, PT, R5, -126, PT ;  /* 0xc2fc00000500780b */ /* 0x000fe20003f8e000 */
[----:B------:R-:W-:Y:S02]  /*c5a0*/  @!P2 FMUL R32, R32, 0.5 ;  /* 0x3f0000002020a820 */ /* 0x000fe40000400000 */
[----:B------:R-:W-:Y:S02]  /*c5b0*/  @!P1 FMUL R33, R33, 0.5 ;  /* 0x3f00000021219820 */ /* 0x000fe40000400000 */
[----:B------:R-:W-:Y:S01]  /*c5c0*/  @!P6 FMUL R34, R34, 0.5 ;  /* 0x3f0000002222e820 */ /* 0x000fe20000400000 */
[----:B--2---:R-:W4:Y:S01]  /*c5d0*/  LDTM.x16 R8, tmem[UR4] ;  /* 0x00000004000879ee */ /* 0x004f220008240000 */
[----:B------:R-:W-:Y:S02]  /*c5e0*/  R2UR UR4, R36 ;  /* 0x00000000240472ca */ /* 0x000fe400000e0000 */
[----:B------:R-:W2:Y:S01]  /*c5f0*/  MUFU.EX2 R97, R7 ;  /* 0x0000000700617308 */ /* 0x000ea20000000800 */
[----:B---3--:R-:W-:Y:S01]  /*c600*/  @!P3 FMUL R109, R109, R109 ;  /* 0x0000006d6d6db220 */ /* 0x008fe20000400000 */
[C---:B------:R-:W-:Y:S02]  /*c610*/  FSETP.GEU.AND P3, PT, R6.reuse, -126, PT ;  /* 0xc2fc00000600780b */ /* 0x040fe40003f6e000 */
[----:B------:R-:W-:Y:S02]  /*c620*/  @!P4 FMUL R5, R5, 0.5 ;  /* 0x3f0000000505c820 */ /* 0x000fe40000400000 */
[----:B------:R-:W-:Y:S04]  /*c630*/  F2FP.BF16.F32.PACK_AB R41, R109, R108 ;  /* 0x0000006c6d29723e */ /* 0x000fe800000010ff */
[----:B------:R-:W3:Y:S01]  /*c640*/  MUFU.EX2 R94, R32 ;  /* 0x00000020005e7308 */ /* 0x000ee20000000800 */
[----:B-1----:R-:W-:Y:S01]  /*c650*/  @!P5 FMUL R37, R37, R37 ;  /* 0x000000252525d220 */ /* 0x002fe20000400000 */
[----:B------:R-:W-:Y:S03]  /*c660*/  FSETP.GEU.AND P5, PT, R35, -126, PT ;  /* 0xc2fc00002300780b */ /* 0x000fe60003fae000 */
[----:B------:R-:W-:Y:S05]  /*c670*/  @!P3 FMUL R6, R6, 0.5 ;  /* 0x3f0000000606b820 */ /* 0x000fea0000400000 */
[----:B------:R-:W1:Y:S01]  /*c680*/  MUFU.EX2 R107, R5 ;  /* 0x00000005006b7308 */ /* 0x000e620000000800 */
[----:B--2---:R-:W-:Y:S04]  /*c690*/  @!P0 FMUL R97, R97, R97 ;  /* 0x0000006161618220 */ /* 0x004fe80000400000 */
[----:B------:R-:W-:Y:S05]  /*c6a0*/  @!P5 FMUL R35, R35, 0.5 ;  /* 0x3f0000002323d820 */ /* 0x000fea0000400000 */
[----:B------:R2:W5:Y:S01]  /*c6b0*/  MUFU.EX2 R96, R6 ;  /* 0x0000000600607308 */ /* 0x0005620000000800 */
[----:B---3--:R-:W-:Y:S01]  /*c6c0*/  @!P2 FMUL R94, R94, R94 ;  /* 0x0000005e5e5ea220 */ /* 0x008fe20000400000 */
[C---:B----4-:R-:W-:Y:S02]  /*c6d0*/  FFMA2 R28, R3.reuse.F32, R8.F32x2.HI_LO, R28.F32x2.HI_LO ;  /* 0x00000008031c7249 */ /* 0x050fe4000004001c */
[----:B------:R-:W-:Y:S02]  /*c6e0*/  FFMA2 R30, R3.F32, R10.F32x2.HI_LO, R30.F32x2.HI_LO ;  /* 0x0000000a031e7249 */ /* 0x000fe4000004001e */
[----:B------:R-:W-:Y:S04]  /*c6f0*/  LDS.128 R8, [R0+0x2e120] ;  /* 0x02e1200000087984 */ /* 0x000fe80000000c00 */
[----:B------:R-:W3:Y:S01]  /*c700*/  MUFU.EX2 R95, R33 ;  /* 0x00000021005f7308 */ /* 0x000ee20000000800 */
[----:B------:R-:W-:Y:S01]  /*c710*/  FSETP.GEU.AND P0, PT, R30, -126, PT ;  /* 0xc2fc00001e00780b */ /* 0x000fe20003f0e000 */
[----:B-1----:R-:W-:Y:S01]  /*c720*/  @!P4 FMUL R107, R107, R107 ;  /* 0x0000006b6b6bc220 */ /* 0x002fe20000400000 */
[----:B------:R-:W-:Y:S02]  /*c730*/  FSETP.GEU.AND P4, PT, R28, -126, PT ;  /* 0xc2fc00001c00780b */ /* 0x000fe40003f8e000 */
[----:B------:R-:W-:Y:S05]  /*c740*/  FSETP.GEU.AND P2, PT, R31, -126, PT ;  /* 0xc2fc00001f00780b */ /* 0x000fea0003f4e000 */
[----:B------:R-:W1:Y:S01]  /*c750*/  MUFU.EX2 R92, R34 ;  /* 0x00000022005c7308 */ /* 0x000e620000000800 */
[----:B--2---:R-:W2:Y:S01]  /*c760*/  LDS.128 R4, [R0+0x2e110] ;  /* 0x02e1100000047984 */ /* 0x004ea20000000c00 */
[----:B-----5:R-:W-:Y:S01]  /*c770*/  @!P3 FMUL R96, R96, R96 ;  /* 0x000000606060b220 */ /* 0x020fe20000400000 */
[----:B------:R-:W-:Y:S01]  /*c780*/  FSETP.GEU.AND P3, PT, R29, -126, PT ;  /* 0xc2fc00001d00780b */ /* 0x000fe20003f6e000 */
[----:B------:R-:W-:Y:S06]  /*c790*/  @!P0 FMUL R30, R30, 0.5 ;  /* 0x3f0000001e1e8820 */ /* 0x000fec0000400000 */
[----:B------:R-:W4:Y:S01]  /*c7a0*/  MUFU.EX2 R93, R35 ;  /* 0x00000023005d7308 */ /* 0x000f220000000800 */
[----:B------:R-:W-:Y:S01]  /*c7b0*/  @!P4 FMUL R28, R28, 0.5 ;  /* 0x3f0000001c1cc820 */ /* 0x000fe20000400000 */
[----:B------:R-:W-:Y:S01]  /*c7c0*/  @!P2 FMUL R31, R31, 0.5 ;  /* 0x3f0000001f1fa820 */ /* 0x000fe20000400000 */
[----:B---3--:R-:W-:Y:S07]  /*c7d0*/  @!P1 FMUL R95, R95, R95 ;  /* 0x0000005f5f5f9220 */ /* 0x008fee0000400000 */
[----:B------:R-:W3:Y:S01]  /*c7e0*/  MUFU.EX2 R90, R28 ;  /* 0x0000001c005a7308 */ /* 0x000ee20000000800 */
[----:B------:R-:W-:Y:S01]  /*c7f0*/  @!P3 FMUL R29, R29, 0.5 ;  /* 0x3f0000001d1db820 */ /* 0x000fe20000400000 */
[----:B-1----:R-:W-:Y:S01]  /*c800*/  @!P6 FMUL R92, R92, R92 ;  /* 0x0000005c5c5ce220 */ /* 0x002fe20000400000 */
[----:B------:R-:W-:Y:S07]  /*c810*/  F2FP.BF16.F32.PACK_AB R46, R95, R94 ;  /* 0x0000005e5f2e723e */ /* 0x000fee00000010ff */
[----:B------:R-:W1:Y:S01]  /*c820*/  MUFU.EX2 R91, R29 ;  /* 0x0000001d005b7308 */ /* 0x000e620000000800 */
[----:B----4-:R-:W-:Y:S05]  /*c830*/  @!P5 FMUL R93, R93, R93 ;  /* 0x0000005d5d5dd220 */ /* 0x010fea0000400000 */
[----:B------:R-:W-:Y:S04]  /*c840*/  F2FP.BF16.F32.PACK_AB R47, R93, R92 ;  /* 0x0000005c5d2f723e */ /* 0x000fe800000010ff */
[----:B------:R-:W4:Y:S01]  /*c850*/  MUFU.EX2 R88, R30 ;  /* 0x0000001e00587308 */ /* 0x000f220000000800 */
[----:B---3--:R-:W-:Y:S09]  /*c860*/  @!P4 FMUL R90, R90, R90 ;  /* 0x0000005a5a5ac220 */ /* 0x008ff20000400000 */
[----:B------:R-:W3:Y:S01]  /*c870*/  MUFU.EX2 R89, R31 ;  /* 0x0000001f00597308 */ /* 0x000ee20000000800 */
[C---:B--2---:R-:W-:Y:S02]  /*c880*/  FFMA2 R4, R3.reuse.F32, R12.F32x2.HI_LO, R4.F32x2.HI_LO ;  /* 0x0000000c03047249 */ /* 0x044fe40000040004 */
[C---:B------:R-:W-:Y:S02]  /*c890*/  FFMA2 R6, R3.reuse.F32, R14.F32x2.HI_LO, R6.F32x2.HI_LO ;  /* 0x0000000e03067249 */ /* 0x040fe40000040006 */
[C---:B------:R-:W-:Y:S01]  /*c8a0*/  FFMA2 R8, R3.reuse.F32, R16.F32x2.HI_LO, R8.F32x2.HI_LO ;  /* 0x0000001003087249 */ /* 0x040fe20000040008 */
[----:B------:R-:W-:Y:S01]  /*c8b0*/  FSETP.GEU.AND P1, PT, R4, -126, PT ;  /* 0xc2fc00000400780b */ /* 0x000fe20003f2e000 */
[----:B------:R-:W-:Y:S01]  /*c8c0*/  FFMA2 R32, R3.F32, R18.F32x2.HI_LO, R10.F32x2.HI_LO ;  /* 0x0000001203207249 */ /* 0x000fe2000004000a */
[----:B------:R-:W-:Y:S01]  /*c8d0*/  FSETP.GEU.AND P6, PT, R5, -126, PT ;  /* 0xc2fc00000500780b */ /* 0x000fe20003fce000 */
[C---:B------:R-:W-:Y:S01]  /*c8e0*/  FFMA2 R24, R3.reuse.F32, R20.F32x2.HI_LO, R24.F32x2.HI_LO ;  /* 0x0000001403187249 */ /* 0x040fe20000040018 */
[----:B------:R-:W-:Y:S01]  /*c8f0*/  FSETP.GEU.AND P5, PT, R6, -126, PT ;  /* 0xc2fc00000600780b */ /* 0x000fe20003fae000 */
[----:B------:R-:W-:Y:S01]  /*c900*/  FFMA2 R26, R3.F32, R22.F32x2.HI_LO, R26.F32x2.HI_LO ;  /* 0x00000016031a7249 */ /* 0x000fe2000004001a */
[----:B------:R-:W-:Y:S01]  /*c910*/  FSETP.GEU.AND P4, PT, R7, -126, PT ;  /* 0xc2fc00000700780b */ /* 0x000fe20003f8e000 */
[----:B------:R-:W-:Y:S01]  /*c920*/  LDS.128 R20, [R0+0x2e190] ;  /* 0x02e1900000147984 */ /* 0x000fe20000000c00 */
[----:B-1----:R-:W-:Y:S01]  /*c930*/  @!P3 FMUL R91, R91, R91 ;  /* 0x0000005b5b5bb220 */ /* 0x002fe20000400000 */
[----:B------:R-:W-:Y:S01]  /*c940*/  FSETP.GEU.AND P3, PT, R8, -126, PT ;  /* 0xc2fc00000800780b */ /* 0x000fe20003f6e000 */
[----:B----4-:R-:W-:Y:S01]  /*c950*/  @!P0 FMUL R88, R88, R88 ;  /* 0x0000005858588220 */ /* 0x010fe20000400000 */
[----:B------:R-:W-:Y:S01]  /*c960*/  FSETP.GEU.AND P0, PT, R9, -126, PT ;  /* 0xc2fc00000900780b */ /* 0x000fe20003f0e000 */
[----:B---3--:R-:W-:Y:S01]  /*c970*/  @!P2 FMUL R89, R89, R89 ;  /* 0x000000595959a220 */ /* 0x008fe20000400000 */
[----:B------:R-:W-:Y:S01]  /*c980*/  @!P1 FMUL R4, R4, 0.5 ;  /* 0x3f00000004049820 */ /* 0x000fe20000400000 */
[----:B------:R-:W-:Y:S01]  /*c990*/  FSETP.GEU.AND P2, PT, R32, -126, PT ;  /* 0xc2fc00002000780b */ /* 0x000fe20003f4e000 */
[----:B------:R-:W1:Y:S01]  /*c9a0*/  LDS.128 R28, [R0+0x2e180] ;  /* 0x02e18000001c7984 */ /* 0x000e620000000c00 */
[----:B------:R-:W-:Y:S01]  /*c9b0*/  @!P6 FMUL R5, R5, 0.5 ;  /* 0x3f0000000505e820 */ /* 0x000fe20000400000 */
[----:B------:R-:W2:Y:S01]  /*c9c0*/  MUFU.EX2 R86, R4 ;  /* 0x0000000400567308 */ /* 0x000ea20000000800 */
[----:B------:R-:W-:Y:S01]  /*c9d0*/  @!P5 FMUL R6, R6, 0.5 ;  /* 0x3f0000000606d820 */ /* 0x000fe20000400000 */
[----:B------:R-:W-:Y:S03]  /*c9e0*/  @!P4 FMUL R7, R7, 0.5 ;  /* 0x3f0000000707c820 */ /* 0x000fe60000400000 */
[----:B------:R-:W-:Y:S02]  /*c9f0*/  @!P3 FMUL R8, R8, 0.5 ;  /* 0x3f0000000808b820 */ /* 0x000fe40000400000 */
[----:B------:R-:W-:Y:S03]  /*ca00*/  @!P0 FMUL R9, R9, 0.5 ;  /* 0x3f00000009098820 */ /* 0x000fe60000400000 */
[----:B------:R-:W3:Y:S01]  /*ca10*/  MUFU.EX2 R87, R5 ;  /* 0x0000000500577308 */ /* 0x000ee20000000800 */
[----:B------:R-:W-:Y:S09]  /*ca20*/  @!P2 FMUL R32, R32, 0.5 ;  /* 0x3f0000002020a820 */ /* 0x000ff20000400000 */
[----:B------:R-:W4:Y:S01]  /*ca30*/  MUFU.EX2 R84, R6 ;  /* 0x0000000600547308 */ /* 0x000f220000000800 */
[----:B--2---:R-:W-:Y:S01]  /*ca40*/  @!P1 FMUL R86, R86, R86 ;  /* 0x0000005656569220 */ /* 0x004fe20000400000 */
[----:B------:R-:W-:Y:S08]  /*ca50*/  FSETP.GEU.AND P1, PT, R33, -126, PT ;  /* 0xc2fc00002100780b */ /* 0x000ff00003f2e000 */
[----:B------:R-:W2:Y:S01]  /*ca60*/  MUFU.EX2 R85, R7 ;  /* 0x0000000700557308 */ /* 0x000ea20000000800 */
[----:B---3--:R-:W-:Y:S01]  /*ca70*/  @!P6 FMUL R87, R87, R87 ;  /* 0x000000575757e220 */ /* 0x008fe20000400000 */
[----:B------:R-:W-:Y:S04]  /*ca80*/  FSETP.GEU.AND P6, PT, R24, -126, PT ;  /* 0xc2fc00001800780b */ /* 0x000fe80003fce000 */
[----:B------:R-:W-:Y:S01]  /*ca90*/  F2FP.BF16.F32.PACK_AB R34, R87, R86 ;  /* 0x000000565722723e */ /* 0x000fe200000010ff */
[----:B------:R-:W-:Y:S03]  /*caa0*/  @!P1 FMUL R33, R33, 0.5 ;  /* 0x3f00000021219820 */ /* 0x000fe60000400000 */
[----:B------:R-:W3:Y:S01]  /*cab0*/  MUFU.EX2 R64, R8 ;  /* 0x0000000800407308 */ /* 0x000ee20000000800 */
[----:B----4-:R-:W-:Y:S01]  /*cac0*/  @!P5 FMUL R84, R84, R84 ;  /* 0x000000545454d220 */ /* 0x010fe20000400000 */
[----:B------:R-:W-:Y:S03]  /*cad0*/  FSETP.GEU.AND P5, PT, R25, -126, PT ;  /* 0xc2fc00001900780b */ /* 0x000fe60003fae000 */
[----:B------:R-:W-:Y:S05]  /*cae0*/  @!P6 FMUL R24, R24, 0.5 ;  /* 0x3f0000001818e820 */ /* 0x000fea0000400000 */
[----:B------:R4:W5:Y:S01]  /*caf0*/  MUFU.EX2 R65, R9 ;  /* 0x0000000900417308 */ /* 0x0009620000000800 */
        /* <DEDUP_REMOVED lines=9> */
[----:B----4-:R-:W1:Y:S01]  /*cb90*/  LDTM.x16 R4, tmem[UR4] ;  /* 0x00000004000479ee */ /* 0x010e620008240000 */
[----:B-----5:R-:W-:Y:S03]  /*cba0*/  @!P0 FMUL R65, R65, R65 ;  /* 0x0000004141418220 */ /* 0x020fe60000400000 */
[----:B------:R-:W-:Y:S05]  /*cbb0*/  @!P3 FMUL R27, R27, 0.5 ;  /* 0x3f0000001b1bb820 */ /* 0x000fea0000400000 */
[----:B------:R-:W4:Y:S01]  /*cbc0*/  MUFU.EX2 R60, R24 ;  /* 0x00000018003c7308 */ /* 0x000f220000000800 */
[----:B--2---:R-:W-:Y:S01]  /*cbd0*/  @!P2 FMUL R62, R62, R62 ;  /* 0x0000003e3e3ea220 */ /* 0x004fe20000400000 */
[----:B------:R-:W-:Y:S02]  /*cbe0*/  F2FP.BF16.F32.PACK_AB R32, R91, R90 ;  /* 0x0000005a5b20723e */ /* 0x000fe400000010ff */
[----:B------:R-:W-:Y:S06]  /*cbf0*/  F2FP.BF16.F32.PACK_AB R36, R65, R64 ;  /* 0x000000404124723e */ /* 0x000fec00000010ff */
[----:B------:R-:W2:Y:S01]  /*cc00*/  MUFU.EX2 R61, R25 ;  /* 0x00000019003d7308 */ /* 0x000ea20000000800 */
[----:B---3--:R-:W-:Y:S01]  /*cc10*/  @!P1 FMUL R63, R63, R63 ;  /* 0x0000003f3f3f9220 */ /* 0x008fe20000400000 */
[----:B------:R-:W-:Y:S08]  /*cc20*/  F2FP.BF16.F32.PACK_AB R33, R89, R88 ;  /* 0x000000585921723e */ /* 0x000ff000000010ff */
[----:B------:R-:W3:Y:S01]  /*cc30*/  MUFU.EX2 R58, R26 ;  /* 0x0000001a003a7308 */ /* 0x000ee20000000800 */
[C---:B-1----:R-:W-:Y:S02]  /*cc40*/  FFMA2 R28, R3.reuse.F32, R4.F32x2.HI_LO, R28.F32x2.HI_LO ;  /* 0x00000004031c7249 */ /* 0x042fe4000004001c */
[C---:B------:R-:W-:Y:S02]  /*cc50*/  FFMA2 R30, R3.reuse.F32, R6.F32x2.HI_LO, R30.F32x2.HI_LO ;  /* 0x00000006031e7249 */ /* 0x040fe4000004001e */
[----:B------:R-:W1:Y:S01]  /*cc60*/  LDS.128 R4, [R0+0x2e1a0] ;  /* 0x02e1a00000047984 */ /* 0x000e620000000c00 */
[----:B------:R-:W-:Y:S01]  /*cc70*/  FFMA2 R20, R3.F32, R8.F32x2.HI_LO, R20.F32x2.HI_LO ;  /* 0x0000000803147249 */ /* 0x000fe20000040014 */
[----:B------:R-:W-:Y:S03]  /*cc80*/  FSETP.GEU.AND P2, PT, R29, -126, PT ;  /* 0xc2fc00001d00780b */ /* 0x000fe60003f4e000 */
[----:B------:R-:W5:Y:S01]  /*cc90*/  MUFU.EX2 R59, R27 ;  /* 0x0000001b003b7308 */ /* 0x000f620000000800 */
[----:B------:R-:W-:Y:S01]  /*cca0*/  FFMA2 R22, R3.F32, R10.F32x2.HI_LO, R22.F32x2.HI_LO ;  /* 0x0000000a03167249 */ /* 0x000fe20000040016 */
[----:B------:R-:W-:Y:S01]  /*ccb0*/  FSETP.GEU.AND P1, PT, R30, -126, PT ;  /* 0xc2fc00001e00780b */ /* 0x000fe20003f2e000 */
[----:B----4-:R-:W-:Y:S01]  /*ccc0*/  @!P6 FMUL R60, R60, R60 ;  /* 0x0000003c3c3ce220 */ /* 0x010fe20000400000 */
[----:B------:R-:W-:Y:S01]  /*ccd0*/  FSETP.GEU.AND P0, PT, R28, -126, PT ;  /* 0xc2fc00001c00780b */ /* 0x000fe20003f0e000 */
[----:B------:R-:W4:Y:S01]  /*cce0*/  LDS.128 R8, [R0+0x2e1b0] ;  /* 0x02e1b00000087984 */ /* 0x000f220000000c00 */
[----:B------:R-:W-:Y:S01]  /*ccf0*/  NOP ;  /* 0x0000000000007918 */ /* 0x000fe20000000000 */
[----:B--2---:R-:W-:Y:S01]  /*cd00*/  @!P5 FMUL R61, R61, R61 ;  /* 0x0000003d3d3dd220 */ /* 0x004fe20000400000 */
[----:B------:R-:W-:Y:S01]  /*cd10*/  FSETP.GEU.AND P6, PT, R31, -126, PT ;  /* 0xc2fc00001f00780b */ /* 0x000fe20003fce000 */
[----:B---3--:R-:W-:Y:S01]  /*cd20*/  @!P4 FMUL R58, R58, R58 ;  /* 0x0000003a3a3ac220 */ /* 0x008fe20000400000 */
[----:B------:R-:W-:Y:S01]  /*cd30*/  FSETP.GEU.AND P5, PT, R20, -126, PT ;  /* 0xc2fc00001400780b */ /* 0x000fe20003fae000 */
[----:B------:R-:W-:Y:S01]  /*cd40*/  @!P2 FMUL R29, R29, 0.5 ;  /* 0x3f0000001d1da820 */ /* 0x000fe20000400000 */
[----:B------:R-:W-:Y:S01]  /*cd50*/  BAR.SYNC.DEFER_BLOCKING 0x3, 0x100 ;  /* 0x00c4000000007b1d */ /* 0x000fe20000010000 */
[----:B------:R-:W-:Y:S02]  /*cd60*/  FSETP.GEU.AND P4, PT, R21, -126, PT ;  /* 0xc2fc00001500780b */ /* 0x000fe40003f8e000 */
[----:B------:R-:W-:Y:S01]  /*cd70*/  @!P1 FMUL R30, R30, 0.5 ;  /* 0x3f0000001e1e9820 */ /* 0x000fe20000400000 */
[----:B-----5:R-:W-:Y:S01]  /*cd80*/  @!P3 FMUL R59, R59, R59 ;  /* 0x0000003b3b3bb220 */ /* 0x020fe20000400000 */
[----:B------:R-:W-:Y:S01]  /*cd90*/  FSETP.GEU.AND P3, PT, R22, -126, PT ;  /* 0xc2fc00001600780b */ /* 0x000fe20003f6e000 */
[----:B------:R-:W2:Y:S01]  /*cda0*/  MUFU.EX2 R67, R29 ;  /* 0x0000001d00437308 */ /* 0x000ea20000000800 */
[----:B------:R-:W-:Y:S02]  /*cdb0*/  @!P0 FMUL R28, R28, 0.5 ;  /* 0x3f0000001c1c8820 */ /* 0x000fe40000400000 */
[----:B------:R-:W-:Y:S02]  /*cdc0*/  @!P6 FMUL R31, R31, 0.5 ;  /* 0x3f0000001f1fe820 */ /* 0x000fe40000400000 */
[----:B------:R-:W-:Y:S05]  /*cdd0*/  @!P5 FMUL R20, R20, 0.5 ;  /* 0x3f0000001414d820 */ /* 0x000fea0000400000 */
[----:B------:R-:W3:Y:S01]  /*cde0*/  MUFU.EX2 R68, R30 ;  /* 0x0000001e00447308 */ /* 0x000ee20000000800 */
[----:B------:R-:W-:Y:S01]  /*cdf0*/  @!P4 FMUL R21, R21, 0.5 ;  /* 0x3f0000001515c820 */ /* 0x000fe20000400000 */
[----:B------:R-:W-:Y:S08]  /*ce00*/  @!P3 FMUL R22, R22, 0.5 ;  /* 0x3f0000001616b820 */ /* 0x000ff00000400000 */
[----:B------:R-:W5:Y:S01]  /*ce10*/  MUFU.EX2 R66, R28 ;  /* 0x0000001c00427308 */ /* 0x000f620000000800 */
[----:B--2---:R-:W-:Y:S01]  /*ce20*/  @!P2 FMUL R67, R67, R67 ;  /* 0x000000434343a220 */ /* 0x004fe20000400000 */
[C---:B-1----:R-:W-:Y:S02]  /*ce30*/  FFMA2 R4, R3.reuse.F32, R12.F32x2.HI_LO, R4.F32x2.HI_LO ;  /* 0x0000000c03047249 */ /* 0x042fe40000040004 */
[----:B------:R-:W-:Y:S03]  /*ce40*/  FFMA2 R6, R3.F32, R14.F32x2.HI_LO, R6.F32x2.HI_LO ;  /* 0x0000000e03067249 */ /* 0x000fe60000040006 */
[----:B------:R-:W-:Y:S03]  /*ce50*/  FSETP.GEU.AND P2, PT, R4, -126, PT ;  /* 0xc2fc00000400780b */ /* 0x000fe60003f4e000 */
[----:B------:R-:W1:Y:S01]  /*ce60*/  MUFU.EX2 R69, R31 ;  /* 0x0000001f00457308 */ /* 0x000e620000000800 */
[----:B---3--:R-:W-:Y:S01]  /*ce70*/  @!P1 FMUL R68, R68, R68 ;  /* 0x0000004444449220 */ /* 0x008fe20000400000 */
[----:B------:R-:W-:Y:S01]  /*ce80*/  FSETP.GEU.AND P1, PT, R5, -126, PT ;  /* 0xc2fc00000500780b */ /* 0x000fe20003f2e000 */
[C---:B----4-:R-:W-:Y:S01]  /*ce90*/  FFMA2 R8, R3.reuse.F32, R16.F32x2.HI_LO, R8.F32x2.HI_LO ;  /* 0x0000001003087249 */ /* 0x050fe20000040008 */
[----:B------:R-:W-:Y:S01]  /*cea0*/  MOV R17, R44 ;  /* 0x0000002c00117202 */ /* 0x000fe20000000f00 */
[----:B------:R-:W-:Y:S01]  /*ceb0*/  FFMA2 R10, R3.F32, R18.F32x2.HI_LO, R10.F32x2.HI_LO ;  /* 0x00000012030a7249 */ /* 0x000fe2000004000a */
[----:B------:R-:W-:Y:S04]  /*cec0*/  MOV R18, R42 ;  /* 0x0000002a00127202 */ /* 0x000fe80000000f00 */
[----:B------:R-:W2:Y:S01]  /*ced0*/  MUFU.EX2 R70, R20 ;  /* 0x0000001400467308 */ /* 0x000ea20000000800 */
[----:B-----5:R-:W-:Y:S01]  /*cee0*/  @!P0 FMUL R66, R66, R66 ;  /* 0x0000004242428220 */ /* 0x020fe20000400000 */
[----:B------:R-:W-:Y:S01]  /*cef0*/  FSETP.GEU.AND P0, PT, R23, -126, PT ;  /* 0xc2fc00001700780b */ /* 0x000fe20003f0e000 */
[----:B------:R-:W-:Y:S01]  /*cf00*/  @!P2 FMUL R4, R4, 0.5 ;  /* 0x3f0000000404a820 */ /* 0x000fe20000400000 */
[----:B------:R-:W-:Y:S01]  /*cf10*/  F2FP.BF16.F32.PACK_AB R42, R43, R42 ;  /* 0x0000002a2b2a723e */ /* 0x000fe200000010ff */
[----:B------:R-:W-:Y:S05]  /*cf20*/  @!P1 FMUL R5, R5, 0.5 ;  /* 0x3f00000005059820 */ /* 0x000fea0000400000 */
[----:B------:R-:W3:Y:S01]  /*cf30*/  MUFU.EX2 R71, R21 ;  /* 0x0000001500477308 */ /* 0x000ee20000000800 */
[----:B-1----:R-:W-:Y:S01]  /*cf40*/  @!P6 FMUL R69, R69, R69 ;  /* 0x000000454545e220 */ /* 0x002fe20000400000 */
[----:B------:R-:W-:Y:S02]  /*cf50*/  FSETP.GEU.AND P6, PT, R6, -126, PT ;  /* 0xc2fc00000600780b */ /* 0x000fe40003fce000 */
[----:B------:R-:W-:Y:S02]  /*cf60*/  MOV R19, R43 ;  /* 0x0000002b00137202 */ /* 0x000fe40000000f00 */
[-C--:B------:R-:W-:Y:S01]  /*cf70*/  F2FP.BF16.F32.PACK_AB R43, R44, R45.reuse ;  /* 0x0000002d2c2b723e */ /* 0x080fe200000010ff */
[----:B------:R-:W-:Y:S03]  /*cf80*/  @!P0 FMUL R23, R23, 0.5 ;  /* 0x3f00000017178820 */ /* 0x000fe60000400000 */
[----:B------:R-:W1:Y:S01]  /*cf90*/  MUFU.EX2 R82, R22 ;  /* 0x0000001600527308 */ /* 0x000e620000000800 */
[----:B--2---:R-:W-:Y:S01]  /*cfa0*/  @!P5 FMUL R70, R70, R70 ;  /* 0x000000464646d220 */ /* 0x004fe20000400000 */
[----:B------:R-:W-:Y:S02]  /*cfb0*/  FSETP.GEU.AND P5, PT, R7, -126, PT ;  /* 0xc2fc00000700780b */ /* 0x000fe40003fae000 */
[----:B------:R-:W-:Y:S02]  /*cfc0*/  MOV R16, R45 ;  /* 0x0000002d00107202 */ /* 0x000fe40000000f00 */
[----:B------:R-:W-:Y:S01]  /*cfd0*/  F2FP.BF16.F32.PACK_AB R44, R107, R37 ;  /* 0x000000256b2c723e */ /* 0x000fe200000010ff */
[----:B------:R-:W-:Y:S03]  /*cfe0*/  @!P6 FMUL R6, R6, 0.5 ;  /* 0x3f0000000606e820 */ /* 0x000fe60000400000 */
[----:B------:R-:W2:Y:S01]  /*cff0*/  MUFU.EX2 R80, R4 ;  /* 0x0000000400507308 */ /* 0x000ea20000000800 */
[----:B---3--:R-:W-:Y:S01]  /*d000*/  @!P4 FMUL R71, R71, R71 ;  /* 0x000000474747c220 */ /* 0x008fe20000400000 */
[----:B------:R-:W-:Y:S02]  /*d010*/  FSETP.GEU.AND P4, PT, R8, -126, PT ;  /* 0xc2fc00000800780b */ /* 0x000fe40003f8e000 */
[----:B------:R-:W-:Y:S02]  /*d020*/  F2FP.BF16.F32.PACK_AB R45, R97, R96 ;  /* 0x00000060612d723e */ /* 0x000fe400000010ff */
[----:B------:R-:W-:Y:S01]  /*d030*/  F2FP.BF16.F32.PACK_AB R24, R67, R66 ;  /* 0x000000424318723e */ /* 0x000fe200000010ff */
[----:B------:R-:W-:Y:S03]  /*d040*/  @!P5 FMUL R7, R7, 0.5 ;  /* 0x3f0000000707d820 */ /* 0x000fe60000400000 */
[----:B------:R-:W3:Y:S01]  /*d050*/  MUFU.EX2 R81, R5 ;  /* 0x0000000500517308 */ /* 0x000ee20000000800 */
[----:B-1----:R-:W-:Y:S01]  /*d060*/  @!P3 FMUL R82, R82, R82 ;  /* 0x000000525252b220 */ /* 0x002fe20000400000 */
[----:B------:R-:W-:Y:S02]  /*d070*/  FSETP.GEU.AND P3, PT, R9, -126, PT ;  /* 0xc2fc00000900780b */ /* 0x000fe40003f6e000 */
[----:B------:R-:W-:Y:S02]  /*d080*/  MOV R22, R39 ;  /* 0x0000002700167202 */ /* 0x000fe40000000f00 */
[----:B------:R-:W-:Y:S01]  /*d090*/  F2FP.BF16.F32.PACK_AB R39, R59, R58 ;  /* 0x0000003a3b27723e */ /* 0x000fe200000010ff */
[----:B------:R-:W-:Y:S03]  /*d0a0*/  @!P4 FMUL R8, R8, 0.5 ;  /* 0x3f0000000808c820 */ /* 0x000fe60000400000 */
[----:B------:R-:W1:Y:S01]  /*d0b0*/  MUFU.EX2 R83, R23 ;  /* 0x0000001700537308 */ /* 0x000e620000000800 */
[----:B--2---:R-:W-:Y:S01]  /*d0c0*/  @!P2 FMUL R80, R80, R80 ;  /* 0x000000505050a220 */ /* 0x004fe20000400000 */
[C---:B------:R-:W-:Y:S02]  /*d0d0*/  FSETP.GEU.AND P2, PT, R10.reuse, -126, PT ;  /* 0xc2fc00000a00780b */ /* 0x040fe40003f4e000 */
[----:B------:R-:W-:Y:S02]  /*d0e0*/  F2FP.BF16.F32.PACK_AB R25, R69, R68 ;  /* 0x000000444519723e */ /* 0x000fe400000010ff */
[----:B------:R-:W-:Y:S01]  /*d0f0*/  F2FP.BF16.F32.PACK_AB R26, R71, R70 ;  /* 0x00000046471a723e */ /* 0x000fe200000010ff */
[----:B------:R-:W-:Y:S03]  /*d100*/  @!P3 FMUL R9, R9, 0.5 ;  /* 0x3f0000000909b820 */ /* 0x000fe60000400000 */
[----:B------:R-:W2:Y:S01]  /*d110*/  MUFU.EX2 R78, R6 ;  /* 0x00000006004e7308 */ /* 0x000ea20000000800 */
[----:B---3--:R-:W-:Y:S01]  /*d120*/  @!P1 FMUL R81, R81, R81 ;  /* 0x0000005151519220 */ /* 0x008fe20000400000 */
[----:B------:R-:W-:Y:S04]  /*d130*/  FSETP.GEU.AND P1, PT, R11, -126, PT ;  /* 0xc2fc00000b00780b */ /* 0x000fe80003f2e000 */
[----:B------:R-:W-:Y:S01]  /*d140*/  F2FP.BF16.F32.PACK_AB R28, R81, R80 ;  /* 0x00000050511c723e */ /* 0x000fe200000010ff */
[----:B------:R-:W-:Y:S03]  /*d150*/  @!P2 FMUL R10, R10, 0.5 ;  /* 0x3f0000000a0aa820 */ /* 0x000fe60000400000 */
[----:B------:R-:W3:Y:S01]  /*d160*/  MUFU.EX2 R79, R7 ;  /* 0x00000007004f7308 */ /* 0x000ee20000000800 */
[----:B-1----:R-:W-:Y:S01]  /*d170*/  @!P0 FMUL R83, R83, R83 ;  /* 0x0000005353538220 */ /* 0x002fe20000400000 */
[----:B------:R-:W-:Y:S02]  /*d180*/  ISETP.NE.AND P0, PT, R106, R75, PT ;  /* 0x0000004b6a00720c */ /* 0x000fe40003f05270 */
[----:B------:R-:W-:Y:S02]  /*d190*/  MOV R23, R38 ;  /* 0x0000002600177202 */ /* 0x000fe40000000f00 */
[----:B------:R-:W-:Y:S01]  /*d1a0*/  MOV R106, R37 ;  /* 0x00000025006a7202 */ /* 0x000fe20000000f00 */
[----:B------:R-:W-:Y:S03]  /*d1b0*/  @!P1 FMUL R11, R11, 0.5 ;  /* 0x3f0000000b0b9820 */ /* 0x000fe60000400000 */
[----:B------:R-:W1:Y:S01]  /*d1c0*/  MUFU.EX2 R76, R8 ;  /* 0x00000008004c7308 */ /* 0x000e620000000800 */
[----:B--2---:R-:W-:Y:S01]  /*d1d0*/  @!P6 FMUL R78, R78, R78 ;  /* 0x0000004e4e4ee220 */ /* 0x004fe20000400000 */
[----:B------:R-:W-:Y:S02]  /*d1e0*/  F2FP.BF16.F32.PACK_AB R37, R63, R62 ;  /* 0x0000003e3f25723e */ /* 0x000fe400000010ff */
[----:B------:R-:W-:Y:S02]  /*d1f0*/  F2FP.BF16.F32.PACK_AB R38, R61, R60 ;  /* 0x0000003c3d26723e */ /* 0x000fe400000010ff */
[----:B------:R-:W-:Y:S04]  /*d200*/  F2FP.BF16.F32.PACK_AB R27, R83, R82 ;  /* 0x00000052531b723e */ /* 0x000fe800000010ff */
[----:B------:R-:W2:Y:S01]  /*d210*/  MUFU.EX2 R77, R9 ;  /* 0x00000009004d7308 */ /* 0x000ea20000000800 */
[----:B---3--:R-:W-:Y:S05]  /*d220*/  @!P5 FMUL R79, R79, R79 ;  /* 0x0000004f4f4fd220 */ /* 0x008fea0000400000 */
[----:B------:R-:W-:Y:S04]  /*d230*/  F2FP.BF16.F32.PACK_AB R29, R79, R78 ;  /* 0x0000004e4f1d723e */ /* 0x000fe800000010ff */
[----:B------:R-:W3:Y:S01]  /*d240*/  MUFU.EX2 R72, R10 ;  /* 0x0000000a00487308 */ /* 0x000ee20000000800 */
[----:B-1----:R-:W-:Y:S09]  /*d250*/  @!P4 FMUL R76, R76, R76 ;  /* 0x0000004c4c4cc220 */ /* 0x002ff20000400000 */
[----:B------:R-:W1:Y:S01]  /*d260*/  MUFU.EX2 R73, R11 ;  /* 0x0000000b00497308 */ /* 0x000e620000000800 */
[----:B--2---:R-:W-:Y:S05]  /*d270*/  @!P3 FMUL R77, R77, R77 ;  /* 0x0000004d4d4db220 */ /* 0x004fea0000400000 */
[----:B------:R-:W-:Y:S01]  /*d280*/  F2FP.BF16.F32.PACK_AB R30, R77, R76 ;  /* 0x0000004c4d1e723e */ /* 0x000fe200000010ff */
[----:B---3--:R-:W-:Y:S01]  /*d290*/  @!P2 FMUL R72, R72, R72 ;  /* 0x000000484848a220 */ /* 0x008fe20000400000 */
[----:B-1----:R-:W-:Y:S05]  /*d2a0*/  @!P1 FMUL R73, R73, R73 ;  /* 0x0000004949499220 */ /* 0x002fea0000400000 */
        /* <DEDUP_REMOVED lines=18> */
.L_x_186:
[----:B------:R-:W-:Y:S01]  /*d3d0*/  SHF.R.U32.HI R0, RZ, 0x3, R2 ;  /* 0x00000003ff007819 */ /* 0x000fe20000011602 */
[----:B------:R-:W-:Y:S05]  /*d3e0*/  WARPSYNC.ALL ;  /* 0x0000000000007948 */ /* 0x000fea0003800000 */
[----:B------:R-:W-:Y:S04]  /*d3f0*/  LOP3.LUT R0, R74, 0x600010, R0, 0xc8, !PT ;  /* 0x006000104a007812 */ /* 0x000fe800078ec800 */
[----:B------:R-:W-:Y:S05]  /*d400*/  LOP3.LUT R0, R0, 0x140, RZ, 0xfc, !PT ;  /* 0x0000014000007812 */ /* 0x000fea00078efcff */
[----:B------:R-:W-:Y:S04]  /*d410*/  IMAD.IADD R98, R0, 0x1, -R98 ;  /* 0x0000000100627824 */ /* 0x000fe800078e0a62 */
[C---:B------:R-:W-:Y:S01]  /*d420*/  VIADD R0, R98.reuse, 0x10 ;  /* 0x0000001062007836 */ /* 0x040fe20000000000 */
[----:B------:R-:W-:Y:S04]  /*d430*/  R2UR UR4, R98 ;  /* 0x00000000620472ca */ /* 0x000fe800000e0000 */
[----:B------:R-:W-:Y:S09]  /*d440*/  SHF.R.U32.HI R0, RZ, 0x15, R0 ;  /* 0x00000015ff007819 */ /* 0x000ff20000011600 */
        /* <DEDUP_REMOVED lines=22> */
.L_x_187:
        /* <DEDUP_REMOVED lines=23> */
.L_x_188:
        /* <DEDUP_REMOVED lines=23> */
.L_x_189:
[----:B------:R-:W-:Y:S05]  /*d890*/  WARPSYNC.ALL ;  /* 0x0000000000007948 */ /* 0x000fea0003800000 */
[----:B------:R-:W-:Y:S11]  /*d8a0*/  R2UR UR4, R98 ;  /* 0x00000000620472ca */ /* 0x000ff600000e0000 */
[----:B------:R-:W-:Y:S02]  /*d8b0*/  @!UPT UIADD3 URZ, UPT, UPT, URZ, URZ, URZ ;  /* 0x000000fffffff290 */ /* 0x000fe4000fffe0ff */
[----:B------:R4:W-:Y:S02]  /*d8c0*/  STTM.x8 tmem[UR4+0x30], R24 ;  /* 0x00003018000079ed */ /* 0x0009e400081c0004 */
.L_x_185:
[----:B------:R-:W-:Y:S01]  /*d8d0*/  ISETP.NE.AND P0, PT, R105, 0x3, PT ;  /* 0x000000036900780c */ /* 0x000fe20003f05270 */
[----:B------:R-:W1:Y:S01]  /*d8e0*/  FENCE.VIEW.ASYNC.T ;  /* 0x00000000000073c6 */ /* 0x000e620000000200 */
[----:B------:R-:W-:Y:S11]  /*d8f0*/  BSSY.RECONVERGENT B0, `(.L_x_190) ;  /* 0x0000003000007945 */ /* 0x000ff60003800200 */
[----:B------:R-:W-:Y:S05]  /*d900*/  @!P0 BRA `(.L_x_191) ;  /* 0x0000000000048947 */ /* 0x000fea0003800000 */
[----:B------:R-:W-:Y:S05]  /*d910*/  BPT.TRAP 0x1 ;  /* 0x000000040000795c */ /* 0x000fea0000300000 */
.L_x_191:
[----:B------:R-:W-:Y:S05]  /*d920*/  BSYNC.RECONVERGENT B0 ;  /* 0x0000000000007941 */ /* 0x000fea0003800200 */
.L_x_190:
[----:B-1----:R1:W-:Y:S01]  /*d930*/  SYNCS.ARRIVE.TRANS64.A1T0 RZ, [R56+URZ+0x2e880], RZ ;  /* 0x02e880ff38ff79a7 */ /* 0x0023e200081000ff */
[----:B------:R-:W-:Y:S04]  /*d940*/  BSSY.RECONVERGENT B0, `(.L_x_192) ;  /* 0x0000004000007945 */ /* 0x000fe80003800200 */
[----:B------:R-:W-:Y:S05]  /*d950*/  @!P0 BRA `(.L_x_193) ;  /* 0x0000000000088947 */ /* 0x000fea0003800000 */
[----:B------:R-:W-:Y:S05]  /*d960*/  BPT.TRAP 0x1 ;  /* 0x000000040000795c */ /* 0x000fea0000300000 */
[----:B------:R-:W-:Y:S05]  /*d970*/  BPT.TRAP 0x1 ;  /* 0x000000040000795c */ /* 0x000fea0000300000 */
.L_x_193:
[----:B------:R-:W-:Y:S05]  /*d980*/  BSYNC.RECONVERGENT B0 ;  /* 0x0000000000007941 */ /* 0x000fea0003800200 */
.L_x_192:
[----:B------:R-:W-:Y:S01]  /*d990*/  IADD3 R0, PT, PT, R56, 0x2e858, RZ ;  /* 0x0002e85838007810 */ /* 0x000fe20007ffe0ff */
[----:B------:R-:W-:Y:S03]  /*d9a0*/  BSSY.RECONVERGENT B0, `(.L_x_194) ;  /* 0x0000005000007945 */ /* 0x000fe60003800200 */
[----:B------:R-:W-:Y:S04]  /*d9b0*/  PRMT R0, R57, 0x654, R0 ;  /* 0x0000065439007816 */ /* 0x000fe80000000000 */
[----:B------:R1:W-:Y:S01]  /*d9c0*/  SYNCS.ARRIVE.TRANS64.RED.A1T0 RZ, [R0+URZ], RZ ;  /* 0x000000ff00ff79a7 */ /* 0x0003e200081004ff */
[----:B------:R-:W-:Y:S05]  /*d9d0*/  @!P0 BRA `(.L_x_195) ;  /* 0x0000000000048947 */ /* 0x000fea0003800000 */
[----:B------:R-:W-:Y:S05]  /*d9e0*/  BPT.TRAP 0x1 ;  /* 0x000000040000795c */ /* 0x000fea0000300000 */
.L_x_195:
[----:B------:R-:W-:Y:S05]  /*d9f0*/  BSYNC.RECONVERGENT B0 ;  /* 0x0000000000007941 */ /* 0x000fea0003800200 */
.L_x_194:
[----:B-1----:R-:W-:Y:S01]  /*da00*/  IADD3 R0, PT, PT, R56, 0x2e838, RZ ;  /* 0x0002e83838007810 */ /* 0x002fe20007ffe0ff */
[----:B------:R-:W-:Y:S03]  /*da10*/  BSSY.RECONVERGENT B0, `(.L_x_196) ;  /* 0x0000005000007945 */ /* 0x000fe60003800200 */
[----:B------:R-:W-:Y:S04]  /*da20*/  PRMT R0, R57, 0x654, R0 ;  /* 0x0000065439007816 */ /* 0x000fe80000000000 */
[----:B------:R1:W-:Y:S01]  /*da30*/  SYNCS.ARRIVE.TRANS64.RED.A1T0 RZ, [R0+URZ], RZ ;  /* 0x000000ff00ff79a7 */ /* 0x0003e200081004ff */
[----:B------:R-:W-:Y:S05]  /*da40*/  @!P0 BRA `(.L_x_197) ;  /* 0x0000000000048947 */ /* 0x000fea0003800000 */
[----:B------:R-:W-:Y:S05]  /*da50*/  BPT.TRAP 0x1 ;  /* 0x000000040000795c */ /* 0x000fea0000300000 */
.L_x_197:
[----:B------:R-:W-:Y:S05]  /*da60*/  BSYNC.RECONVERGENT B0 ;  /* 0x0000000000007941 */ /* 0x000fea0003800200 */
.L_x_196:
[----:B-1----:R-:W-:Y:S01]  /*da70*/  SHF.L.U32 R0, R100, 0x1f, RZ ;  /* 0x0000001f64007819 */ /* 0x002fe200000006ff */
[----:B------:R-:W-:Y:S03]  /*da80*/  BSSY B0, `(.L_x_198) ;  /* 0x0000003000007945 */ /* 0x000fe60003800000 */
[----:B------:R-:W1:Y:S02]  /*da90*/  SYNCS.PHASECHK.TRANS64.TRYWAIT P1, [R56+URZ+0x2e840], R0 ;  /* 0x02e84000380075a7 */ /* 0x000e6400080211ff */
[----:B-1----:R-:W-:Y:S05]  /*daa0*/  @!P1 BRA `(.L_x_199) ;  /* 0x0000005000989947 */ /* 0x002fea0003800000 */
.L_x_309:
[----:B------:R-:W-:Y:S05]  /*dab0*/  BSYNC B0 ;  /* 0x0000000000007941 */ /* 0x000fea0003800000 */
.L_x_198:
[----:B------:R-:W-:Y:S04]  /*dac0*/  BSSY.RECONVERGENT B0, `(.L_x_200) ;  /* 0x0000003000007945 */ /* 0x000fe80003800200 */
[----:B------:R-:W-:Y:S05]  /*dad0*/  @!P0 BRA `(.L_x_201) ;  /* 0x0000000000048947 */ /* 0x000fea0003800000 */
[----:B------:R-:W-:Y:S05]  /*dae0*/  BPT.TRAP 0x1 ;  /* 0x000000040000795c */ /* 0x000fea0000300000 */
.L_x_201:
[----:B------:R-:W-:Y:S05]  /*daf0*/  BSYNC.RECONVERGENT B0 ;  /* 0x0000000000007941 */ /* 0x000fea0003800200 */
.L_x_200:
[----:B------:R-:W-:Y:S01]  /*db00*/  SHF.L.U32 R0, R104, 0x1f, RZ ;  /* 0x0000001f68007819 */ /* 0x000fe200000006ff */
[----:B------:R-:W-:Y:S03]  /*db10*/  BSSY B0, `(.L_x_202) ;  /* 0x0000003000007945 */ /* 0x000fe60003800000 */
[----:B------:R-:W1:Y:S02]  /*db20*/  SYNCS.PHASECHK.TRANS64.TRYWAIT P1, [R56+URZ+0x2e860], R0 ;  /* 0x02e86000380075a7 */ /* 0x000e6400080211ff */
[----:B-1----:R-:W-:Y:S05]  /*db30*/  @!P1 BRA `(.L_x_203) ;  /* 0x0000005000889947 */ /* 0x002fea0003800000 */
.L_x_310:
[----:B------:R-:W-:Y:S05]  /*db40*/  BSYNC B0 ;  /* 0x0000000000007941 */ /* 0x000fea0003800000 */
.L_x_202:
[----:B------:R-:W-:Y:S04]  /*db50*/  BSSY.RECONVERGENT B0, `(.L_x_204) ;  /* 0x0000003000007945 */ /* 0x000fe80003800200 */
[----:B------:R-:W-:Y:S05]  /*db60*/  @!P0 BRA `(.L_x_205) ;  /* 0x0000000000048947 */ /* 0x000fea0003800000 */
[----:B------:R-:W-:Y:S05]  /*db70*/  BPT.TRAP 0x1 ;  /* 0x000000040000795c */ /* 0x000fea0000300000 */
.L_x_205:
[----:B------:R-:W-:Y:S05]  /*db80*/  BSYNC.RECONVERGENT B0 ;  /* 0x0000000000007941 */ /* 0x000fea0003800200 */
.L_x_204:
[----:B------:R-:W-:Y:S02]  /*db90*/  SHF.L.U32 R3, R103, 0x1f, RZ ;  /* 0x0000001f67037819 */ /* 0x000fe400000006ff */
[----:B------:R-:W-:Y:S02]  /*dba0*/  SHF.R.U32.HI R0, RZ, 0x3, R2 ;  /* 0x00000003ff007819 */ /* 0x000fe40000011602 */
[----:B------:R-:W1:Y:S02]  /*dbb0*/  SYNCS.PHASECHK.TRANS64.TRYWAIT P0, [R56+URZ+0x2e898], R3 ;  /* 0x02e89803380075a7 */ /* 0x000e6400080011ff */
[----:B------:R-:W-:Y:S04]  /*dbc0*/  LOP3.LUT R74, R74, 0x600010, R0, 0xc8, !PT ;  /* 0x006000104a4a7812 */ /* 0x000fe800078ec800 */
[----:B------:R-:W-:Y:S01]  /*dbd0*/  LOP3.LUT R0, R74, 0x140, RZ, 0xfc, !PT ;  /* 0x000001404a007812 */ /* 0x000fe200078efcff */
[----:B-1----:R-:W-:Y:S06]  /*dbe0*/  @!P0 BRA `(.L_x_206) ;  /* 0x0000005000708947 */ /* 0x002fec0003800000 */
.L_x_311:
[----:B------:R-:W-:Y:S01]  /*dbf0*/  SHF.R.U32.HI R2, RZ, 0x5, R2 ;  /* 0x00000005ff027819 */ /* 0x000fe20000011602 */
[----:B------:R-:W-:Y:S05]  /*dc00*/  WARPSYNC.ALL ;  /* 0x0000000000007948 */ /* 0x000fea0003800000 */
[C---:B------:R-:W-:Y:S01]  /*dc10*/  R2UR UR4, R0.reuse ;  /* 0x00000000000472ca */ /* 0x040fe200000e0000 */
[----:B------:R-:W-:Y:S01]  /*dc20*/  VIADD R0, R0, 0xffffffa0 ;  /* 0xffffffa000007836 */ /* 0x000fe20000000000 */
[----:B------:R-:W-:Y:S04]  /*dc30*/  LOP3.LUT R2, R2, 0x3, RZ, 0xc0, !PT ;  /* 0x0000000302027812 */ /* 0x000fe800078ec0ff */
[----:B------:R-:W-:Y:S04]  /*dc40*/  SHF.R.U32.HI R0, RZ, 0x15, R0 ;  /* 0x00000015ff007819 */ /* 0x000fe80000011600 */
[----:B------:R-:W-:Y:S03]  /*dc50*/  ISETP.NE.AND P0, PT, R2, R0, PT ;  /* 0x000000000200720c */ /* 0x000fe60003f05270 */
[----:B--234-:R-:W1:Y:S10]  /*dc60*/  LDTM.x16 R28, tmem[UR4+-0x80] ;  /* 0xffff8004001c79ee */ /* 0x01ce74000824ff00 */
[----:B-1----:R-:W-:Y:S05]  /*dc70*/  @!P0 BRA `(.L_x_207) ;  /* 0x0000000000408947 */ /* 0x002fea0003800000 */
        /* <DEDUP_REMOVED lines=16> */
.L_x_207:
[----:B------:R-:W-:Y:S01]  /*dd80*/  LOP3.LUT R0, R74, 0xe0, RZ, 0xfc, !PT ;  /* 0x000000e04a007812 */ /* 0x000fe200078efcff */
[----:B------:R-:W-:Y:S05]  /*dd90*/  WARPSYNC.ALL ;  /* 0x0000000000007948 */ /* 0x000fea0003800000 */
[----:B------:R-:W-:Y:S01]  /*dda0*/  R2UR UR6, R0 ;  /* 0x00000000000672ca */ /* 0x000fe200000e0000 */
[----:B------:R-:W1:Y:S01]  /*ddb0*/  S2R R56, SR_TID.X ;  /* 0x0000000000387919 */ /* 0x000e620000002100 */
[----:B------:R-:W-:Y:S01]  /*ddc0*/  LOP3.LUT R74, R74, 0x100, RZ, 0xfc, !PT ;  /* 0x000001004a4a7812 */ /* 0x000fe200078efcff */
[----:B------:R-:W2:Y:S01]  /*ddd0*/  S2UR UR39, SR_CgaCtaId ;  /* 0x00000000002779c3 */ /* 0x000ea20000008800 */
[----:B------:R-:W-:Y:S02]  /*dde0*/  UMOV UR37, 0x400 ;  /* 0x0000040000257882 */ /* 0x000fe40000000000 */
[----:B------:R-:W-:Y:S02]  /*ddf0*/  R2UR UR5, R74 ;  /* 0x000000004a0572ca */ /* 0x000fe400000e0000 */
[--C-:B-1----:R-:W-:Y:S01]  /*de00*/  SHF.R.U32.HI R52, RZ, 0x1, R56.reuse ;  /* 0x00000001ff347819 */ /* 0x102fe20000011638 */
[----:B--2---:R-:W-:Y:S01]  /*de10*/  ULEA UR37, UR39, UR37, 0x18 ;  /* 0x0000002527257291 */ /* 0x004fe2000f8ec0ff */
[----:B------:R-:W-:Y:S01]  /*de20*/  SHF.R.U32.HI R46, RZ, 0x3, R56 ;  /* 0x00000003ff2e7819 */ /* 0x000fe20000011638 */
[----:B------:R-:W-:Y:S01]  /*de30*/  IMAD.U32 R47, R56, 0x10000, RZ ;  /* 0x00010000382f7824 */ /* 0x000fe200078e00ff */
[----:B------:R-:W-:Y:S04]  /*de40*/  LOP3.LUT R52, R52, 0x40, RZ, 0xc0, !PT ;  /* 0x0000004034347812 */ /* 0x000fe800078ec0ff */
[----:B------:R-:W-:Y:S02]  /*de50*/  LOP3.LUT R0, R47, 0x600010, R46, 0xc8, !PT ;  /* 0x006000102f007812 */ /* 0x000fe400078ec82e */
[----:B------:R-:W1:Y:S02]  /*de60*/  LDS.128 R12, [R52+UR37+0x2e200] ;  /* 0x02e20025340c7984 */ /* 0x000e640008000c00 */
[----:B------:R-:W-:Y:S04]  /*de70*/  LOP3.LUT R0, R0, 0x120, RZ, 0xfc, !PT ;  /* 0x0000012000007812 */ /* 0x000fe800078efcff */
[----:B------:R-:W-:Y:S02]  /*de80*/  R2UR UR4, R0 ;  /* 0x00000000000472ca */ /* 0x000fe400000e0000 */
[----:B------:R-:W2:Y:S08]  /*de90*/  LDS.128 R8, [R52+UR37+0x2e220] ;  /* 0x02e2202534087984 */ /* 0x000eb00008000c00 */
[----:B------:R-:W3:Y:S08]  /*dea0*/  LDS.128 R4, [R52+UR37+0x2e230] ;  /* 0x02e2302534047984 */ /* 0x000ef00008000c00 */
[----:B------:R-:W4:Y:S08]  /*deb0*/  LDS.128 R24, [R52+UR37+0x2e210] ;  /* 0x02e2102534187984 */ /* 0x000f300008000c00 */
[----:B------:R-:W-:Y:S01]  /*dec0*/  LDS.128 R48, [R52+UR37+0x2e290] ;  /* 0x02e2902534307984 */ /* 0x000fe20008000c00 */
[----:B-1----:R-:W-:Y:S02]  /*ded0*/  FADD2 R2, R28.F32x2.HI_LO, R12.F32x2.HI_LO ;  /* 0x0000000c1c02724b */ /* 0x002fe40000000000 */
[----:B------:R-:W-:Y:S05]  /*dee0*/  FADD2 R20, R30.F32x2.HI_LO, R14.F32x2.HI_LO ;  /* 0x0000000e1e14724b */ /* 0x000fea0000000000 */
[----:B------:R-:W1:Y:S01]  /*def0*/  LDS.128 R12, [R52+UR37+0x2e280] ;  /* 0x02e28025340c7984 */ /* 0x000e620008000c00 */
[----:B------:R-:W-:Y:S02]  /*df00*/  FMUL2 R2, R2.F32x2.HI_LO, R124.F32x2.HI_LO ;  /* 0x0000007c0202724a */ /* 0x000fe40000000000 */
[----:B------:R-:W-:Y:S02]  /*df10*/  FMUL2 R122, R20.F32x2.HI_LO, R122.F32x2.HI_LO ;  /* 0x0000007a147a724a */ /* 0x000fe40000000000 */
[----:B--2---:R-:W-:Y:S01]  /*df20*/  FADD2 R36, R36.F32x2.HI_LO, R8.F32x2.HI_LO ;  /* 0x000000082424724b */ /* 0x004fe20000000000 */
[----:B------:R-:W-:Y:S01]  /*df30*/  F2FP.BF16.F32.PACK_AB R20, R3, R2 ;  /* 0x000000020314723e */ /* 0x000fe200000010ff */
[----:B------:R-:W-:Y:S01]  /*df40*/  FADD2 R38, R38.F32x2.HI_LO, R10.F32x2.HI_LO ;  /* 0x0000000a2626724b */ /* 0x000fe20000000000 */
[----:B------:R-:W-:Y:S01]  /*df50*/  F2FP.BF16.F32.PACK_AB R0, R123, R122 ;  /* 0x0000007a7b00723e */ /* 0x000fe200000010ff */
[----:B------:R-:W2:Y:S01]  /*df60*/  LDS.128 R8, [R52+UR37+0x2e2a0] ;  /* 0x02e2a02534087984 */ /* 0x000ea20008000c00 */
[----:B------:R-:W-:Y:S01]  /*df70*/  PRMT R53, R20, 0x7632, R53 ;  /* 0x0000763214357816 */ /* 0x000fe20000000035 */
[----:B------:R-:W-:Y:S01]  /*df80*/  FMUL2 R36, R36.F32x2.HI_LO, R118.F32x2.HI_LO ;  /* 0x000000762424724a */ /* 0x000fe20000000000 */
[----:B------:R-:W-:Y:S01]  /*df90*/  PRMT R54, R20, 0x7610, R54 ;  /* 0x0000761014367816 */ /* 0x000fe20000000036 */
[----:B---3--:R-:W-:Y:S01]  /*dfa0*/  FADD2 R40, R40.F32x2.HI_LO, R4.F32x2.HI_LO ;  /* 0x000000042828724b */ /* 0x008fe20000000000 */
[----:B------:R-:W-:Y:S01]  /*dfb0*/  PRMT R55, R0, 0x7632, R55 ;  /* 0x0000763200377816 */ /* 0x000fe20000000037 */
[----:B------:R-:W-:Y:S01]  /*dfc0*/  FADD2 R42, R42.F32x2.HI_LO, R6.F32x2.HI_LO ;  /* 0x000000062a2a724b */ /* 0x000fe20000000000 */
[----:B------:R-:W-:Y:S01]  /*dfd0*/  PRMT R57, R0, 0x7610, R57 ;  /* 0x0000761000397816 */ /* 0x000fe20000000039 */
[----:B------:R-:W3:Y:S01]  /*dfe0*/  LDS.128 R4, [R52+UR37+0x2e2b0] ;  /* 0x02e2b02534047984 */ /* 0x000ee20008000c00 */
[----:B------:R-:W-:Y:S01]  /*dff0*/  F2FP.BF16.F32.PACK_AB R0, R37, R36 ;  /* 0x000000242500723e */ /* 0x000fe200000010ff */
[----:B------:R-:W-:Y:S02]  /*e000*/  FMUL2 R40, R40.F32x2.HI_LO, R114.F32x2.HI_LO ;  /* 0x000000722828724a */ /* 0x000fe40000000000 */
[----:B----4-:R-:W-:Y:S01]  /*e010*/  FADD2 R32, R32.F32x2.HI_LO, R24.F32x2.HI_LO ;  /* 0x000000182020724b */ /* 0x010fe20000000000 */
[----:B------:R-:W-:Y:S01]  /*e020*/  PRMT R75, R0, 0x7610, R75 ;  /* 0x00007610004b7816 */ /* 0x000fe2000000004b */
[----:B------:R-:W-:Y:S02]  /*e030*/  FADD2 R34, R34.F32x2.HI_LO, R26.F32x2.HI_LO ;  /* 0x0000001a2222724b */ /* 0x000fe40000000000 */
[----:B------:R-:W-:Y:S02]  /*e040*/  FMUL2 R2, R32.F32x2.HI_LO, R120.F32x2.HI_LO ;  /* 0x000000782002724a */ /* 0x000fe40000000000 */
[----:B------:R-:W-:Y:S02]  /*e050*/  FMUL2 R44, R34.F32x2.HI_LO, R22.F32x2.HI_LO ;  /* 0x00000016222c724a */ /* 0x000fe40000000000 */
[----:B------:R-:W1:Y:S01]  /*e060*/  LDTM.x16 R20, tmem[UR6] ;  /* 0x00000006001479ee */ /* 0x000e620008240000 */
[----:B------:R-:W-:Y:S01]  /*e070*/  F2FP.BF16.F32.PACK_AB R2, R3, R2 ;  /* 0x000000020302723e */ /* 0x000fe200000010ff */
[----:B------:R-:W-:Y:S01]  /*e080*/  FMUL2 R42, R42.F32x2.HI_LO, R112.F32x2.HI_LO ;  /* 0x000000702a2a724a */ /* 0x000fe20000000000 */
[----:B------:R-:W-:Y:S01]  /*e090*/  F2FP.BF16.F32.PACK_AB R44, R45, R44 ;  /* 0x0000002c2d2c723e */ /* 0x000fe200000010ff */
[----:B------:R-:W-:Y:S01]  /*e0a0*/  FMUL2 R38, R38.F32x2.HI_LO, R116.F32x2.HI_LO ;  /* 0x000000742626724a */ /* 0x000fe20000000000 */
[----:B------:R-:W-:Y:S02]  /*e0b0*/  PRMT R45, R2, 0x7632, R45 ;  /* 0x00007632022d7816 */ /* 0x000fe4000000002d */
[----:B------:R-:W-:Y:S02]  /*e0c0*/  F2FP.BF16.F32.PACK_AB R3, R43, R42 ;  /* 0x0000002a2b03723e */ /* 0x000fe400000010ff */
[----:B------:R-:W-:Y:S02]  /*e0d0*/  F2FP.BF16.F32.PACK_AB R38, R39, R38 ;  /* 0x000000262726723e */ /* 0x000fe400000010ff */
[----:B------:R-:W-:Y:S02]  /*e0e0*/  PRMT R39, R0, 0x7632, R39 ;  /* 0x0000763200277816 */ /* 0x000fe40000000027 */
[----:B------:R-:W-:Y:S02]  /*e0f0*/  F2FP.BF16.F32.PACK_AB R0, R41, R40 ;  /* 0x000000282900723e */ /* 0x000fe400000010ff */
[C---:B------:R-:W-:Y:S01]  /*e100*/  PRMT R113, R3.reuse, 0x7632, R113 ;  /* 0x0000763203717816 */ /* 0x040fe20000000071 */
[----:B------:R-:W4:Y:S01]  /*e110*/  LDS.128 R40, [R52+UR37+0x2e300] ;  /* 0x02e3002534287984 */ /* 0x000f220008000c00 */
[C---:B------:R-:W-:Y:S02]  /*e120*/  PRMT R105, R0.reuse, 0x7632, R105 ;  /* 0x0000763200697816 */ /* 0x040fe40000000069 */
[----:B------:R-:W-:Y:S02]  /*e130*/  PRMT R112, R0, 0x7610, R112 ;  /* 0x0000761000707816 */ /* 0x000fe40000000070 */
[----:B------:R-:W-:Y:S02]  /*e140*/  PRMT R114, R3, 0x7610, R114 ;  /* 0x0000761003727816 */ /* 0x000fe40000000072 */
[----:B------:R-:W-:Y:S01]  /*e150*/  PRMT R74, R44, 0x7632, R74 ;  /* 0x000076322c4a7816 */ /* 0x000fe2000000004a */
[----:B-1----:R-:W-:Y:S01]  /*e160*/  FADD2 R20, R20.F32x2.HI_LO, R12.F32x2.HI_LO ;  /* 0x0000000c1414724b */ /* 0x002fe20000000000 */
[----:B------:R-:W-:Y:S01]  /*e170*/  PRMT R98, R38, 0x7632, R98 ;  /* 0x0000763226627816 */ /* 0x000fe20000000062 */
[----:B------:R-:W-:Y:S02]  /*e180*/  FADD2 R22, R22.F32x2.HI_LO, R14.F32x2.HI_LO ;  /* 0x0000000e1616724b */ /* 0x000fe40000000000 */
[----:B------:R-:W-:Y:S02]  /*e190*/  FMUL2 R20, R20.F32x2.HI_LO, R110.F32x2.HI_LO ;  /* 0x0000006e1414724a */ /* 0x000fe40000000000 */
[----:B------:R-:W-:Y:S02]  /*e1a0*/  FMUL2 R22, R22.F32x2.HI_LO, R108.F32x2.HI_LO ;  /* 0x0000006c1616724a */ /* 0x000fe40000000000 */
[----:B------:R-:W1:Y:S01]  /*e1b0*/  LDS.128 R108, [R52+UR37+0x2e310] ;  /* 0x02e31025346c7984 */ /* 0x000e620008000c00 */
[----:B------:R-:W-:Y:S01]  /*e1c0*/  F2FP.BF16.F32.PACK_AB R20, R21, R20 ;  /* 0x000000141514723e */ /* 0x000fe200000010ff */
[----:B--2---:R-:W-:Y:S01]  /*e1d0*/  FADD2 R28, R28.F32x2.HI_LO, R8.F32x2.HI_LO ;  /* 0x000000081c1c724b */ /* 0x004fe20000000000 */
[----:B------:R-:W-:Y:S01]  /*e1e0*/  F2FP.BF16.F32.PACK_AB R0, R23, R22 ;  /* 0x000000161700723e */ /* 0x000fe200000010ff */
[----:B------:R-:W-:Y:S01]  /*e1f0*/  FADD2 R10, R30.F32x2.HI_LO, R10.F32x2.HI_LO ;  /* 0x0000000a1e0a724b */ /* 0x000fe20000000000 */
[----:B------:R-:W-:Y:S01]  /*e200*/  PRMT R115, R20, 0x7632, R115 ;  /* 0x0000763214737816 */ /* 0x000fe20000000073 */
[----:B------:R-:W-:Y:S01]  /*e210*/  FMUL2 R106, R28.F32x2.HI_LO, R106.F32x2.HI_LO ;  /* 0x0000006a1c6a724a */ /* 0x000fe20000000000 */
[----:B------:R-:W-:Y:S01]  /*e220*/  PRMT R116, R20, 0x7610, R116 ;  /* 0x0000761014747816 */ /* 0x000fe20000000074 */
[----:B------:R-:W2:Y:S01]  /*e230*/  LDS.128 R28, [R52+UR37+0x2e320] ;  /* 0x02e32025341c7984 */ /* 0x000ea20008000c00 */
[----:B------:R-:W-:Y:S01]  /*e240*/  PRMT R117, R0, 0x7632, R117 ;  /* 0x0000763200757816 */ /* 0x000fe20000000075 */
[----:B------:R-:W-:Y:S01]  /*e250*/  FADD2 R24, R24.F32x2.HI_LO, R48.F32x2.HI_LO ;  /* 0x000000301818724b */ /* 0x000fe20000000000 */
[----:B------:R-:W-:Y:S01]  /*e260*/  PRMT R118, R0, 0x7610, R118 ;  /* 0x0000761000767816 */ /* 0x000fe20000000076 */
[----:B------:R-:W-:Y:S02]  /*e270*/  FADD2 R26, R26.F32x2.HI_LO, R50.F32x2.HI_LO ;  /* 0x000000321a1a724b */ /* 0x000fe40000000000 */
[----:B---3--:R-:W-:Y:S02]  /*e280*/  FADD2 R32, R32.F32x2.HI_LO, R4.F32x2.HI_LO ;  /* 0x000000042020724b */ /* 0x008fe40000000000 */
[----:B------:R-:W-:Y:S02]  /*e290*/  FMUL2 R36, R24.F32x2.HI_LO, R18.F32x2.HI_LO ;  /* 0x000000121824724a */ /* 0x000fe40000000000 */
[----:B------:R-:W-:Y:S02]  /*e2a0*/  FMUL2 R48, R26.F32x2.HI_LO, R16.F32x2.HI_LO ;  /* 0x000000101a30724a */ /* 0x000fe40000000000 */
[----:B------:R-:W4:Y:S01]  /*e2b0*/  LDTM.x16 R12, tmem[UR5] ;  /* 0x00000005000c79ee */ /* 0x000f220008240000 */
[----:B------:R-:W-:Y:S01]  /*e2c0*/  F2FP.BF16.F32.PACK_AB R0, R37, R36 ;  /* 0x000000242500723e */ /* 0x000fe200000010ff */
[----:B------:R-:W-:Y:S01]  /*e2d0*/  FADD2 R6, R34.F32x2.HI_LO, R6.F32x2.HI_LO ;  /* 0x000000062206724b */ /* 0x000fe20000000000 */
[----:B------:R-:W-:Y:S01]  /*e2e0*/  F2FP.BF16.F32.PACK_AB R48, R49, R48 ;  /* 0x000000303130723e */ /* 0x000fe200000010ff */
[----:B------:R-:W-:Y:S01]  /*e2f0*/  FMUL2 R94, R32.F32x2.HI_LO, R94.F32x2.HI_LO ;  /* 0x0000005e205e724a */ /* 0x000fe20000000000 */
[C---:B------:R-:W-:Y:S01]  /*e300*/  PRMT R49, R0.reuse, 0x7632, R49 ;  /* 0x0000763200317816 */ /* 0x040fe20000000031 */
[----:B------:R-:W3:Y:S01]  /*e310*/  LDS.128 R32, [R52+UR37+0x2e330] ;  /* 0x02e3302534207984 */ /* 0x000ee20008000c00 */
[----:B------:R-:W-:Y:S01]  /*e320*/  PRMT R119, R0, 0x7610, R119 ;  /* 0x0000761000777816 */ /* 0x000fe20000000077 */
[----:B------:R-:W-:Y:S01]  /*e330*/  FMUL2 R6, R6.F32x2.HI_LO, R92.F32x2.HI_LO ;  /* 0x0000005c0606724a */ /* 0x000fe20000000000 */
[----:B------:R-:W-:Y:S01]  /*e340*/  F2FP.BF16.F32.PACK_AB R0, R107, R106 ;  /* 0x0000006a6b00723e */ /* 0x000fe200000010ff */
[----:B------:R-:W-:Y:S01]  /*e350*/  FMUL2 R10, R10.F32x2.HI_LO, R96.F32x2.HI_LO ;  /* 0x000000600a0a724a */ /* 0x000fe20000000000 */
[----:B------:R-:W-:Y:S01]  /*e360*/  F2FP.BF16.F32.PACK_AB R94, R95, R94 ;  /* 0x0000005e5f5e723e */ /* 0x000fe200000010ff */
[----:B------:R-:W-:Y:S01]  /*e370*/  UMOV UR5, 0x33334444 ;  /* 0x3333444400057882 */ /* 0x000fe20000000000 */
[C---:B------:R-:W-:Y:S02]  /*e380*/  PRMT R97, R0.reuse, 0x7632, R97 ;  /* 0x0000763200617816 */ /* 0x040fe40000000061 */
[----:B------:R-:W-:Y:S02]  /*e390*/  F2FP.BF16.F32.PACK_AB R10, R11, R10 ;  /* 0x0000000a0b0a723e */ /* 0x000fe400000010ff */
[----:B------:R-:W-:Y:S02]  /*e3a0*/  PRMT R106, R0, 0x7610, R106 ;  /* 0x00007610006a7816 */ /* 0x000fe4000000006a */
[----:B------:R-:W-:Y:S02]  /*e3b0*/  F2FP.BF16.F32.PACK_AB R6, R7, R6 ;  /* 0x000000060706723e */ /* 0x000fe400000010ff */
[C---:B------:R-:W-:Y:S02]  /*e3c0*/  PRMT R92, R10.reuse, 0x7632, R92 ;  /* 0x000076320a5c7816 */ /* 0x040fe4000000005c */
[----:B------:R-:W-:Y:S01]  /*e3d0*/  PRMT R93, R10, 0x7610, R93 ;  /* 0x000076100a5d7816 */ /* 0x000fe2000000005d */
[----:B----4-:R-:W-:Y:S01]  /*e3e0*/  FADD2 R12, R12.F32x2.HI_LO, R40.F32x2.HI_LO ;  /* 0x000000280c0c724b */ /* 0x010fe20000000000 */
[----:B------:R-:W-:Y:S01]  /*e3f0*/  PRMT R107, R6, 0x7632, R107 ;  /* 0x00007632066b7816 */ /* 0x000fe2000000006b */
[----:B------:R-:W-:Y:S01]  /*e400*/  FADD2 R14, R14.F32x2.HI_LO, R42.F32x2.HI_LO ;  /* 0x0000002a0e0e724b */ /* 0x000fe20000000000 */
[----:B------:R-:W-:Y:S01]  /*e410*/  PRMT R120, R6, 0x7610, R120 ;  /* 0x0000761006787816 */ /* 0x000fe20000000078 */
[----:B------:R-:W4:Y:S01]  /*e420*/  LDS.128 R40, [R52+UR37+0x2e380] ;  /* 0x02e3802534287984 */ /* 0x000f220008000c00 */
[----:B------:R-:W-:Y:S01]  /*e430*/  PRMT R96, R48, 0x7632, R96 ;  /* 0x0000763230607816 */ /* 0x000fe20000000060 */
[----:B------:R-:W-:Y:S01]  /*e440*/  FMUL2 R12, R12.F32x2.HI_LO, R90.F32x2.HI_LO ;  /* 0x0000005a0c0c724a */ /* 0x000fe20000000000 */
[----:B------:R-:W-:Y:S01]  /*e450*/  PRMT R95, R94, 0x7632, R95 ;  /* 0x000076325e5f7816 */ /* 0x000fe2000000005f */
[----:B------:R-:W-:Y:S02]  /*e460*/  FMUL2 R14, R14.F32x2.HI_LO, R88.F32x2.HI_LO ;  /* 0x000000580e0e724a */ /* 0x000fe40000000000 */
[----:B-1----:R-:W-:Y:S01]  /*e470*/  FADD2 R16, R16.F32x2.HI_LO, R108.F32x2.HI_LO ;  /* 0x0000006c1010724b */ /* 0x002fe20000000000 */
[----:B------:R-:W-:Y:S01]  /*e480*/  F2FP.BF16.F32.PACK_AB R3, R13, R12 ;  /* 0x0000000c0d03723e */ /* 0x000fe200000010ff */
[----:B------:R-:W1:Y:S01]  /*e490*/  LDS.128 R88, [R52+UR37+0x2e390] ;  /* 0x02e3902534587984 */ /* 0x000e620008000c00 */
[----:B------:R-:W-:Y:S01]  /*e4a0*/  F2FP.BF16.F32.PACK_AB R0, R15, R14 ;  /* 0x0000000e0f00723e */ /* 0x000fe200000010ff */
[----:B------:R-:W-:Y:S02]  /*e4b0*/  FADD2 R18, R18.F32x2.HI_LO, R110.F32x2.HI_LO ;  /* 0x0000006e1212724b */ /* 0x000fe40000000000 */
[----:B------:R-:W-:Y:S01]  /*e4c0*/  FMUL2 R36, R16.F32x2.HI_LO, R86.F32x2.HI_LO ;  /* 0x000000561024724a */ /* 0x000fe20000000000 */
[----:B------:R-:W-:Y:S01]  /*e4d0*/  PRMT R86, R3, 0x7632, R86 ;  /* 0x0000763203567816 */ /* 0x000fe20000000056 */
[----:B------:R-:W-:Y:S01]  /*e4e0*/  FMUL2 R50, R18.F32x2.HI_LO, R84.F32x2.HI_LO ;  /* 0x000000541232724a */ /* 0x000fe20000000000 */
[----:B------:R-:W-:Y:S01]  /*e4f0*/  PRMT R87, R3, 0x7610, R87 ;  /* 0x0000761003577816 */ /* 0x000fe20000000057 */
[----:B------:R-:W4:Y:S01]  /*e500*/  LDTM.x16 R4, tmem[UR4] ;  /* 0x00000004000479ee */ /* 0x000f220008240000 */
[----:B------:R-:W-:Y:S01]  /*e510*/  PRMT R84, R0, 0x7632, R84 ;  /* 0x0000763200547816 */ /* 0x000fe20000000054 */
[----:B--2---:R-:W-:Y:S01]  /*e520*/  FADD2 R20, R20.F32x2.HI_LO, R28.F32x2.HI_LO ;  /* 0x0000001c1414724b */ /* 0x004fe20000000000 */
[----:B------:R-:W-:Y:S01]  /*e530*/  PRMT R85, R0, 0x7610, R85 ;  /* 0x0000761000557816 */ /* 0x000fe20000000055 */
[----:B------:R-:W-:Y:S01]  /*e540*/  FADD2 R22, R22.F32x2.HI_LO, R30.F32x2.HI_LO ;  /* 0x0000001e1616724b */ /* 0x000fe20000000000 */
[----:B------:R-:W-:Y:S01]  /*e550*/  F2FP.BF16.F32.PACK_AB R0, R37, R36 ;  /* 0x000000242500723e */ /* 0x000fe200000010ff */
[----:B------:R-:W2:Y:S01]  /*e560*/  LDS.128 R28, [R52+UR37+0x2e3a0] ;  /* 0x02e3a025341c7984 */ /* 0x000ea20008000c00 */
[----:B------:R-:W-:Y:S01]  /*e570*/  F2FP.BF16.F32.PACK_AB R3, R51, R50 ;  /* 0x000000323303723e */ /* 0x000fe200000010ff */
[----:B---3--:R-:W-:Y:S01]  /*e580*/  FADD2 R24, R24.F32x2.HI_LO, R32.F32x2.HI_LO ;  /* 0x000000201818724b */ /* 0x008fe20000000000 */
[----:B------:R-:W-:Y:S01]  /*e590*/  PRMT R36, R0, 0x7632, R36 ;  /* 0x0000763200247816 */ /* 0x000fe20000000024 */
[----:B------:R-:W-:Y:S01]  /*e5a0*/  FMUL2 R20, R20.F32x2.HI_LO, R64.F32x2.HI_LO ;  /* 0x000000401414724a */ /* 0x000fe20000000000 */
[----:B------:R-:W-:Y:S01]  /*e5b0*/  PRMT R37, R0, 0x7610, R37 ;  /* 0x0000761000257816 */ /* 0x000fe20000000025 */
[----:B------:R-:W-:Y:S01]  /*e5c0*/  FMUL2 R22, R22.F32x2.HI_LO, R62.F32x2.HI_LO ;  /* 0x0000003e1616724a */ /* 0x000fe20000000000 */
[C---:B------:R-:W-:Y:S01]  /*e5d0*/  PRMT R50, R3.reuse, 0x7632, R50 ;  /* 0x0000763203327816 */ /* 0x040fe20000000032 */
[----:B------:R-:W-:Y:S01]  /*e5e0*/  USHF.L.U32 UR4, UR40, 0x2, URZ ;  /* 0x0000000228047899 */ /* 0x000fe200080006ff */
[----:B------:R-:W-:Y:S02]  /*e5f0*/  PRMT R51, R3, 0x7610, R51 ;  /* 0x0000761003337816 */ /* 0x000fe40000000033 */
[----:B------:R-:W-:Y:S01]  /*e600*/  F2FP.BF16.F32.PACK_AB R0, R21, R20 ;  /* 0x000000141500723e */ /* 0x000fe200000010ff */
[----:B------:R-:W-:Y:S01]  /*e610*/  FADD2 R20, R26.F32x2.HI_LO, R34.F32x2.HI_LO ;  /* 0x000000221a14724b */ /* 0x000fe20000000000 */
[----:B------:R-:W-:Y:S01]  /*e620*/  F2FP.BF16.F32.PACK_AB R3, R23, R22 ;  /* 0x000000161703723e */ /* 0x000fe200000010ff */
[----:B------:R-:W-:Y:S01]  /*e630*/  FMUL2 R22, R24.F32x2.HI_LO, R60.F32x2.HI_LO ;  /* 0x0000003c1816724a */ /* 0x000fe20000000000 */
[C---:B------:R-:W-:Y:S01]  /*e640*/  PRMT R32, R0.reuse, 0x7632, R32 ;  /* 0x0000763200207816 */ /* 0x040fe20000000020 */
[----:B------:R3:W5:Y:S01]  /*e650*/  LDS.128 R24, [R52+UR37+0x2e3b0] ;  /* 0x02e3b02534187984 */ /* 0x0007620008000c00 */
[----:B------:R-:W-:Y:S01]  /*e660*/  PRMT R33, R0, 0x7610, R33 ;  /* 0x0000761000217816 */ /* 0x000fe20000000021 */
[----:B------:R-:W-:Y:S01]  /*e670*/  NOP ;  /* 0x0000000000007918 */ /* 0x000fe20000000000 */
[----:B------:R-:W-:Y:S01]  /*e680*/  F2FP.BF16.F32.PACK_AB R22, R23, R22 ;  /* 0x000000161716723e */ /* 0x000fe200000010ff */
[----:B------:R-:W-:Y:S01]  /*e690*/  FMUL2 R20, R20.F32x2.HI_LO, R58.F32x2.HI_LO ;  /* 0x0000003a1414724a */ /* 0x000fe20000000000 */
[C---:B------:R-:W-:Y:S01]  /*e6a0*/  PRMT R34, R3.reuse, 0x7632, R34 ;  /* 0x0000763203227816 */ /* 0x040fe20000000022 */
[----:B------:R-:W-:Y:S01]  /*e6b0*/  IMAD.U32 R59, RZ, RZ, UR4 ;  /* 0x00000004ff3b7e24 */ /* 0x000fe2000f8e00ff */
[----:B------:R-:W-:Y:S01]  /*e6c0*/  PRMT R35, R3, 0x7610, R35 ;  /* 0x0000761003237816 */ /* 0x000fe20000000023 */
[----:B----4-:R-:W-:Y:S01]  /*e6d0*/  FADD2 R4, R4.F32x2.HI_LO, R40.F32x2.HI_LO ;  /* 0x000000280404724b */ /* 0x010fe20000000000 */
[----:B------:R-:W-:Y:S01]  /*e6e0*/  F2FP.BF16.F32.PACK_AB R20, R21, R20 ;  /* 0x000000141514723e */ /* 0x000fe200000010ff */
[----:B------:R-:W-:Y:S01]  /*e6f0*/  FADD2 R6, R6.F32x2.HI_LO, R42.F32x2.HI_LO ;  /* 0x0000002a0606724b */ /* 0x000fe20000000000 */
[----:B------:R-:W-:Y:S01]  /*e700*/  R2UR UR4, R59 ;  /* 0x000000003b0472ca */ /* 0x000fe200000e0000 */
[----:B-1----:R-:W-:Y:S01]  /*e710*/  FADD2 R8, R8.F32x2.HI_LO, R88.F32x2.HI_LO ;  /* 0x000000580808724b */ /* 0x002fe20000000000 */
[----:B------:R-:W-:Y:S01]  /*e720*/  PRMT R23, R22, 0x7632, R23 ;  /* 0x0000763216177816 */ /* 0x000fe20000000017 */
[----:B------:R-:W-:Y:S01]  /*e730*/  FADD2 R10, R10.F32x2.HI_LO, R90.F32x2.HI_LO ;  /* 0x0000005a0a0a724b */ /* 0x000fe20000000000 */
[----:B------:R-:W-:Y:S01]  /*e740*/  PRMT R40, R20, 0x7632, R40 ;  /* 0x0000763214287816 */ /* 0x000fe20000000028 */
[----:B------:R-:W-:Y:S01]  /*e750*/  FMUL2 R4, R4.F32x2.HI_LO, R66.F32x2.HI_LO ;  /* 0x000000420404724a */ /* 0x000fe20000000000 */
[----:B------:R-:W-:Y:S01]  /*e760*/  PRMT R41, R20, 0x7610, R41 ;  /* 0x0000761014297816 */ /* 0x000fe20000000029 */
[----:B------:R-:W-:Y:S02]  /*e770*/  FMUL2 R6, R6.F32x2.HI_LO, R68.F32x2.HI_LO ;  /* 0x000000440606724a */ /* 0x000fe40000000000 */
[----:B------:R-:W-:Y:S01]  /*e780*/  FMUL2 R8, R8.F32x2.HI_LO, R70.F32x2.HI_LO ;  /* 0x000000460808724a */ /* 0x000fe20000000000 */
[----:B------:R-:W-:Y:S01]  /*e790*/  F2FP.BF16.F32.PACK_AB R4, R5, R4 ;  /* 0x000000040504723e */ /* 0x000fe200000010ff */
[----:B------:R-:W-:Y:S01]  /*e7a0*/  FMUL2 R10, R10.F32x2.HI_LO, R82.F32x2.HI_LO ;  /* 0x000000520a0a724a */ /* 0x000fe20000000000 */
[----:B------:R-:W-:Y:S01]  /*e7b0*/  F2FP.BF16.F32.PACK_AB R6, R7, R6 ;  /* 0x000000060706723e */ /* 0x000fe200000010ff */
[----:B------:R-:W-:Y:S01]  /*e7c0*/  USHF.R.U64 UR4, UR5, UR4, 0x123333 ;  /* 0x0012333305047499 */ /* 0x000fe20008001204 */
[----:B------:R-:W-:Y:S01]  /*e7d0*/  F2FP.BF16.F32.PACK_AB R8, R9, R8 ;  /* 0x000000080908723e */ /* 0x000fe200000010ff */
[----:B--2---:R-:W-:Y:S01]  /*e7e0*/  FADD2 R12, R12.F32x2.HI_LO, R28.F32x2.HI_LO ;  /* 0x0000001c0c0c724b */ /* 0x004fe20000000000 */
[----:B------:R-:W-:Y:S01]  /*e7f0*/  F2FP.BF16.F32.PACK_AB R10, R11, R10 ;  /* 0x0000000a0b0a723e */ /* 0x000fe200000010ff */
[----:B------:R-:W-:Y:S01]  /*e800*/  ULOP3.LUT UR38, UR4, 0x7, URZ, 0xc0, !UPT ;  /* 0x0000000704267892 */ /* 0x000fe2000f8ec0ff */
[----:B------:R-:W-:Y:S01]  /*e810*/  PRMT R42, R4, 0x7632, R42 ;  /* 0x00007632042a7816 */ /* 0x000fe2000000002a */
[----:B------:R-:W-:Y:S01]  /*e820*/  FADD2 R14, R14.F32x2.HI_LO, R30.F32x2.HI_LO ;  /* 0x0000001e0e0e724b */ /* 0x000fe20000000000 */
[----:B------:R-:W-:Y:S01]  /*e830*/  PRMT R43, R4, 0x7610, R43 ;  /* 0x00007610042b7816 */ /* 0x000fe2000000002b */
[----:B------:R-:W-:Y:S01]  /*e840*/  UISETP.NE.AND UP0, UPT, UR38, 0x3, UPT ;  /* 0x000000032600788c */ /* 0x000fe2000bf05270 */
[----:B---3--:R-:W-:Y:S01]  /*e850*/  PRMT R52, R6, 0x7632, R52 ;  /* 0x0000763206347816 */ /* 0x008fe20000000034 */
[----:B------:R-:W-:Y:S01]  /*e860*/  FMUL2 R12, R12.F32x2.HI_LO, R80.F32x2.HI_LO ;  /* 0x000000500c0c724a */ /* 0x000fe20000000000 */
[----:B------:R-:W-:Y:S01]  /*e870*/  PRMT R58, R6, 0x7610, R58 ;  /* 0x00007610063a7816 */ /* 0x000fe2000000003a */
[----:B------:R-:W-:Y:S01]  /*e880*/  FMUL2 R14, R14.F32x2.HI_LO, R78.F32x2.HI_LO ;  /* 0x0000004e0e0e724a */ /* 0x000fe20000000000 */
[----:B------:R-:W-:Y:S02]  /*e890*/  PRMT R28, R8, 0x7632, R28 ;  /* 0x00007632081c7816 */ /* 0x000fe4000000001c */
[----:B------:R-:W-:Y:S01]  /*e8a0*/  F2FP.BF16.F32.PACK_AB R12, R13, R12 ;  /* 0x0000000c0d0c723e */ /* 0x000fe200000010ff */
[----:B-----5:R-:W-:Y:S01]  /*e8b0*/  FADD2 R16, R16.F32x2.HI_LO, R24.F32x2.HI_LO ;  /* 0x000000181010724b */ /* 0x020fe20000000000 */
[----:B------:R-:W-:Y:S01]  /*e8c0*/  F2FP.BF16.F32.PACK_AB R14, R15, R14 ;  /* 0x0000000e0f0e723e */ /* 0x000fe200000010ff */
[----:B------:R-:W-:Y:S01]  /*e8d0*/  FADD2 R18, R18.F32x2.HI_LO, R26.F32x2.HI_LO ;  /* 0x0000001a1212724b */ /* 0x000fe20000000000 */
[----:B------:R-:W-:Y:S01]  /*e8e0*/  PRMT R29, R8, 0x7610, R29 ;  /* 0x00007610081d7816 */ /* 0x000fe2000000001d */
[----:B------:R-:W-:Y:S01]  /*e8f0*/  FMUL2 R16, R16.F32x2.HI_LO, R76.F32x2.HI_LO ;  /* 0x0000004c1010724a */ /* 0x000fe20000000000 */
[----:B------:R-:W-:Y:S01]  /*e900*/  PRMT R30, R10, 0x7632, R30 ;  /* 0x000076320a1e7816 */ /* 0x000fe2000000001e */
[----:B------:R-:W-:Y:S01]  /*e910*/  FMUL2 R18, R18.F32x2.HI_LO, R72.F32x2.HI_LO ;  /* 0x000000481212724a */ /* 0x000fe20000000000 */
[----:B------:R-:W-:Y:S02]  /*e920*/  PRMT R31, R10, 0x7610, R31 ;  /* 0x000076100a1f7816 */ /* 0x000fe4000000001f */
[----:B------:R-:W-:Y:S02]  /*e930*/  F2FP.BF16.F32.PACK_AB R16, R17, R16 ;  /* 0x000000101110723e */ /* 0x000fe400000010ff */
[----:B------:R-:W-:Y:S02]  /*e940*/  F2FP.BF16.F32.PACK_AB R18, R19, R18 ;  /* 0x000000121312723e */ /* 0x000fe400000010ff */
[C---:B------:R-:W-:Y:S02]  /*e950*/  PRMT R24, R12.reuse, 0x7632, R24 ;  /* 0x000076320c187816 */ /* 0x040fe40000000018 */
[----:B------:R-:W-:Y:S02]  /*e960*/  PRMT R25, R12, 0x7610, R25 ;  /* 0x000076100c197816 */ /* 0x000fe40000000019 */
[C---:B------:R-:W-:Y:S02]  /*e970*/  PRMT R17, R14.reuse, 0x7632, R17 ;  /* 0x000076320e117816 */ /* 0x040fe40000000011 */
[----:B------:R-:W-:Y:S02]  /*e980*/  PRMT R26, R14, 0x7610, R26 ;  /* 0x000076100e1a7816 */ /* 0x000fe4000000001a */
[----:B------:R-:W-:Y:S02]  /*e990*/  PRMT R19, R16, 0x7632, R19 ;  /* 0x0000763210137816 */ /* 0x000fe40000000013 */
[----:B------:R-:W-:Y:S01]  /*e9a0*/  PRMT R27, R18, 0x7632, R27 ;  /* 0x00007632121b7816 */ /* 0x000fe2000000001b */
[----:B------:R-:W-:Y:S06]  /*e9b0*/  BRA.U !UP0, `(.L_x_208) ;  /* 0x0000000108087547 */ /* 0x000fec000b800000 */
[----:B------:R-:W-:Y:S05]  /*e9c0*/  BPT.TRAP 0x1 ;  /* 0x000000040000795c */ /* 0x000fea0000300000 */
[----:B------:R-:W-:Y:S05]  /*e9d0*/  BPT.TRAP 0x1 ;  /* 0x000000040000795c */ /* 0x000fea0000300000 */
.L_x_208:
[----:B------:R-:W-:Y:S04]  /*e9e0*/  UIADD3 UR4, UPT, UPT, UR37, 0x2e868, URZ ;  /* 0x0002e86825047890 */ /* 0x000fe8000fffe0ff */
[----:B------:R-:W-:Y:S09]  /*e9f0*/  UPRMT UR4, UR39, 0x654, UR4 ;  /* 0x0000065427047896 */ /* 0x000ff20008000004 */
[----:B------:R-:W-:Y:S01]  /*ea00*/  SYNCS.ARRIVE.TRANS64.RED.A1T0 RZ, [UR4], RZ ;  /* 0x000000ffffff79a7 */ /* 0x000fe20008100404 */
[----:B------:R-:W-:Y:S04]  /*ea10*/  UIADD3 UR4, UPT, UPT, UR37, 0x1e000, URZ ;  /* 0x0001e00025047890 */ /* 0x000fe8000fffe0ff */
[----:B------:R-:W-:Y:S09]  /*ea20*/  ULOP3.LUT UP0, URZ, UR4, 0x3f0, URZ, 0xc0, !UPT ;  /* 0x000003f004ff7892 */ /* 0x000ff2000f80c0ff */
[----:B------:R-:W-:Y:S05]  /*ea30*/  BRA.U !UP0, `(.L_x_209) ;  /* 0x0000000108407547 */ /* 0x000fea000b800000 */
        /* <DEDUP_REMOVED lines=16> */
.L_x_209:
[C---:B------:R-:W-:Y:S01]  /*eb40*/  LOP3.LUT P0, RZ, R56.reuse, 0x2, RZ, 0xc0, !PT ;  /* 0x0000000238ff7812 */ /* 0x040fe2000780c0ff */
[C---:B------:R-:W-:Y:S01]  /*eb50*/  IMAD.SHL.U32 R3, R56.reuse, 0x40, RZ ;  /* 0x0000004038037824 */ /* 0x040fe200078e00ff */
[----:B------:R-:W-:Y:S01]  /*eb60*/  SHF.R.U32.HI R5, RZ, 0x7, R56 ;  /* 0x00000007ff057819 */ /* 0x000fe20000011638 */
[----:B------:R-:W-:Y:S01]  /*eb70*/  IMAD.SHL.U32 R0, R56, 0x8, RZ ;  /* 0x0000000838007824 */ /* 0x000fe200078e00ff */
[----:B------:R-:W-:Y:S01]  /*eb80*/  LOP3.LUT R53, R53, 0xffff, RZ, 0xc0, !PT ;  /* 0x0000ffff35357812 */ /* 0x000fe200078ec0ff */
[----:B------:R-:W-:Y:S01]  /*eb90*/  IMAD.U32 R30, R30, 0x10000, RZ ;  /* 0x000100001e1e7824 */ /* 0x000fe200078e00ff */
[----:B------:R-:W-:Y:S01]  /*eba0*/  LOP3.LUT R4, R3, 0x1c0, RZ, 0xc0, !PT ;  /* 0x000001c003047812 */ /* 0x000fe200078ec0ff */
[----:B------:R-:W-:Y:S01]  /*ebb0*/  IMAD.U32 R107, R107, 0x10000, RZ ;  /* 0x000100006b6b7824 */ /* 0x000fe200078e00ff */
[----:B------:R-:W-:Y:S01]  /*ebc0*/  LOP3.LUT R45, R45, 0xffff, RZ, 0xc0, !PT ;  /* 0x0000ffff2d2d7812 */ /* 0x000fe200078ec0ff */
[----:B------:R-:W-:Y:S01]  /*ebd0*/  IMAD.U32 R52, R52, 0x10000, RZ ;  /* 0x0001000034347824 */ /* 0x000fe200078e00ff */
[----:B------:R-:W-:Y:S01]  /*ebe0*/  LOP3.LUT R0, R4, 0x38, R0, 0xf8, !PT ;  /* 0x0000003804007812 */ /* 0x000fe200078ef800 */
[----:B------:R-:W-:Y:S01]  /*ebf0*/  IMAD.U32 R55, R55, 0x10000, RZ ;  /* 0x0001000037377824 */ /* 0x000fe200078e00ff */
[----:B------:R-:W-:Y:S01]  /*ec00*/  LOP3.LUT R4, R56, 0x1, RZ, 0xc0, !PT ;  /* 0x0000000138047812 */ /* 0x000fe200078ec0ff */
[----:B------:R-:W-:Y:S01]  /*ec10*/  IMAD.U32 R98, R98, 0x10000, RZ ;  /* 0x0001000062627824 */ /* 0x000fe200078e00ff */
[----:B------:R-:W-:Y:S01]  /*ec20*/  LOP3.LUT R0, R0, 0x1e00, R3, 0xf8, !PT ;  /* 0x00001e0000007812 */ /* 0x000fe200078ef803 */
[----:B------:R-:W-:Y:S01]  /*ec30*/  IMAD.MOV.U32 R3, RZ, RZ, 0x10 ;  /* 0x00000010ff037424 */ /* 0x000fe200078e00ff */
[----:B------:R-:W-:Y:S01]  /*ec40*/  LOP3.LUT R5, R5, 0x1, RZ, 0xc0, !PT ;  /* 0x0000000105057812 */ /* 0x000fe200078ec0ff */
[----:B------:R-:W-:Y:S01]  /*ec50*/  IMAD.U32 R113, R113, 0x10000, RZ ;  /* 0x0001000071717824 */ /* 0x000fe200078e00ff */
[----:B------:R-:W-:Y:S01]  /*ec60*/  LEA R8, P1, R53, RZ, 0x10 ;  /* 0x000000ff35087211 */ /* 0x000fe200078280ff */
[----:B------:R-:W-:Y:S01]  /*ec70*/  IMAD.U32 R96, R96, 0x10000, RZ ;  /* 0x0001000060607824 */ /* 0x000fe200078e00ff */
[----:B------:R-:W-:Y:S01]  /*ec80*/  SEL R6, R3, 0xfffffff0, !P0 ;  /* 0xfffffff003067807 */ /* 0x000fe20004000000 */
[----:B------:R-:W-:Y:S01]  /*ec90*/  IMAD.U32 R84, R84, 0x10000, RZ ;  /* 0x0001000054547824 */ /* 0x000fe200078e00ff */
[----:B------:R-:W-:Y:S01]  /*eca0*/  ISETP.NE.U32.AND P2, PT, R4, 0x1, PT ;  /* 0x000000010400780c */ /* 0x000fe20003f45070 */
[----:B------:R-:W-:Y:S01]  /*ecb0*/  IMAD.U32 R50, R50, 0x10000, RZ ;  /* 0x0001000032327824 */ /* 0x000fe200078e00ff */
[----:B------:R-:W-:Y:S01]  /*ecc0*/  LOP3.LUT R39, R39, 0xffff, RZ, 0xc0, !PT ;  /* 0x0000ffff27277812 */ /* 0x000fe200078ec0ff */
[----:B------:R-:W-:Y:S01]  /*ecd0*/  IMAD R0, R6, R5, R0 ;  /* 0x0000000506007224 */ /* 0x000fe200078e0200 */
[----:B------:R-:W-:Y:S01]  /*ece0*/  LEA R4, P0, R45, RZ, 0x10 ;  /* 0x000000ff2d047211 */ /* 0x000fe200078080ff */
[----:B------:R-:W-:Y:S01]  /*ecf0*/  IMAD.U32 R34, R34, 0x10000, RZ ;  /* 0x0001000022227824 */ /* 0x000fe200078e00ff */
[----:B------:R-:W-:Y:S02]  /*ed00*/  LOP3.LUT R105, R105, 0xffff, RZ, 0xc0, !PT ;  /* 0x0000ffff69697812 */ /* 0x000fe400078ec0ff */
[----:B------:R-:W-:Y:S02]  /*ed10*/  LEA.HI.X R9, R53, RZ, RZ, 0x10, P1 ;  /* 0x000000ff35097211 */ /* 0x000fe400008f84ff */
[----:B------:R-:W-:Y:S02]  /*ed20*/  LEA R6, P1, R39, RZ, 0x10 ;  /* 0x000000ff27067211 */ /* 0x000fe400078280ff */
[----:B------:R-:W-:Y:S02]  /*ed30*/  LEA.HI.X R5, R45, RZ, RZ, 0x10, P0 ;  /* 0x000000ff2d057211 */ /* 0x000fe400000f84ff */
[----:B------:R-:W-:Y:S02]  /*ed40*/  LOP3.LUT R54, R8, 0xffff, R54, 0xf8, !PT ;  /* 0x0000ffff08367812 */ /* 0x000fe400078ef836 */
[----:B------:R-:W-:Y:S02]  /*ed50*/  LOP3.LUT R115, R115, 0xffff, RZ, 0xc0, !PT ;  /* 0x0000ffff73737812 */ /* 0x000fe400078ec0ff */
[----:B------:R-:W-:Y:S02]  /*ed60*/  LEA R8, P0, R105, RZ, 0x10 ;  /* 0x000000ff69087211 */ /* 0x000fe400078080ff */
[----:B------:R-:W-:Y:S02]  /*ed70*/  LOP3.LUT R49, R49, 0xffff, RZ, 0xc0, !PT ;  /* 0x0000ffff31317812 */ /* 0x000fe400078ec0ff */
[----:B------:R-:W-:Y:S02]  /*ed80*/  LEA.HI.X R7, R39, RZ, RZ, 0x10, P1 ;  /* 0x000000ff27077211 */ /* 0x000fe400008f84ff */
[----:B------:R-:W-:Y:S02]  /*ed90*/  LOP3.LUT R2, R4, 0xffff, R2, 0xf8, !PT ;  /* 0x0000ffff04027812 */ /* 0x000fe400078ef802 */
[----:B------:R-:W-:Y:S02]  /*eda0*/  LOP3.LUT R57, R9, 0xffff, R57, 0xf8, !PT ;  /* 0x0000ffff09397812 */ /* 0x000fe400078ef839 */
[----:B------:R-:W-:Y:S02]  /*edb0*/  LEA R4, P1, R115, RZ, 0x10 ;  /* 0x000000ff73047211 */ /* 0x000fe400078280ff */
[----:B------:R-:W-:Y:S02]  /*edc0*/  LEA.HI.X R9, R105, RZ, RZ, 0x10, P0 ;  /* 0x000000ff69097211 */ /* 0x000fe400000f84ff */
[----:B------:R-:W-:Y:S02]  /*edd0*/  LOP3.LUT R97, R97, 0xffff, RZ, 0xc0, !PT ;  /* 0x0000ffff61617812 */ /* 0x000fe400078ec0ff */
[----:B------:R-:W-:Y:S02]  /*ede0*/  LEA R10, P0, R49, RZ, 0x10 ;  /* 0x000000ff310a7211 */ /* 0x000fe400078080ff */
[----:B------:R-:W-:Y:S02]  /*edf0*/  LOP3.LUT R44, R5, 0xffff, R44, 0xf8, !PT ;  /* 0x0000ffff052c7812 */ /* 0x000fe400078ef82c */
[----:B------:R-:W-:Y:S02]  /*ee00*/  LOP3.LUT R38, R7, 0xffff, R38, 0xf8, !PT ;  /* 0x0000ffff07267812 */ /* 0x000fe400078ef826 */
[----:B------:R-:W-:Y:S02]  /*ee10*/  LOP3.LUT R95, R95, 0xffff, RZ, 0xc0, !PT ;  /* 0x0000ffff5f5f7812 */ /* 0x000fe400078ec0ff */
[----:B------:R-:W-:Y:S02]  /*ee20*/  LEA.HI.X R5, R115, RZ, RZ, 0x10, P1 ;  /* 0x000000ff73057211 */ /* 0x000fe400008f84ff */
[----:B------:R-:W-:Y:S02]  /*ee30*/  LOP3.LUT R7, R8, 0xffff, R112, 0xf8, !PT ;  /* 0x0000ffff08077812 */ /* 0x000fe400078ef870 */
[----:B------:R-:W-:Y:S02]  /*ee40*/  LEA R8, P1, R97, RZ, 0x10 ;  /* 0x000000ff61087211 */ /* 0x000fe400078280ff */
[----:B------:R-:W-:Y:S02]  /*ee50*/  LEA.HI.X R11, R49, RZ, RZ, 0x10, P0 ;  /* 0x000000ff310b7211 */ /* 0x000fe400000f84ff */
[----:B------:R-:W-:Y:S02]  /*ee60*/  LOP3.LUT R86, R86, 0xffff, RZ, 0xc0, !PT ;  /* 0x0000ffff56567812 */ /* 0x000fe400078ec0ff */
[----:B------:R-:W-:Y:S02]  /*ee70*/  LEA R12, P0, R95, RZ, 0x10 ;  /* 0x000000ff5f0c7211 */ /* 0x000fe400078080ff */
[----:B------:R-:W-:Y:S02]  /*ee80*/  LOP3.LUT R114, R9, 0xffff, R114, 0xf8, !PT ;  /* 0x0000ffff09727812 */ /* 0x000fe400078ef872 */
[----:B------:R-:W-:Y:S02]  /*ee90*/  LOP3.LUT R36, R36, 0xffff, RZ, 0xc0, !PT ;  /* 0x0000ffff24247812 */ /* 0x000fe400078ec0ff */
[----:B------:R-:W-:Y:S02]  /*eea0*/  LEA.HI.X R9, R97, RZ, RZ, 0x10, P1 ;  /* 0x000000ff61097211 */ /* 0x000fe400008f84ff */
[----:B------:R-:W-:Y:S02]  /*eeb0*/  LEA R14, P1, R86, RZ, 0x10 ;  /* 0x000000ff560e7211 */ /* 0x000fe400078280ff */
[----:B------:R-:W-:Y:S02]  /*eec0*/  LEA.HI.X R13, R95, RZ, RZ, 0x10, P0 ;  /* 0x000000ff5f0d7211 */ /* 0x000fe400000f84ff */
[----:B------:R-:W-:Y:S02]  /*eed0*/  LOP3.LUT R32, R32, 0xffff, RZ, 0xc0, !PT ;  /* 0x0000ffff20207812 */ /* 0x000fe400078ec0ff */
[----:B------:R-:W-:Y:S02]  /*eee0*/  LEA R20, P0, R36, RZ, 0x10 ;  /* 0x000000ff24147211 */ /* 0x000fe400078080ff */
[----:B------:R-:W-:Y:S02]  /*eef0*/  LOP3.LUT R23, R23, 0xffff, RZ, 0xc0, !PT ;  /* 0x0000ffff17177812 */ /* 0x000fe400078ec0ff */
[----:B------:R-:W-:Y:S02]  /*ef00*/  LEA.HI.X R15, R86, RZ, RZ, 0x10, P1 ;  /* 0x000000ff560f7211 */ /* 0x000fe400008f84ff */
[----:B------:R-:W-:Y:S02]  /*ef10*/  LEA R60, P1, R32, RZ, 0x10 ;  /* 0x000000ff203c7211 */ /* 0x000fe400078280ff */
[----:B------:R-:W-:Y:S02]  /*ef20*/  LEA.HI.X R21, R36, RZ, RZ, 0x10, P0 ;  /* 0x000000ff24157211 */ /* 0x000fe400000f84ff */
[----:B------:R-:W-:Y:S02]  /*ef30*/  LOP3.LUT R42, R42, 0xffff, RZ, 0xc0, !PT ;  /* 0x0000ffff2a2a7812 */ /* 0x000fe400078ec0ff */
[----:B------:R-:W-:Y:S02]  /*ef40*/  LOP3.LUT R48, R11, 0xffff, R48, 0xf8, !PT ;  /* 0x0000ffff0b307812 */ /* 0x000fe400078ef830 */
[----:B------:R-:W-:Y:S02]  /*ef50*/  LEA R36, P0, R23, RZ, 0x10 ;  /* 0x000000ff17247211 */ /* 0x000fe400078080ff */
        /* <DEDUP_REMOVED lines=10> */
[----:B------:R-:W-:Y:S02]  /*f000*/  LOP3.LUT R85, R15, 0xffff, R85, 0xf8, !PT ;  /* 0x0000ffff0f557812 */ /* 0x000fe400078ef855 */
[----:B------:R-:W-:Y:S02]  /*f010*/  LEA.HI.X R21, R42, RZ, RZ, 0x10, P1 ;  /* 0x000000ff2a157211 */ /* 0x000fe400008f84ff */
[----:B------:R-:W-:Y:S02]  /*f020*/  LOP3.LUT R22, R36, 0xffff, R22, 0xf8, !PT ;  /* 0x0000ffff24167812 */ /* 0x000fe400078ef816 */
[----:B------:R-:W-:Y:S02]  /*f030*/  LOP3.LUT R15, R60, 0xffff, R33, 0xf8, !PT ;  /* 0x0000ffff3c0f7812 */ /* 0x000fe400078ef821 */
[----:B------:R-:W-:Y:S02]  /*f040*/  LEA R36, P1, R24, RZ, 0x10 ;  /* 0x000000ff18247211 */ /* 0x000fe400078280ff */
[----:B------:R-:W-:Y:S02]  /*f050*/  LEA.HI.X R33, R28, RZ, RZ, 0x10, P0 ;  /* 0x000000ff1c217211 */ /* 0x000fe400000f84ff */
[----:B------:R-:W-:Y:S02]  /*f060*/  LEA R28, P0, R19, RZ, 0x10 ;  /* 0x000000ff131c7211 */ /* 0x000fe400078080ff */
[----:B------:R-:W-:Y:S02]  /*f070*/  LOP3.LUT R41, R37, 0xffff, R41, 0xf8, !PT ;  /* 0x0000ffff25297812 */ /* 0x000fe400078ef829 */
[----:B------:R-:W-:Y:S02]  /*f080*/  LEA.HI.X R37, R24, RZ, RZ, 0x10, P1 ;  /* 0x000000ff18257211 */ /* 0x000fe400008f84ff */
[----:B------:R-:W-:Y:S02]  /*f090*/  LOP3.LUT R24, R32, 0xffff, R29, 0xf8, !PT ;  /* 0x0000ffff20187812 */ /* 0x000fe400078ef81d */
[----:B------:R-:W-:Y:S01]  /*f0a0*/  LEA.HI.X R29, R19, RZ, RZ, 0x10, P0 ;  /* 0x000000ff131d7211 */ /* 0x000fe200000f84ff */
[----:B------:R-:W-:Y:S01]  /*f0b0*/  IMAD.U32 R19, R74, 0x10000, RZ ;  /* 0x000100004a137824 */ /* 0x000fe200078e00ff */
[----:B------:R-:W-:Y:S02]  /*f0c0*/  LOP3.LUT R23, R33, 0xffff, R31, 0xf8, !PT ;  /* 0x0000ffff21177812 */ /* 0x000fe400078ef81f */
[----:B------:R-:W-:Y:S01]  /*f0d0*/  LOP3.LUT R18, R29, 0xffff, R18, 0xf8, !PT ;  /* 0x0000ffff1d127812 */ /* 0x000fe200078ef812 */
[----:B------:R-:W-:Y:S01]  /*f0e0*/  IMAD.U32 R29, R17, 0x10000, RZ ;  /* 0x00010000111d7824 */ /* 0x000fe200078e00ff */
[----:B------:R-:W-:Y:S01]  /*f0f0*/  LOP3.LUT R31, R37, 0xffff, R26, 0xf8, !PT ;  /* 0x0000ffff251f7812 */ /* 0x000fe200078ef81a */
[----:B------:R-:W-:Y:S01]  /*f100*/  IMAD.U32 R17, R27, 0x10000, RZ ;  /* 0x000100001b117824 */ /* 0x000fe200078e00ff */
[----:B------:R-:W-:Y:S01]  /*f110*/  LOP3.LUT R26, R28, 0xffff, R16, 0xf8, !PT ;  /* 0x0000ffff1c1a7812 */ /* 0x000fe200078ef810 */
[----:B------:R-:W-:Y:S01]  /*f120*/  IMAD.U32 R28, R40, 0x10000, RZ ;  /* 0x00010000281c7824 */ /* 0x000fe200078e00ff */
[----:B------:R-:W-:Y:S02]  /*f130*/  LOP3.LUT R16, R57, R55, RZ, 0xfc, !PT ;  /* 0x0000003739107212 */ /* 0x000fe400078efcff */
[----:B------:R-:W-:Y:S02]  /*f140*/  LOP3.LUT R27, R31, R29, RZ, 0xfc, !PT ;  /* 0x0000001d1f1b7212 */ /* 0x000fe400078efcff */
[----:B------:R-:W-:Y:S02]  /*f150*/  LEA R29, R0, UR37, 0x1 ;  /* 0x00000025001d7c11 */ /* 0x000fe4000f8e08ff */
[----:B------:R-:W-:Y:S01]  /*f160*/  LOP3.LUT R0, R18, R17, RZ, 0xfc, !PT ;  /* 0x0000001112007212 */ /* 0x000fe200078efcff */
[----:B------:R-:W-:Y:S01]  /*f170*/  IMAD.MOV.U32 R17, RZ, RZ, R16 ;  /* 0x000000ffff117224 */ /* 0x000fe200078e0010 */
[----:B------:R-:W-:Y:S01]  /*f180*/  LOP3.LUT R19, R44, R19, RZ, 0xfc, !PT ;  /* 0x000000132c137212 */ /* 0x000fe200078efcff */
[----:B------:R-:W-:Y:S01]  /*f190*/  IMAD.MOV.U32 R16, RZ, RZ, R54 ;  /* 0x000000ffff107224 */ /* 0x000fe200078e0036 */
[----:B------:R-:W-:Y:S01]  /*f1a0*/  LOP3.LUT R23, R23, R30, RZ, 0xfc, !PT ;  /* 0x0000001e17177212 */ /* 0x000fe200078efcff */
[----:B------:R-:W-:Y:S01]  /*f1b0*/  IMAD.MOV.U32 R18, RZ, RZ, R2 ;  /* 0x000000ffff127224 */ /* 0x000fe200078e0002 */
[----:B------:R-:W-:Y:S01]  /*f1c0*/  LOP3.LUT R4, R4, 0xffff, R116, 0xf8, !PT ;  /* 0x0000ffff04047812 */ /* 0x000fe200078ef874 */
[----:B------:R-:W-:Y:S01]  /*f1d0*/  VIADD R31, R29, 0x1e000 ;  /* 0x0001e0001d1f7836 */ /* 0x000fe20000000000 */
[----:B------:R-:W-:Y:S02]  /*f1e0*/  LOP3.LUT R8, R8, 0xffff, R106, 0xf8, !PT ;  /* 0x0000ffff08087812 */ /* 0x000fe400078ef86a */
[----:B------:R1:W-:Y:S01]  /*f1f0*/  STS.128 [R29+0x1e000], R16 ;  /* 0x01e000101d007388 */ /* 0x0003e20000000c00 */
[----:B------:R-:W-:Y:S02]  /*f200*/  LOP3.LUT R6, R6, 0xffff, R75, 0xf8, !PT ;  /* 0x0000ffff06067812 */ /* 0x000fe400078ef84b */
[----:B------:R-:W-:Y:S02]  /*f210*/  LOP3.LUT R38, R38, R98, RZ, 0xfc, !PT ;  /* 0x0000006226267212 */ /* 0x000fe400078efcff */
[----:B------:R-:W-:Y:S02]  /*f220*/  LOP3.LUT R114, R114, R113, RZ, 0xfc, !PT ;  /* 0x0000007172727212 */ /* 0x000fe400078efcff */
[----:B------:R-:W-:Y:S02]  /*f230*/  LOP3.LUT P0, RZ, R56, 0x4, RZ, 0xc0, !PT ;  /* 0x0000000438ff7812 */ /* 0x000fe4000780c0ff */
[----:B------:R-:W-:Y:S01]  /*f240*/  SEL R30, R3, 0xfffffff0, P2 ;  /* 0xfffffff0031e7807 */ /* 0x000fe20001000000 */
[----:B------:R-:W-:Y:S01]  /*f250*/  VIADD R3, R29, 0x1e040 ;  /* 0x0001e0401d037836 */ /* 0x000fe20000000000 */
[----:B------:R-:W-:Y:S01]  /*f260*/  LOP3.LUT R118, R5, 0xffff, R118, 0xf8, !PT ;  /* 0x0000ffff05767812 */ /* 0x000fe200078ef876 */
[----:B------:R-:W-:Y:S01]  /*f270*/  IMAD.U32 R5, R117, 0x10000, RZ ;  /* 0x0001000075057824 */ /* 0x000fe200078e00ff */
[----:B------:R-:W-:Y:S01]  /*f280*/  LOP3.LUT R10, R10, 0xffff, R119, 0xf8, !PT ;  /* 0x0000ffff0a0a7812 */ /* 0x000fe200078ef877 */
[----:B------:R-:W-:Y:S01]  /*f290*/  IMAD.IADD R2, R29, 0x1, R30 ;  /* 0x000000011d027824 */ /* 0x000fe200078e021e */
[----:B------:R-:W-:Y:S02]  /*f2a0*/  LOP3.LUT R48, R48, R96, RZ, 0xfc, !PT ;  /* 0x0000006030307212 */ /* 0x000fe400078efcff */
[----:B------:R-:W-:Y:S02]  /*f2b0*/  LOP3.LUT R5, R118, R5, RZ, 0xfc, !PT ;  /* 0x0000000576057212 */ /* 0x000fe400078efcff */
[----:B------:R-:W-:Y:S01]  /*f2c0*/  LOP3.LUT R93, R9, 0xffff, R93, 0xf8, !PT ;  /* 0x0000ffff095d7812 */ /* 0x000fe200078ef85d */
[----:B------:R-:W-:Y:S01]  /*f2d0*/  @P0 VIADD R3, R31, 0xffffffc0 ;  /* 0xffffffc01f030836 */ /* 0x000fe20000000000 */
[----:B------:R-:W-:Y:S01]  /*f2e0*/  LOP3.LUT R12, R12, 0xffff, R94, 0xf8, !PT ;  /* 0x0000ffff0c0c7812 */ /* 0x000fe200078ef85e */
[----:B------:R-:W-:Y:S01]  /*f2f0*/  IMAD.U32 R9, R92, 0x10000, RZ ;  /* 0x000100005c097824 */ /* 0x000fe200078e00ff */
[----:B------:R-:W-:Y:S02]  /*f300*/  LOP3.LUT R11, R11, R107, RZ, 0xfc, !PT ;  /* 0x0000006b0b0b7212 */ /* 0x000fe400078efcff */
[----:B------:R-:W-:Y:S02]  /*f310*/  LOP3.LUT R14, R14, 0xffff, R87, 0xf8, !PT ;  /* 0x0000ffff0e0e7812 */ /* 0x000fe400078ef857 */
[----:B------:R-:W-:Y:S02]  /*f320*/  LOP3.LUT R9, R93, R9, RZ, 0xfc, !PT ;  /* 0x000000095d097212 */ /* 0x000fe400078efcff */
[----:B------:R-:W-:Y:S01]  /*f330*/  LOP3.LUT R85, R85, R84, RZ, 0xfc, !PT ;  /* 0x0000005455557212 */ /* 0x000fe200078efcff */
[----:B-1----:R-:W-:Y:S01]  /*f340*/  IMAD.MOV.U32 R16, RZ, RZ, R6 ;  /* 0x000000ffff107224 */ /* 0x002fe200078e0006 */
[----:B------:R-:W-:Y:S01]  /*f350*/  LOP3.LUT R51, R51, R50, RZ, 0xfc, !PT ;  /* 0x0000003233337212 */ /* 0x000fe200078efcff */
[----:B------:R-:W-:Y:S01]  /*f360*/  IMAD.MOV.U32 R17, RZ, RZ, R38 ;  /* 0x000000ffff117224 */ /* 0x000fe200078e0026 */
[----:B------:R-:W-:Y:S01]  /*f370*/  LOP3.LUT R35, R61, 0xffff, R35, 0xf8, !PT ;  /* 0x0000ffff3d237812 */ /* 0x000fe200078ef823 */
[----:B------:R-:W-:Y:S01]  /*f380*/  IMAD.MOV.U32 R18, RZ, RZ, R7 ;  /* 0x000000ffff127224 */ /* 0x000fe200078e0007 */
[----:B------:R-:W-:Y:S01]  /*f390*/  LOP3.LUT R20, R20, 0xffff, R43, 0xf8, !PT ;  /* 0x0000ffff14147812 */ /* 0x000fe200078ef82b */
[----:B------:R-:W-:Y:S01]  /*f3a0*/  IMAD.MOV.U32 R19, RZ, RZ, R114 ;  /* 0x000000ffff137224 */ /* 0x000fe200078e0072 */
[----:B------:R-:W-:Y:S01]  /*f3b0*/  LOP3.LUT R35, R35, R34, RZ, 0xfc, !PT ;  /* 0x0000002223237212 */ /* 0x000fe200078efcff */
[----:B------:R-:W-:Y:S01]  /*f3c0*/  IMAD.MOV.U32 R6, RZ, RZ, R10 ;  /* 0x000000ffff067224 */ /* 0x000fe200078e000a */
[----:B------:R-:W-:Y:S01]  /*f3d0*/  LOP3.LUT R28, R41, R28, RZ, 0xfc, !PT ;  /* 0x0000001c291c7212 */ /* 0x000fe200078efcff */
[----:B------:R-:W-:Y:S01]  /*f3e0*/  IMAD.MOV.U32 R7, RZ, RZ, R48 ;  /* 0x000000ffff077224 */ /* 0x000fe200078e0030 */
[----:B------:R1:W-:Y:S01]  /*f3f0*/  STS.128 [R2+0x1e000], R16 ;  /* 0x01e0001002007388 */ /* 0x0003e20000000c00 */
[----:B------:R-:W-:Y:S01]  /*f400*/  IMAD.MOV.U32 R10, RZ, RZ, R12 ;  /* 0x000000ffff0a7224 */ /* 0x000fe200078e000c */
[----:B------:R-:W-:Y:S02]  /*f410*/  LOP3.LUT R21, R21, 0xffff, R58, 0xf8, !PT ;  /* 0x0000ffff15157812 */ /* 0x000fe400078ef83a */
[----:B------:R-:W-:Y:S02]  /*f420*/  LOP3.LUT R25, R36, 0xffff, R25, 0xf8, !PT ;  /* 0x0000ffff24197812 */ /* 0x000fe400078ef819 */
[----:B------:R-:W-:Y:S02]  /*f430*/  LOP3.LUT R21, R21, R52, RZ, 0xfc, !PT ;  /* 0x0000003415157212 */ /* 0x000fe400078efcff */
[----:B------:R2:W-:Y:S01]  /*f440*/  STS.128 [R3], R4 ;  /* 0x0000000403007388 */ /* 0x0005e20000000c00 */
[----:B-1----:R-:W-:Y:S07]  /*f450*/  IMAD.IADD R16, R30, 0x1, R3 ;  /* 0x000000011e107824 */ /* 0x002fee00078e0203 */
[----:B------:R-:W-:Y:S01]  /*f460*/  STS.128 [R16], R8 ;  /* 0x0000000810007388 */ /* 0x000fe20000000c00 */
[----:B--2---:R-:W-:Y:S02]  /*f470*/  IMAD.MOV.U32 R4, RZ, RZ, R14 ;  /* 0x000000ffff047224 */ /* 0x004fe400078e000e */
[----:B------:R-:W-:Y:S02]  /*f480*/  IMAD.MOV.U32 R5, RZ, RZ, R85 ;  /* 0x000000ffff057224 */ /* 0x000fe400078e0055 */
[----:B------:R-:W-:Y:S02]  /*f490*/  IMAD.MOV.U32 R6, RZ, RZ, R13 ;  /* 0x000000ffff067224 */ /* 0x000fe400078e000d */
[----:B------:R-:W-:Y:S05]  /*f4a0*/  IMAD.MOV.U32 R7, RZ, RZ, R51 ;  /* 0x000000ffff077224 */ /* 0x000fea00078e0033 */
[----:B------:R1:W-:Y:S02]  /*f4b0*/  STS.128 [R29+0x22000], R4 ;  /* 0x022000041d007388 */ /* 0x0003e40000000c00 */
[----:B-1----:R-:W-:Y:S02]  /*f4c0*/  IMAD.MOV.U32 R4, RZ, RZ, R15 ;  /* 0x000000ffff047224 */ /* 0x002fe400078e000f */
[----:B------:R-:W-:Y:S02]  /*f4d0*/  IMAD.MOV.U32 R5, RZ, RZ, R35 ;  /* 0x000000ffff057224 */ /* 0x000fe400078e0023 */
[----:B------:R-:W-:Y:S02]  /*f4e0*/  IMAD.MOV.U32 R6, RZ, RZ, R22 ;  /* 0x000000ffff067224 */ /* 0x000fe400078e0016 */
[----:B------:R-:W-:Y:S02]  /*f4f0*/  IMAD.MOV.U32 R7, RZ, RZ, R28 ;  /* 0x000000ffff077224 */ /* 0x000fe400078e001c */
[----:B------:R-:W-:Y:S02]  /*f500*/  IMAD.MOV.U32 R22, RZ, RZ, R24 ;  /* 0x000000ffff167224 */ /* 0x000fe400078e0018 */
[----:B------:R-:W-:Y:S01]  /*f510*/  IMAD.MOV.U32 R24, RZ, RZ, R25 ;  /* 0x000000ffff187224 */ /* 0x000fe200078e0019 */
[----:B------:R1:W-:Y:S01]  /*f520*/  STS.128 [R2+0x22000], R4 ;  /* 0x0220000402007388 */ /* 0x0003e20000000c00 */
[----:B------:R-:W-:Y:S02]  /*f530*/  IMAD.MOV.U32 R25, RZ, RZ, R27 ;  /* 0x000000ffff197224 */ /* 0x000fe400078e001b */
[----:B------:R-:W-:Y:S02]  /*f540*/  IMAD.MOV.U32 R27, RZ, RZ, R0 ;  /* 0x000000ffff1b7224 */ /* 0x000fe400078e0000 */
[----:B------:R-:W-:Y:S03]  /*f550*/  IMAD.U32 R0, RZ, RZ, UR38 ;  /* 0x00000026ff007e24 */ /* 0x000fe6000f8e00ff */
[----:B------:R1:W-:Y:S02]  /*f560*/  STS.128 [R3+0x4000], R20 ;  /* 0x0040001403007388 */ /* 0x0003e40000000c00 */
[----:B------:R-:W-:Y:S06]  /*f570*/  ISETP.NE.AND P0, PT, R0, 0x3, PT ;  /* 0x000000030000780c */ /* 0x000fec0003f05270 */
[----:B------:R1:W-:Y:S01]  /*f580*/  STS.128 [R16+0x4000], R24 ;  /* 0x0040001810007388 */ /* 0x0003e20000000c00 */
[----:B------:R-:W-:Y:S01]  /*f590*/  @!PT LDS RZ, [RZ] ;  /* 0x00000000fffff984 */ /* 0x000fe20000000800 */
[----:B------:R-:W-:Y:S01]  /*f5a0*/  @!PT LDS RZ, [RZ] ;  /* 0x00000000fffff984 */ /* 0x000fe20000000800 */
[----:B------:R-:W-:Y:S01]  /*f5b0*/  @!PT LDS RZ, [RZ] ;  /* 0x00000000fffff984 */ /* 0x000fe20000000800 */
[----:B------:R-:W-:Y:S01]  /*f5c0*/  @!PT LDS RZ, [RZ] ;  /* 0x00000000fffff984 */ /* 0x000fe20000000800 */
[----:B------:R2:W-:Y:S07]  /*f5d0*/  MEMBAR.ALL.CTA ;  /* 0x0000000000007992 */ /* 0x0005ee0000008000 */
[----:B--2---:R-:W2:Y:S01]  /*f5e0*/  FENCE.VIEW.ASYNC.S ;  /* 0x00000000000073c6 */ /* 0x004ea20000000000 */
[----:B------:R-:W-:Y:S05]  /*f5f0*/  @!P0 BRA `(.L_x_210) ;  /* 0x0000000000048947 */ /* 0x000fea0003800000 */
[----:B------:R-:W-:Y:S05]  /*f600*/  BPT.TRAP 0x1 ;  /* 0x000000040000795c */ /* 0x000fea0000300000 */
.L_x_210:
[----:B--2---:R-:W-:Y:S01]  /*f610*/  SYNCS.ARRIVE.TRANS64.A1T0 RZ, [UR37+0x2e890], RZ ;  /* 0x02e890ffffff79a7 */ /* 0x004fe20008100025 */
[----:B------:R-:W-:Y:S05]  /*f620*/  @!P0 BRA `(.L_x_211) ;  /* 0x0000000000048947 */ /* 0x000fea0003800000 */
[----:B------:R-:W-:Y:S05]  /*f630*/  BPT.TRAP 0x1 ;  /* 0x000000040000795c */ /* 0x000fea0000300000 */
.L_x_211:
[----:B------:R-:W2:Y:S01]  /*f640*/  LDL.LU R0, [R1+0x4] ;  /* 0x0000040001007983 */ /* 0x000ea20000300800 */
[----:B------:R-:W-:Y:S01]  /*f650*/  LOP3.LUT R100, R100, 0x1, RZ, 0x3c, !PT ;  /* 0x0000000164647812 */ /* 0x000fe200078e3cff */
[----:B------:R-:W-:Y:S01]  /*f660*/  UIADD3 UR4, UPT, UPT, UR37, 0x2e848, URZ ;  /* 0x0002e84825047890 */ /* 0x000fe2000fffe0ff */
[----:B------:R-:W-:Y:S01]  /*f670*/  LOP3.LUT R102, R102, 0x1, RZ, 0x3c, !PT ;  /* 0x0000000166667812 */ /* 0x000fe200078e3cff */
[----:B-1----:R-:W3:Y:S01]  /*f680*/  LDL.LU R2, [R1] ;  /* 0x0000000001027983 */ /* 0x002ee20000300800 */
[----:B------:R-:W-:Y:S01]  /*f690*/  LOP3.LUT R101, R101, 0x1, RZ, 0x3c, !PT ;  /* 0x0000000165657812 */ /* 0x000fe200078e3cff */
[----:B------:R-:W-:Y:S01]  /*f6a0*/  UPRMT UR4, UR39, 0x654, UR4 ;  /* 0x0000065427047896 */ /* 0x000fe20008000004 */
[----:B------:R-:W-:Y:S01]  /*f6b0*/  LOP3.LUT R99, R99, 0x1, RZ, 0x3c, !PT ;  /* 0x0000000163637812 */ /* 0x000fe200078e3cff */
[----:B------:R-:W1:Y:S01]  /*f6c0*/  S2R R61, SR_CTAID.X ;  /* 0x00000000003d7919 */ /* 0x000e620000002500 */
[----:B------:R-:W-:Y:S02]  /*f6d0*/  LOP3.LUT R104, R104, 0x1, RZ, 0x3c, !PT ;  /* 0x0000000168687812 */ /* 0x000fe400078e3cff */
[----:B------:R-:W-:Y:S04]  /*f6e0*/  LOP3.LUT R103, R103, 0x1, RZ, 0x3c, !PT ;  /* 0x0000000167677812 */ /* 0x000fe800078e3cff */
[----:B------:R-:W-:Y:S01]  /*f6f0*/  SYNCS.ARRIVE.TRANS64.RED.A1T0 RZ, [UR4], RZ ;  /* 0x000000ffffff79a7 */ /* 0x000fe20008100404 */
[----:B---3--:R-:W-:Y:S01]  /*f700*/  VIADD R2, R2, 0x1 ;  /* 0x0000000102027836 */ /* 0x008fe20000000000 */
[C---:B--2---:R-:W-:Y:S01]  /*f710*/  ISETP.GT.U32.AND P1, PT, R0.reuse, 0x1, PT ;  /* 0x000000010000780c */ /* 0x044fe20003f24070 */
[----:B------:R-:W-:Y:S03]  /*f720*/  VIADD R0, R0, 0xffffffff ;  /* 0xffffffff00007836 */ /* 0x000fe60000000000 */
[----:B------:R-:W-:Y:S02]  /*f730*/  ISETP.NE.AND P2, PT, R2, UR46, PT ;  /* 0x0000002e02007c0c */ /* 0x000fe4000bf45270 */
[----:B------:R3:W-:Y:S11]  /*f740*/  STL [R1+0x4], R0 ;  /* 0x0000040001007387 */ /* 0x0007f60000100800 */
[----:B-1----:R-:W-:Y:S05]  /*f750*/  @!P2 LOP3.LUT R2, R61, 0x1ffffff, RZ, 0xc0, !PT ;  /* 0x01ffffff3d02a812 */ /* 0x002fea00078ec0ff */
[----:B------:R3:W-:Y:S01]  /*f760*/  STL [R1], R2 ;  /* 0x0000000201007387 */ /* 0x0007e20000100800 */
[----:B------:R-:W-:Y:S05]  /*f770*/  @P1 BRA `(.L_x_212) ;  /* 0xffffff9000c41947 */ /* 0x000fea000383ffff */
[----:B---3--:R-:W1:Y:S01]  /*f780*/  S2R R2, SR_TID.X ;  /* 0x0000000000027919 */ /* 0x008e620000002100 */
[----:B------:R-:W2:Y:S01]  /*f790*/  S2UR UR5, SR_CTAID.Y ;  /* 0x00000000000579c3 */ /* 0x000ea20000002600 */
[----:B------:R-:W-:Y:S01]  /*f7a0*/  SHF.L.U32 R61, R61, 0x7, RZ ;  /* 0x000000073d3d7819 */ /* 0x000fe200000006ff */
[----:B------:R-:W-:Y:S01]  /*f7b0*/  BSSY.RECONVERGENT B0, `(.L_x_213) ;  /* 0x0000018000007945 */ /* 0x000fe20003800200 */
[----:B------:R-:W-:Y:S02]  /*f7c0*/  LOP3.LUT R17, R56, 0x7f, RZ, 0xc0, !PT ;  /* 0x0000007f38117812 */ /* 0x000fe400078ec0ff */
[----:B------:R-:W-:-:S03]  /*f7d0*/  LOP3.LUT R66, R47, 0x600000, RZ, 0xc0, !PT ;  /* 0x006000002f427812 */ /* 0x000fc600078ec0ff */
[----:B------:R-:W2:Y:S01]  /*f7e0*/  LDC.64 R6, c[0x0][0x988] ;  /* 0x00026200ff067b82 */ /* 0x000ea20000000a00 */
[----:B------:R-:W-:-:S07]  /*f7f0*/  LOP3.LUT R66, R66, 0x10, R46, 0xf8, !PT ;  /* 0x0000001042427812 */ /* 0x000fce00078ef82e */
[----:B------:R-:W3:Y:S08]  /*f800*/  LDC.64 R4, c[0x0][0x9a0] ;  /* 0x00026800ff047b82 */ /* 0x000ef00000000a00 */
[----:B------:R-:W4:Y:S01]  /*f810*/  S2UR UR4, SR_CTAID.Z ;  /* 0x00000000000479c3 */ /* 0x000f220000002700 */
[----:B-1----:R-:W-:-:S07]  /*f820*/  SHF.L.U32 R64, R2, 0x10, RZ ;  /* 0x0000001002407819 */ /* 0x002fce00000006ff */
[----:B------:R-:W4:Y:S01]  /*f830*/  LDC R22, c[0x0][0x990] ;  /* 0x00026400ff167b82 */ /* 0x000f220000000800 */
[----:B------:R-:W-:Y:S01]  /*f840*/  SHF.R.U32.HI R2, RZ, 0x3, R2 ;  /* 0x00000003ff027819 */ /* 0x000fe20000011602 */
[----:B--2---:R-:W-:Y:S02]  /*f850*/  IMAD R0, R7, UR5, RZ ;  /* 0x0000000507007c24 */ /* 0x004fe4000f8e02ff */
[-C--:B------:R-:W-:Y:S01]  /*f860*/  IMAD R23, R17, R6.reuse, RZ ;  /* 0x0000000611177224 */ /* 0x080fe200078e02ff */
[----:B------:R-:W-:Y:S01]  /*f870*/  LOP3.LUT R64, R64, 0x600010, R2, 0xc8, !PT ;  /* 0x0060001040407812 */ /* 0x000fe200078ec802 */
[----:B------:R-:W-:Y:S02]  /*f880*/  IMAD R0, R61, R6, R0 ;  /* 0x000000063d007224 */ /* 0x000fe400078e0200 */
[----:B------:R-:W1:Y:S01]  /*f890*/  LDC R16, c[0x0][0x9a8] ;  /* 0x00026a00ff107b82 */ /* 0x000e620000000800 */
[----:B---3--:R-:W-:Y:S01]  /*f8a0*/  IMAD R5, R5, UR5, RZ ;  /* 0x0000000505057c24 */ /* 0x008fe2000f8e02ff */
[----:B------:R-:W-:Y:S01]  /*f8b0*/  LOP3.LUT R64, R64, 0x140, RZ, 0xfc, !PT ;  /* 0x0000014040407812 */ /* 0x000fe200078efcff */
[----:B------:R-:W-:-:S02]  /*f8c0*/  IMAD R17, R17, R4, RZ ;  /* 0x0000000411117224 */ /* 0x000fc400078e02ff */
[----:B------:R-:W-:Y:S02]  /*f8d0*/  IMAD R5, R61, R4, R5 ;  /* 0x000000043d057224 */ /* 0x000fe400078e0205 */
[----:B----4-:R-:W-:Y:S01]  /*f8e0*/  IMAD R22, R22, UR4, R0 ;  /* 0x0000000416167c24 */ /* 0x010fe2000f8e0200 */
[----:B------:R-:W-:Y:S01]  /*f8f0*/  IADD3 R0, PT, PT, R64, -0xe0, RZ ;  /* 0xffffff2040007810 */ /* 0x000fe20007ffe0ff */
[----:B-1----:R-:W-:Y:S01]  /*f900*/  IMAD R16, R16, UR4, R5 ;  /* 0x0000000410107c24 */ /* 0x002fe2000f8e0205 */
[----:B------:R-:W-:Y:S05]  /*f910*/  @!P0 BRA `(.L_x_214) ;  /* 0x0000000000048947 */ /* 0x000fea0003800000 */
[----:B------:R-:W-:Y:S05]  /*f920*/  BPT.TRAP 0x1 ;  /* 0x000000040000795c */ /* 0x000fea0000300000 */
.L_x_214:
[----:B------:R-:W-:Y:S05]  /*f930*/  BSYNC.RECONVERGENT B0 ;  /* 0x0000000000007941 */ /* 0x000fea0003800200 */
.L_x_213:
[----:B------:R-:W-:Y:S02]  /*f940*/  SHF.L.U32 R3, RZ, 0x1f, RZ ;  /* 0x0000001fff037819 */ /* 0x000fe400000006ff */
[----:B------:R-:W-:Y:S02]  /*f950*/  SHF.R.U32.HI R65, RZ, 0x5, R56 ;  /* 0x00000005ff417819 */ /* 0x000fe40000011638 */
[----:B------:R-:W1:Y:S01]  /*f960*/  SYNCS.PHASECHK.TRANS64.TRYWAIT P1, [UR37+0x2e8a0], R3 ;  /* 0x02e8a003ff0075a7 */ /* 0x000e620008021125 */
[----:B------:R-:W-:Y:S02]  /*f970*/  SHF.R.U32.HI R0, RZ, 0x15, R0 ;  /* 0x00000015ff007819 */ /* 0x000fe40000011600 */
[----:B------:R-:W-:-:S04]  /*f980*/  LOP3.LUT R65, R65, 0x3, RZ, 0xc0, !PT ;  /* 0x0000000341417812 */ /* 0x000fc800078ec0ff */
[----:B------:R-:W-:Y:S01]  /*f990*/  ISETP.NE.AND P0, PT, R65, R0, PT ;  /* 0x000000004100720c */ /* 0x000fe20003f05270 */
[----:B-1----:R-:W-:-:S12]  /*f9a0*/  @!P1 BRA `(.L_x_215) ;  /* 0x0000003400149947 */ /* 0x002fd80003800000 */
.L_x_312:
[----:B------:R-:W-:Y:S05]  /*f9b0*/  @!P0 BRA `(.L_x_216) ;  /* 0x0000000000408947 */ /* 0x000fea0003800000 */
[----:B------:R-:W-:Y:S01]  /*f9c0*/  MOV R14, 0x0 ;  /* 0x00000000000e7802 */ /* 0x000fe20000000f00 */
[----:B------:R-:W2:Y:S01]  /*f9d0*/  LDCU.64 UR8, c[0x4][0x80] ;  /* 0x01001000ff0877ac */ /* 0x000ea20008000a00 */
[----:B------:R-:W-:Y:S02]  /*f9e0*/  HFMA2 R12, -RZ, RZ, 0, 5.9604644775390625e-08 ;  /* 0x00000001ff0c7431 */ /* 0x000fe400000001ff */
[----:B------:R-:W-:Y:S01]  /*f9f0*/  IMAD.MOV.U32 R8, RZ, RZ, 0x192 ;  /* 0x00000192ff087424 */ /* 0x000fe200078e00ff */
[----:B------:R-:W3:Y:S01]  /*fa00*/  LDCU.64 UR6, c[0x4][0x88] ;  /* 0x01001100ff0677ac */ /* 0x000ee20008000a00 */
[----:B------:R-:W4:Y:S01]  /*fa10*/  LDC.64 R14, c[0x4][R14] ;  /* 0x010000000e0e7b82 */ /* 0x000f220000000a00 */
[----:B------:R-:W-:Y:S01]  /*fa20*/  IMAD.MOV.U32 R13, RZ, RZ, RZ ;  /* 0x000000ffff0d7224 */ /* 0x000fe200078e00ff */
[----:B------:R-:W5:Y:S01]  /*fa30*/  LDCU.64 UR4, c[0x4][0x8] ;  /* 0x01000100ff0477ac */ /* 0x000f620008000a00 */
[----:B--2---:R-:W-:Y:S01]  /*fa40*/  IMAD.U32 R4, RZ, RZ, UR8 ;  /* 0x00000008ff047e24 */ /* 0x004fe2000f8e00ff */
[----:B------:R-:W-:Y:S01]  /*fa50*/  MOV R5, UR9 ;  /* 0x0000000900057c02 */ /* 0x000fe20008000f00 */
[----:B---3--:R-:W-:Y:S01]  /*fa60*/  IMAD.U32 R6, RZ, RZ, UR6 ;  /* 0x00000006ff067e24 */ /* 0x008fe2000f8e00ff */
[----:B------:R-:W-:Y:S01]  /*fa70*/  MOV R7, UR7 ;  /* 0x0000000700077c02 */ /* 0x000fe20008000f00 */
[----:B-----5:R-:W-:Y:S01]  /*fa80*/  IMAD.U32 R10, RZ, RZ, UR4 ;  /* 0x00000004ff0a7e24 */ /* 0x020fe2000f8e00ff */
[----:B------:R-:W-:-:S02]  /*fa90*/  MOV R11, UR5 ;  /* 0x00000005000b7c02 */ /* 0x000fc40008000f00 */
[----:B------:R-:W-:-:S07]  /*faa0*/  LEPC R20, `(.L_x_216) ;  /* 0x000000001014794e */ /* 0x000fce0000000000 */
[----:B-1--4-:R-:W-:Y:S05]  /*fab0*/  CALL.ABS.NOINC R14 ;  /* 0x000000000e007343 */ /* 0x012fea0003c00000 */
.L_x_216:
[C---:B-1----:R-:W-:Y:S01]  /*fac0*/  VIADD R0, R64.reuse, 0xffffff40 ;  /* 0xffffff4040007836 */ /* 0x042fe20000000000 */
[----:B------:R-:W-:Y:S05]  /*fad0*/  WARPSYNC.ALL ;  /* 0x0000000000007948 */ /* 0x000fea0003800000 */
[----:B------:R-:W-:Y:S02]  /*fae0*/  SHF.R.U32.HI R0, RZ, 0x15, R0 ;  /* 0x00000015ff007819 */ /* 0x000fe40000011600 */
[----:B------:R-:W-:Y:S02]  /*faf0*/  R2UR UR4, R64 ;  /* 0x00000000400472ca */ /* 0x000fe400000e0000 */
[----:B------:R-:W-:-:S11]  /*fb00*/  ISETP.NE.AND P0, PT, R65, R0, PT ;  /* 0x000000004100720c */ /* 0x000fd60003f05270 */
[----:B------:R-:W1:Y:S02]  /*fb10*/  LDTM.x16 R40, tmem[UR4+-0xe0] ;  /* 0xffff2004002879ee */ /* 0x000e64000824ff00 */
[----:B-1----:R-:W-:Y:S05]  /*fb20*/  @!P0 BRA `(.L_x_217) ;  /* 0x0000000000408947 */ /* 0x002fea0003800000 */
[----:B------:R-:W-:Y:S01]  /*fb30*/  MOV R14, 0x0 ;  /* 0x00000000000e7802 */ /* 0x000fe20000000f00 */
[----:B------:R-:W1:Y:S01]  /*fb40*/  LDCU.64 UR8, c[0x4][0x80] ;  /* 0x01001000ff0877ac */ /* 0x000e620008000a00 */
[----:B------:R-:W-:Y:S02]  /*fb50*/  HFMA2 R12, -RZ, RZ, 0, 5.9604644775390625e-08 ;  /* 0x00000001ff0c7431 */ /* 0x000fe400000001ff */
[----:B------:R-:W-:Y:S01]  /*fb60*/  IMAD.MOV.U32 R8, RZ, RZ, 0x192 ;  /* 0x00000192ff087424 */ /* 0x000fe200078e00ff */
[----:B------:R-:W2:Y:S01]  /*fb70*/  LDCU.64 UR6, c[0x4][0x88] ;  /* 0x01001100ff0677ac */ /* 0x000ea20008000a00 */
[----:B------:R-:W3:Y:S01]  /*fb80*/  LDC.64 R14, c[0x4][R14] ;  /* 0x010000000e0e7b82 */ /* 0x000ee20000000a00 */
[----:B------:R-:W-:Y:S01]  /*fb90*/  IMAD.MOV.U32 R13, RZ, RZ, RZ ;  /* 0x000000ffff0d7224 */ /* 0x000fe200078e00ff */
[----:B------:R-:W4:Y:S01]  /*fba0*/  LDCU.64 UR4, c[0x4][0x8] ;  /* 0x01000100ff0477ac */ /* 0x000f220008000a00 */
[----:B-1----:R-:W-:Y:S01]  /*fbb0*/  IMAD.U32 R4, RZ, RZ, UR8 ;  /* 0x00000008ff047e24 */ /* 0x002fe2000f8e00ff */
[----:B------:R-:W-:Y:S01]  /*fbc0*/  MOV R5, UR9 ;  /* 0x0000000900057c02 */ /* 0x000fe20008000f00 */
[----:B--2---:R-:W-:Y:S01]  /*fbd0*/  IMAD.U32 R6, RZ, RZ, UR6 ;  /* 0x00000006ff067e24 */ /* 0x004fe2000f8e00ff */
[----:B------:R-:W-:Y:S01]  /*fbe0*/  MOV R7, UR7 ;  /* 0x0000000700077c02 */ /* 0x000fe20008000f00 */
[----:B----4-:R-:W-:Y:S01]  /*fbf0*/  IMAD.U32 R10, RZ, RZ, UR4 ;  /* 0x00000004ff0a7e24 */ /* 0x010fe2000f8e00ff */
[----:B------:R-:W-:-:S02]  /*fc00*/  MOV R11, UR5 ;  /* 0x00000005000b7c02 */ /* 0x000fc40008000f00 */
[----:B------:R-:W-:-:S07]  /*fc10*/  LEPC R20, `(.L_x_217) ;  /* 0x000000001014794e */ /* 0x000fce0000000000 */
[----:B---3--:R-:W-:Y:S05]  /*fc20*/  CALL.ABS.NOINC R14 ;  /* 0x000000000e007343 */ /* 0x008fea0003c00000 */
.L_x_217:
[C---:B------:R-:W-:Y:S01]  /*fc30*/  VIADD R0, R64.reuse, 0xffffff60 ;  /* 0xffffff6040007836 */ /* 0x040fe20000000000 */
        /* <DEDUP_REMOVED lines=22> */
.L_x_218:
[----:B------:R-:W1:Y:S01]  /*fda0*/  LDC.64 R62, c[0x0][0x358] ;  /* 0x0000d600ff3e7b82 */ /* 0x000e620000000a00 */
[----:B------:R-:W-:Y:S05]  /*fdb0*/  WARPSYNC.ALL ;  /* 0x0000000000007948 */ /* 0x000fea0003800000 */
[----:B------:R-:W-:Y:S01]  /*fdc0*/  LOP3.LUT R2, R2, 0x10, RZ, 0xc0, !PT ;  /* 0x0000001002027812 */ /* 0x000fe200078ec0ff */
[----:B------:R-:W2:Y:S01]  /*fdd0*/  LDCU UR9, c[0x0][0x38c] ;  /* 0x00007180ff0977ac */ /* 0x000ea20008000800 */
[----:B------:R-:W-:-:S03]  /*fde0*/  LOP3.LUT R61, R61, 0x7f, R56, 0xf8, !PT ;  /* 0x0000007f3d3d7812 */ /* 0x000fc600078ef838 */
[----:B------:R-:W-:Y:S01]  /*fdf0*/  VIADD R60, R2, 0x8 ;  /* 0x00000008023c7836 */ /* 0x000fe20000000000 */
[----:B------:R-:W-:Y:S01]  /*fe00*/  R2UR UR4, R64 ;  /* 0x00000000400472ca */ /* 0x000fe200000e0000 */
[----:B------:R-:W3:Y:S01]  /*fe10*/  LDCU UR8, c[0x0][0x384] ;  /* 0x00007080ff0877ac */ /* 0x000ee20008000800 */
[----:B------:R-:W-:Y:S01]  /*fe20*/  IADD3 R16, P1, P0, R16, R17, R2 ;  /* 0x0000001110107210 */ /* 0x000fe2000783e002 */
[C---:B------:R-:W-:Y:S01]  /*fe30*/  VIADD R59, R2.reuse, 0x20 ;  /* 0x00000020023b7836 */ /* 0x040fe20000000000 */
[----:B------:R-:W-:Y:S01]  /*fe40*/  SHF.R.S32.HI R0, RZ, 0x1f, R17 ;  /* 0x0000001fff007819 */ /* 0x000fe20000011411 */
[----:B------:R-:W4:Y:S01]  /*fe50*/  LDCU.64 UR6, c[0x0][0x998] ;  /* 0x00013300ff0677ac */ /* 0x000f220008000a00 */
[C---:B------:R-:W-:Y:S01]  /*fe60*/  VIADD R58, R2.reuse, 0x28 ;  /* 0x00000028023a7836 */ /* 0x040fe20000000000 */
[----:B------:R-:W1:Y:S01]  /*fe70*/  S2UR UR36, SR_CgaCtaId ;  /* 0x00000000002479c3 */ /* 0x000e620000008800 */
[C---:B------:R-:W-:Y:S01]  /*fe80*/  VIADD R57, R2.reuse, 0x40 ;  /* 0x0000004002397836 */ /* 0x040fe20000000000 */
[----:B------:R-:W-:Y:S01]  /*fe90*/  IADD3.X R0, PT, PT, RZ, R0, RZ, P1, P0 ;  /* 0x00000000ff007210 */ /* 0x000fe20000fe04ff */
[C---:B------:R-:W-:Y:S01]  /*fea0*/  VIADD R56, R2.reuse, 0x48 ;  /* 0x0000004802387836 */ /* 0x040fe20000000000 */
[----:B------:R-:W-:Y:S01]  /*feb0*/  UISETP.NE.AND UP0, UPT, UR38, 0x3, UPT ;  /* 0x000000032600788c */ /* 0x000fe2000bf05270 */
[----:B------:R-:W-:Y:S01]  /*fec0*/  BSSY.RECONVERGENT B0, `(.L_x_219) ;  /* 0x0000029000007945 */ /* 0x000fe20003800200 */
[----:B--2---:R-:W-:-:S02]  /*fed0*/  ISETP.GE.AND P6, PT, R2, UR9, PT ;  /* 0x0000000902007c0c */ /* 0x004fc4000bfc6270 */
[----:B------:R-:W-:Y:S02]  /*fee0*/  ISETP.GE.AND P5, PT, R60, UR9, PT ;  /* 0x000000093c007c0c */ /* 0x000fe4000bfa6270 */
[----:B---3--:R-:W-:Y:S02]  /*fef0*/  ISETP.GE.U32.OR P6, PT, R61, UR8, P6 ;  /* 0x000000083d007c0c */ /* 0x008fe4000b7c6470 */
[----:B------:R-:W-:Y:S02]  /*ff00*/  ISETP.GE.AND P4, PT, R59, UR9, PT ;  /* 0x000000093b007c0c */ /* 0x000fe4000bf86270 */
[----:B----4-:R-:W-:Y:S02]  /*ff10*/  LEA R20, P0, R16, UR6, 0x1 ;  /* 0x0000000610147c11 */ /* 0x010fe4000f8008ff */
[----:B------:R-:W-:Y:S02]  /*ff20*/  ISETP.GE.AND P3, PT, R58, UR9, PT ;  /* 0x000000093a007c0c */ /* 0x000fe4000bf66270 */
[----:B------:R-:W-:-:S02]  /*ff30*/  ISETP.GE.AND P2, PT, R57, UR9, PT ;  /* 0x0000000939007c0c */ /* 0x000fc4000bf46270 */
[----:B------:R-:W-:Y:S02]  /*ff40*/  ISETP.GE.AND P1, PT, R56, UR9, PT ;  /* 0x0000000938007c0c */ /* 0x000fe4000bf26270 */
[----:B------:R-:W-:Y:S02]  /*ff50*/  LEA.HI.X R21, R16, UR7, R0, 0x1, P0 ;  /* 0x0000000710157c11 */ /* 0x000fe400080f0c00 */
[----:B------:R-:W2:Y:S01]  /*ff60*/  LDTM.x16 R4, tmem[UR4+-0xa0] ;  /* 0xffff6004000479ee */ /* 0x000ea2000824ff00 */
[C---:B------:R-:W-:Y:S02]  /*ff70*/  ISETP.GE.U32.OR P5, PT, R61.reuse, UR8, P5 ;  /* 0x000000083d007c0c */ /* 0x040fe4000afa6470 */
[C---:B------:R-:W-:Y:S02]  /*ff80*/  ISETP.GE.U32.OR P4, PT, R61.reuse, UR8, P4 ;  /* 0x000000083d007c0c */ /* 0x040fe4000a786470 */
[C---:B------:R-:W-:Y:S02]  /*ff90*/  ISETP.GE.U32.OR P3, PT, R61.reuse, UR8, P3 ;  /* 0x000000083d007c0c */ /* 0x040fe40009f66470 */
[----:B------:R-:W-:-:S02]  /*ffa0*/  ISETP.GE.U32.OR P2, PT, R61, UR8, P2 ;  /* 0x000000083d007c0c */ /* 0x000fc40009746470 */
[----:B------:R-:W-:Y:S01]  /*ffb0*/  ISETP.GE.U32.OR P1, PT, R61, UR8, P1 ;  /* 0x000000083d007c0c */ /* 0x000fe20008f26470 */
[----:B-12---:R-:W-:-:S12]  /*ffc0*/  @P6 BRA `(.L_x_220) ;  /* 0x0000000000606947 */ /* 0x006fd80003800000 */
[----:B------:R-:W-:Y:S02]  /*ffd0*/  F2FP.BF16.F32.PACK_AB R40, R41, R40 ;  /* 0x000000282928723e */ /* 0x000fe400000010ff */
[----:B------:R-:W-:Y:S02]  /*ffe0*/  F2FP.BF16.F32.PACK_AB R44, R45, R44 ;  /* 0x0000002c2d2c723e */ /* 0x000fe400000010ff */
[----:B------:R-:W-:Y:S02]  /*fff0*/  PRMT R0, R40, 0x7632, R0 ;  /* 0x0000763228007816 */ /* 0x000fe40000000000 */
[----:B------:R-:W-:Y:S02]  /*10000*/  PRMT R3, R44, 0x7632, R3 ;  /* 0x000076322c037816 */ /* 0x000fe40000000003 */
[----:B------:R-:W-:Y:S02]  /*10010*/  F2FP.BF16.F32.PACK_AB R42, R43, R42 ;  /* 0x0000002a2b2a723e */ /* 0x000fe400000010ff */
[----:B------:R-:W-:-:S02]  /*10020*/  LOP3.LUT R0, R0, 0xffff, RZ, 0xc0, !PT ;  /* 0x0000ffff00007812 */ /* 0x000fc400078ec0ff */
[----:B------:R-:W-:Y:S02]  /*10030*/  LOP3.LUT R3, R3, 0xffff, RZ, 0xc0, !PT ;  /* 0x0000ffff03037812 */ /* 0x000fe400078ec0ff */
[----:B------:R-:W-:Y:S01]  /*10040*/  F2FP.BF16.F32.PACK_AB R46, R47, R46 ;  /* 0x0000002e2f2e723e */ /* 0x000fe200000010ff */
[----:B------:R-:W-:Y:S01]  /*10050*/  IMAD.WIDE.U32 R68, R0, 0x10000, RZ ;  /* 0x0001000000447825 */ /* 0x000fe200078e00ff */
[----:B------:R-:W-:Y:S02]  /*10060*/  PRMT R41, R42, 0x7632, R41 ;  /* 0x000076322a297816 */ /* 0x000fe40000000029 */
[----:B------:R-:W-:Y:S01]  /*10070*/  PRMT R43, R46, 0x7632, R43 ;  /* 0x000076322e2b7816 */ /* 0x000fe2000000002b */
[----:B------:R-:W-:Y:S01]  /*10080*/  IMAD.WIDE.U32 R70, R3, 0x10000, RZ ;  /* 0x0001000003467825 */ /* 0x000fe200078e00ff */
[----:B------:R-:W-:Y:S02]  /*10090*/  R2UR UR4, R62 ;  /* 0x000000003e0472ca */ /* 0x000fe400000e0000 */
[----:B------:R-:W-:Y:S01]  /*100a0*/  R2UR UR5, R63 ;  /* 0x000000003f0572ca */ /* 0x000fe200000e0000 */
[----:B------:R-:W-:Y:S01]  /*100b0*/  IMAD.U32 R41, R41, 0x10000, RZ ;  /* 0x0001000029297824 */ /* 0x000fe200078e00ff */
[----:B------:R-:W-:Y:S01]  /*100c0*/  LOP3.LUT R42, R69, 0xffff, R42, 0xf8, !PT ;  /* 0x0000ffff452a7812 */ /* 0x000fe200078ef82a */
[----:B------:R-:W-:Y:S01]  /*100d0*/  IMAD.U32 R43, R43, 0x10000, RZ ;  /* 0x000100002b2b7824 */ /* 0x000fe200078e00ff */
[----:B------:R-:W-:-:S02]  /*100e0*/  LOP3.LUT R44, R70, 0xffff, R44, 0xf8, !PT ;  /* 0x0000ffff462c7812 */ /* 0x000fc400078ef82c */
[----:B------:R-:W-:Y:S02]  /*100f0*/  LOP3.LUT R46, R71, 0xffff, R46, 0xf8, !PT ;  /* 0x0000ffff472e7812 */ /* 0x000fe400078ef82e */
[----:B------:R-:W-:Y:S01]  /*10100*/  LOP3.LUT R41, R42, R41, RZ, 0xfc, !PT ;  /* 0x000000292a297212 */ /* 0x000fe200078efcff */
[----:B------:R-:W-:Y:S01]  /*10110*/  IMAD.MOV.U32 R42, RZ, RZ, R44 ;  /* 0x000000ffff2a7224 */ /* 0x000fe200078e002c */
[----:B------:R-:W-:Y:S02]  /*10120*/  LOP3.LUT R40, R68, 0xffff, R40, 0xf8, !PT ;  /* 0x0000ffff44287812 */ /* 0x000fe400078ef828 */
[----:B------:R-:W-:-:S05]  /*10130*/  LOP3.LUT R43, R46, R43, RZ, 0xfc, !PT ;  /* 0x0000002b2e2b7212 */ /* 0x000fca00078efcff */
[----:B------:R1:W-:Y:S02]  /*10140*/  STG.E.128 desc[UR4][R20.64], R40 ;  /* 0x0000002814007986 */ /* 0x0003e4000c101d04 */
.L_x_220:
[----:B------:R-:W-:Y:S05]  /*10150*/  BSYNC.RECONVERGENT B0 ;  /* 0x0000000000007941 */ /* 0x000fea0003800200 */
.L_x_219:
[----:B------:R-:W-:Y:S04]  /*10160*/  BSSY.RECONVERGENT B0, `(.L_x_221) ;  /* 0x000001b000007945 */ /* 0x000fe80003800200 */
[----:B------:R-:W-:Y:S05]  /*10170*/  @P5 BRA `(.L_x_222) ;  /* 0x0000000000645947 */ /* 0x000fea0003800000 */
[----:B------:R-:W-:Y:S02]  /*10180*/  F2FP.BF16.F32.PACK_AB R48, R49, R48 ;  /* 0x000000303130723e */ /* 0x000fe400000010ff */
[----:B------:R-:W-:Y:S02]  /*10190*/  F2FP.BF16.F32.PACK_AB R52, R53, R52 ;  /* 0x000000343534723e */ /* 0x000fe400000010ff */
[----:B------:R-:W-:Y:S02]  /*101a0*/  PRMT R0, R48, 0x7632, R0 ;  /* 0x0000763230007816 */ /* 0x000fe40000000000 */
[----:B------:R-:W-:Y:S02]  /*101b0*/  F2FP.BF16.F32.PACK_AB R50, R51, R50 ;  /* 0x000000323332723e */ /* 0x000fe400000010ff */
[----:B------:R-:W-:Y:S02]  /*101c0*/  PRMT R3, R52, 0x7632, R3 ;  /* 0x0000763234037816 */ /* 0x000fe40000000003 */
[----:B------:R-:W-:-:S02]  /*101d0*/  LOP3.LUT R0, R0, 0xffff, RZ, 0xc0, !PT ;  /* 0x0000ffff00007812 */ /* 0x000fc400078ec0ff */
[----:B------:R-:W-:Y:S02]  /*101e0*/  F2FP.BF16.F32.PACK_AB R54, R55, R54 ;  /* 0x000000363736723e */ /* 0x000fe400000010ff */
[----:B-1----:R-:W-:Y:S01]  /*101f0*/  PRMT R40, R50, 0x7632, R40 ;  /* 0x0000763232287816 */ /* 0x002fe20000000028 */
[----:B------:R-:W-:Y:S01]  /*10200*/  IMAD.WIDE.U32 R42, R0, 0x10000, RZ ;  /* 0x00010000002a7825 */ /* 0x000fe200078e00ff */
[----:B------:R-:W-:Y:S02]  /*10210*/  LOP3.LUT R3, R3, 0xffff, RZ, 0xc0, !PT ;  /* 0x0000ffff03037812 */ /* 0x000fe400078ec0ff */
[----:B------:R-:W-:Y:S01]  /*10220*/  PRMT R41, R54, 0x7632, R41 ;  /* 0x0000763236297816 */ /* 0x000fe20000000029 */
[----:B------:R-:W-:Y:S01]  /*10230*/  IMAD.U32 R40, R40, 0x10000, RZ ;  /* 0x0001000028287824 */ /* 0x000fe200078e00ff */
[----:B------:R-:W-:Y:S01]  /*10240*/  LOP3.LUT R50, R43, 0xffff, R50, 0xf8, !PT ;  /* 0x0000ffff2b327812 */ /* 0x000fe200078ef832 */
[----:B------:R-:W-:Y:S01]  /*10250*/  IMAD.WIDE.U32 R44, R3, 0x10000, RZ ;  /* 0x00010000032c7825 */ /* 0x000fe200078e00ff */
[----:B------:R-:W-:-:S02]  /*10260*/  R2UR UR4, R62 ;  /* 0x000000003e0472ca */ /* 0x000fc400000e0000 */
[----:B------:R-:W-:Y:S01]  /*10270*/  R2UR UR5, R63 ;  /* 0x000000003f0572ca */ /* 0x000fe200000e0000 */
[----:B------:R-:W-:Y:S01]  /*10280*/  IMAD.U32 R41, R41, 0x10000, RZ ;  /* 0x0001000029297824 */ /* 0x000fe200078e00ff */
[----:B------:R-:W-:Y:S02]  /*10290*/  LOP3.LUT R54, R45, 0xffff, R54, 0xf8, !PT ;  /* 0x0000ffff2d367812 */ /* 0x000fe400078ef836 */
[----:B------:R-:W-:Y:S02]  /*102a0*/  LOP3.LUT R40, R50, R40, RZ, 0xfc, !PT ;  /* 0x0000002832287212 */ /* 0x000fe400078efcff */
[----:B------:R-:W-:Y:S02]  /*102b0*/  LOP3.LUT R48, R42, 0xffff, R48, 0xf8, !PT ;  /* 0x0000ffff2a307812 */ /* 0x000fe400078ef830 */
[----:B------:R-:W-:Y:S01]  /*102c0*/  LOP3.LUT R43, R54, R41, RZ, 0xfc, !PT ;  /* 0x00000029362b7212 */ /* 0x000fe200078efcff */
[----:B------:R-:W-:Y:S01]  /*102d0*/  IMAD.MOV.U32 R41, RZ, RZ, R40 ;  /* 0x000000ffff297224 */ /* 0x000fe200078e0028 */
[----:B------:R-:W-:Y:S01]  /*102e0*/  LOP3.LUT R42, R44, 0xffff, R52, 0xf8, !PT ;  /* 0x0000ffff2c2a7812 */ /* 0x000fe200078ef834 */
[----:B------:R-:W-:-:S05]  /*102f0*/  IMAD.MOV.U32 R40, RZ, RZ, R48 ;  /* 0x000000ffff287224 */ /* 0x000fca00078e0030 */
[----:B------:R2:W-:Y:S02]  /*10300*/  STG.E.128 desc[UR4][R20.64+0x10], R40 ;  /* 0x0000102814007986 */ /* 0x0005e4000c101d04 */
.L_x_222:
[----:B------:R-:W-:Y:S05]  /*10310*/  BSYNC.RECONVERGENT B0 ;  /* 0x0000000000007941 */ /* 0x000fea0003800200 */
.L_x_221:
[----:B------:R-:W-:Y:S04]  /*10320*/  BSSY.RECONVERGENT B0, `(.L_x_223) ;  /* 0x000001a000007945 */ /* 0x000fe80003800200 */
[----:B------:R-:W-:Y:S05]  /*10330*/  @P4 BRA `(.L_x_224) ;  /* 0x0000000000604947 */ /* 0x000fea0003800000 */
        /* <DEDUP_REMOVED lines=8> */
[----:B-12---:R-:W-:Y:S01]  /*103c0*/  IMAD.WIDE.U32 R40, R0, 0x10000, RZ ;  /* 0x0001000000287825 */ /* 0x006fe200078e00ff */
        /* <DEDUP_REMOVED lines=15> */
.L_x_224:
[----:B------:R-:W-:Y:S05]  /*104c0*/  BSYNC.RECONVERGENT B0 ;  /* 0x0000000000007941 */ /* 0x000fea0003800200 */
.L_x_223:
        /* <DEDUP_REMOVED lines=9> */
[----:B---3--:R-:W-:Y:S01]  /*10560*/  PRMT R24, R34, 0x7632, R24 ;  /* 0x0000763222187816 */ /* 0x008fe20000000018 */
        /* <DEDUP_REMOVED lines=17> */
.L_x_226:
[----:B------:R-:W-:Y:S05]  /*10680*/  BSYNC.RECONVERGENT B0 ;  /* 0x0000000000007941 */ /* 0x000fea0003800200 */
.L_x_225:
        /* <DEDUP_REMOVED lines=10> */
[----:B---34-:R-:W-:Y:S01]  /*10730*/  IMAD.WIDE.U32 R24, R0, 0x10000, RZ ;  /* 0x0001000000187825 */ /* 0x018fe200078e00ff */
        /* <DEDUP_REMOVED lines=15> */
.L_x_228:
[----:B------:R-:W-:Y:S05]  /*10830*/  BSYNC.RECONVERGENT B0 ;  /* 0x0000000000007941 */ /* 0x000fea0003800200 */
.L_x_227:
        /* <DEDUP_REMOVED lines=27> */
.L_x_230:
[----:B------:R-:W-:Y:S05]  /*109f0*/  BSYNC.RECONVERGENT B0 ;  /* 0x0000000000007941 */ /* 0x000fea0003800200 */
.L_x_229:
[----:B------:R-:W-:Y:S01]  /*10a00*/  NOP ;  /* 0x0000000000007918 */ /* 0x000fe20000000000 */
[----:B------:R-:W-:Y:S05]  /*10a10*/  BRA.U !UP0, `(.L_x_231) ;  /* 0x0000000108087547 */ /* 0x000fea000b800000 */
[----:B------:R-:W-:Y:S05]  /*10a20*/  BPT.TRAP 0x1 ;  /* 0x000000040000795c */ /* 0x000fea0000300000 */
[----:B------:R-:W-:Y:S05]  /*10a30*/  BPT.TRAP 0x1 ;  /* 0x000000040000795c */ /* 0x000fea0000300000 */
.L_x_231:
[----:B------:R-:W-:-:S04]  /*10a40*/  UIADD3 UR4, UPT, UPT, UR37, 0x2e8b0, URZ ;  /* 0x0002e8b025047890 */ /* 0x000fc8000fffe0ff */
[----:B------:R-:W-:-:S09]  /*10a50*/  UPRMT UR4, UR36, 0x654, UR4 ;  /* 0x0000065424047896 */ /* 0x000fd20008000004 */
[----:B------:R-:W-:Y:S01]  /*10a60*/  SYNCS.ARRIVE.TRANS64.RED.A1T0 RZ, [UR4], RZ ;  /* 0x000000ffffff79a7 */ /* 0x000fe20008100404 */
[----:B------:R-:W-:Y:S05]  /*10a70*/  BRA.U !UP0, `(.L_x_232) ;  /* 0x0000000108047547 */ /* 0x000fea000b800000 */
[----:B------:R-:W-:Y:S05]  /*10a80*/  BPT.TRAP 0x1 ;  /* 0x000000040000795c */ /* 0x000fea0000300000 */
.L_x_232:
[----:B------:R-:W-:Y:S02]  /*10a90*/  SHF.L.U32 R3, RZ, 0x1f, RZ ;  /* 0x0000001fff037819 */ /* 0x000fe400000006ff */
[----:B------:R-:W-:Y:S02]  /*10aa0*/  SHF.R.U32.HI R0, RZ, 0x15, R66 ;  /* 0x00000015ff007819 */ /* 0x000fe40000011642 */
[----:B------:R-:W5:Y:S02]  /*10ab0*/  SYNCS.PHASECHK.TRANS64.TRYWAIT P1, [UR37+0x2e8a8], R3 ;  /* 0x02e8a803ff0075a7 */ /* 0x000f640008021125 */
[----:B------:R-:W-:Y:S01]  /*10ac0*/  ISETP.NE.AND P0, PT, R65, R0, PT ;  /* 0x000000004100720c */ /* 0x000fe20003f05270 */
[----:B-----5:R-:W-:-:S12]  /*10ad0*/  @!P1 BRA `(.L_x_233) ;  /* 0x0000002000e09947 */ /* 0x020fd80003800000 */
.L_x_314:
[----:B------:R-:W-:Y:S05]  /*10ae0*/  @!P0 BRA `(.L_x_234) ;  /* 0x0000000000408947 */ /* 0x000fea0003800000 */
[----:B------:R-:W-:Y:S01]  /*10af0*/  MOV R14, 0x0 ;  /* 0x00000000000e7802 */ /* 0x000fe20000000f00 */
[----:B------:R-:W3:Y:S01]  /*10b00*/  LDCU.64 UR8, c[0x4][0x80] ;  /* 0x01001000ff0877ac */ /* 0x000ee20008000a00 */
[----:B------:R-:W-:Y:S02]  /*10b10*/  HFMA2 R12, -RZ, RZ, 0, 5.9604644775390625e-08 ;  /* 0x00000001ff0c7431 */ /* 0x000fe400000001ff */
[----:B------:R-:W-:Y:S01]  /*10b20*/  IMAD.MOV.U32 R8, RZ, RZ, 0x192 ;  /* 0x00000192ff087424 */ /* 0x000fe200078e00ff */
[----:B------:R-:W5:Y:S01]  /*10b30*/  LDCU.64 UR6, c[0x4][0x88] ;  /* 0x01001100ff0677ac */ /* 0x000f620008000a00 */
[----:B------:R-:W1:Y:S01]  /*10b40*/  LDC.64 R14, c[0x4][R14] ;  /* 0x010000000e0e7b82 */ /* 0x000e620000000a00 */
[----:B------:R-:W-:Y:S01]  /*10b50*/  IMAD.MOV.U32 R13, RZ, RZ, RZ ;  /* 0x000000ffff0d7224 */ /* 0x000fe200078e00ff */
[----:B------:R-:W2:Y:S01]  /*10b60*/  LDCU.64 UR4, c[0x4][0x8] ;  /* 0x01000100ff0477ac */ /* 0x000ea20008000a00 */
[----:B---3--:R-:W-:Y:S01]  /*10b70*/  IMAD.U32 R4, RZ, RZ, UR8 ;  /* 0x00000008ff047e24 */ /* 0x008fe2000f8e00ff */
[----:B------:R-:W-:Y:S01]  /*10b80*/  MOV R5, UR9 ;  /* 0x0000000900057c02 */ /* 0x000fe20008000f00 */
[----:B-----5:R-:W-:Y:S01]  /*10b90*/  IMAD.U32 R6, RZ, RZ, UR6 ;  /* 0x00000006ff067e24 */ /* 0x020fe2000f8e00ff */
[----:B------:R-:W-:Y:S01]  /*10ba0*/  MOV R7, UR7 ;  /* 0x0000000700077c02 */ /* 0x000fe20008000f00 */
[----:B--2---:R-:W-:Y:S01]  /*10bb0*/  IMAD.U32 R10, RZ, RZ, UR4 ;  /* 0x00000004ff0a7e24 */ /* 0x004fe2000f8e00ff */
[----:B------:R-:W-:-:S02]  /*10bc0*/  MOV R11, UR5 ;  /* 0x00000005000b7c02 */ /* 0x000fc40008000f00 */
[----:B-1--4-:R-:W-:-:S07]  /*10bd0*/  LEPC R20, `(.L_x_234) ;  /* 0x000000001014794e */ /* 0x012fce0000000000 */
[----:B------:R-:W-:Y:S05]  /*10be0*/  CALL.ABS.NOINC R14 ;  /* 0x000000000e007343 */ /* 0x000fea0003c00000 */
.L_x_234:
[----:B------:R-:W-:Y:S01]  /*10bf0*/  VIADD R0, R64, 0xfffffee0 ;  /* 0xfffffee040007836 */ /* 0x000fe20000000000 */
[----:B------:R-:W-:Y:S05]  /*10c00*/  WARPSYNC.ALL ;  /* 0x0000000000007948 */ /* 0x000fea0003800000 */
[----:B------:R-:W-:Y:S02]  /*10c10*/  SHF.R.U32.HI R0, RZ, 0x15, R0 ;  /* 0x00000015ff007819 */ /* 0x000fe40000011600 */
[----:B------:R-:W-:Y:S02]  /*10c20*/  R2UR UR4, R66 ;  /* 0x00000000420472ca */ /* 0x000fe400000e0000 */
[----:B------:R-:W-:-:S11]  /*10c30*/  ISETP.NE.AND P0, PT, R65, R0, PT ;  /* 0x000000004100720c */ /* 0x000fd60003f05270 */
[----:B-12---:R-:W1:Y:S02]  /*10c40*/  LDTM.x16 R40, tmem[UR4] ;  /* 0x00000004002879ee */ /* 0x006e640008240000 */
[----:B-1----:R-:W-:Y:S05]  /*10c50*/  @!P0 BRA `(.L_x_235) ;  /* 0x0000000000408947 */ /* 0x002fea0003800000 */
[----:B------:R-:W-:Y:S01]  /*10c60*/  MOV R14, 0x0 ;  /* 0x00000000000e7802 */ /* 0x000fe20000000f00 */
[----:B------:R-:W3:Y:S01]  /*10c70*/  LDCU.64 UR8, c[0x4][0x80] ;  /* 0x01001000ff0877ac */ /* 0x000ee20008000a00 */
[----:B------:R-:W-:Y:S02]  /*10c80*/  HFMA2 R12, -RZ, RZ, 0, 5.9604644775390625e-08 ;  /* 0x00000001ff0c7431 */ /* 0x000fe400000001ff */
[----:B------:R-:W-:Y:S01]  /*10c90*/  IMAD.MOV.U32 R8, RZ, RZ, 0x192 ;  /* 0x00000192ff087424 */ /* 0x000fe200078e00ff */
[----:B------:R-:W1:Y:S01]  /*10ca0*/  LDCU.64 UR6, c[0x4][0x88] ;  /* 0x01001100ff0677ac */ /* 0x000e620008000a00 */
[----:B------:R-:W2:Y:S01]  /*10cb0*/  LDC.64 R14, c[0x4][R14] ;  /* 0x010000000e0e7b82 */ /* 0x000ea20000000a00 */
[----:B------:R-:W-:Y:S01]  /*10cc0*/  IMAD.MOV.U32 R13, RZ, RZ, RZ ;  /* 0x000000ffff0d7224 */ /* 0x000fe200078e00ff */
[----:B------:R-:W5:Y:S01]  /*10cd0*/  LDCU.64 UR4, c[0x4][0x8] ;  /* 0x01000100ff0477ac */ /* 0x000f620008000a00 */
[----:B---3--:R-:W-:Y:S01]  /*10ce0*/  IMAD.U32 R4, RZ, RZ, UR8 ;  /* 0x00000008ff047e24 */ /* 0x008fe2000f8e00ff */
[----:B------:R-:W-:Y:S01]  /*10cf0*/  MOV R5, UR9 ;  /* 0x0000000900057c02 */ /* 0x000fe20008000f00 */
[----:B-1----:R-:W-:Y:S01]  /*10d00*/  IMAD.U32 R6, RZ, RZ, UR6 ;  /* 0x00000006ff067e24 */ /* 0x002fe2000f8e00ff */
[----:B------:R-:W-:Y:S01]  /*10d10*/  MOV R7, UR7 ;  /* 0x0000000700077c02 */ /* 0x000fe20008000f00 */
[----:B-----5:R-:W-:Y:S01]  /*10d20*/  IMAD.U32 R10, RZ, RZ, UR4 ;  /* 0x00000004ff0a7e24 */ /* 0x020fe2000f8e00ff */
[----:B------:R-:W-:-:S02]  /*10d30*/  MOV R11, UR5 ;  /* 0x00000005000b7c02 */ /* 0x000fc40008000f00 */
[----:B----4-:R-:W-:-:S07]  /*10d40*/  LEPC R20, `(.L_x_235) ;  /* 0x000000001014794e */ /* 0x010fce0000000000 */
[----:B--2---:R-:W-:Y:S05]  /*10d50*/  CALL.ABS.NOINC R14 ;  /* 0x000000000e007343 */ /* 0x004fea0003c00000 */
.L_x_235:
[C---:B------:R-:W-:Y:S01]  /*10d60*/  VIADD R0, R64.reuse, 0xffffff00 ;  /* 0xffffff0040007836 */ /* 0x040fe20000000000 */
[----:B------:R-:W-:Y:S05]  /*10d70*/  WARPSYNC.ALL ;  /* 0x0000000000007948 */ /* 0x000fea0003800000 */
[----:B------:R-:W-:Y:S02]  /*10d80*/  SHF.R.U32.HI R0, RZ, 0x15, R0 ;  /* 0x00000015ff007819 */ /* 0x000fe40000011600 */
[----:B------:R-:W-:Y:S02]  /*10d90*/  R2UR UR4, R64 ;  /* 0x00000000400472ca */ /* 0x000fe400000e0000 */
[----:B------:R-:W-:-:S11]  /*10da0*/  ISETP.NE.AND P0, PT, R65, R0, PT ;  /* 0x000000004100720c */ /* 0x000fd60003f05270 */
[----:B---34-:R-:W1:Y:S02]  /*10db0*/  LDTM.x16 R24, tmem[UR4+-0x120] ;  /* 0xfffee004001879ee */ /* 0x018e64000824ff00 */
        /* <DEDUP_REMOVED lines=17> */
.L_x_236:
[----:B------:R-:W-:Y:S05]  /*10ed0*/  WARPSYNC.ALL ;  /* 0x0000000000007948 */ /* 0x000fea0003800000 */
[----:B------:R-:W-:Y:S01]  /*10ee0*/  R2UR UR4, R64 ;  /* 0x00000000400472ca */ /* 0x000fe200000e0000 */
[----:B------:R-:W1:Y:S01]  /*10ef0*/  LDCU UR8, c[0x0][0x388] ;  /* 0x00007100ff0877ac */ /* 0x000e620008000800 */
[----:B------:R-:W-:Y:S01]  /*10f00*/  IADD3 R0, P1, P0, R22, R23, R2 ;  /* 0x0000001716007210 */ /* 0x000fe2000783e002 */
[----:B------:R-:W-:Y:S01]  /*10f10*/  BSSY.RECONVERGENT B0, `(.L_x_237) ;  /* 0x0000041000007945 */ /* 0x000fe20003800200 */
[----:B------:R-:W-:Y:S01]  /*10f20*/  SHF.R.S32.HI R23, RZ, 0x1f, R23 ;  /* 0x0000001fff177819 */ /* 0x000fe20000011417 */
[----:B------:R-:W2:Y:S03]  /*10f30*/  LDCU UR5, c[0x0][0x384] ;  /* 0x00007080ff0577ac */ /* 0x000ea60008000800 */
[----:B------:R-:W-:Y:S01]  /*10f40*/  IADD3.X R23, PT, PT, RZ, R23, RZ, P1, P0 ;  /* 0x00000017ff177210 */ /* 0x000fe20000fe04ff */
[----:B------:R-:W3:Y:S04]  /*10f50*/  LDCU.64 UR6, c[0x0][0x980] ;  /* 0x00013000ff0677ac */ /* 0x000ee80008000a00 */
[----:B------:R-:W4:Y:S01]  /*10f60*/  LDTM.x16 R4, tmem[UR4+-0x100] ;  /* 0xffff0004000479ee */ /* 0x000f22000824ff00 */
[----:B------:R-:W4:Y:S01]  /*10f70*/  LDCU UR4, c[0x0][0x448] ;  /* 0x00008900ff0477ac */ /* 0x000f220008000800 */
[----:B-1----:R-:W-:-:S02]  /*10f80*/  ISETP.GE.AND P6, PT, R2, UR8, PT ;  /* 0x0000000802007c0c */ /* 0x002fc4000bfc6270 */
[----:B------:R-:W-:Y:S02]  /*10f90*/  ISETP.GE.AND P5, PT, R60, UR8, PT ;  /* 0x000000083c007c0c */ /* 0x000fe4000bfa6270 */
[----:B--2---:R-:W-:Y:S02]  /*10fa0*/  ISETP.GE.U32.OR P6, PT, R61, UR5, P6 ;  /* 0x000000053d007c0c */ /* 0x004fe4000b7c6470 */
[----:B------:R-:W-:Y:S02]  /*10fb0*/  ISETP.GE.AND P4, PT, R59, UR8, PT ;  /* 0x000000083b007c0c */ /* 0x000fe4000bf86270 */
[----:B---3--:R-:W-:Y:S02]  /*10fc0*/  LEA R22, P0, R0, UR6, 0x1 ;  /* 0x0000000600167c11 */ /* 0x008fe4000f8008ff */
[----:B------:R-:W-:Y:S02]  /*10fd0*/  ISETP.GE.AND P3, PT, R58, UR8, PT ;  /* 0x000000083a007c0c */ /* 0x000fe4000bf66270 */
[----:B------:R-:W-:-:S02]  /*10fe0*/  ISETP.GE.AND P2, PT, R57, UR8, PT ;  /* 0x0000000839007c0c */ /* 0x000fc4000bf46270 */
[----:B------:R-:W-:Y:S02]  /*10ff0*/  ISETP.GE.AND P1, PT, R56, UR8, PT ;  /* 0x0000000838007c0c */ /* 0x000fe4000bf26270 */
[----:B------:R-:W-:Y:S02]  /*11000*/  LEA.HI.X R23, R0, UR7, R23, 0x1, P0 ;  /* 0x0000000700177c11 */ /* 0x000fe400080f0c17 */
[C---:B------:R-:W-:Y:S01]  /*11010*/  ISETP.GE.U32.OR P5, PT, R61.reuse, UR5, P5 ;  /* 0x000000053d007c0c */ /* 0x040fe2000afa6470 */
[----:B----4-:R-:W-:Y:S01]  /*11020*/  FMUL R20, R14, UR4 ;  /* 0x000000040e147c20 */ /* 0x010fe20008400000 */
[----:B------:R-:W-:Y:S01]  /*11030*/  ISETP.GE.U32.OR P4, PT, R61, UR5, P4 ;  /* 0x000000053d007c0c */ /* 0x000fe2000a786470 */
[----:B------:R-:W-:Y:S01]  /*11040*/  FMUL R21, R15, UR4 ;  /* 0x000000040f157c20 */ /* 0x000fe20008400000 */
[C---:B------:R-:W-:Y:S01]  /*11050*/  ISETP.GE.U32.OR P3, PT, R61.reuse, UR5, P3 ;  /* 0x000000053d007c0c */ /* 0x040fe20009f66470 */
[----:B------:R-:W-:Y:S01]  /*11060*/  FMUL R18, R18, UR4 ;  /* 0x0000000412127c20 */ /* 0x000fe20008400000 */
[----:B------:R-:W-:Y:S01]  /*11070*/  ISETP.GE.U32.OR P2, PT, R61, UR5, P2 ;  /* 0x000000053d007c0c */ /* 0x000fe20009746470 */
[----:B------:R-:W-:Y:S01]  /*11080*/  FMUL R19, R19, UR4 ;  /* 0x0000000413137c20 */ /* 0x000fe20008400000 */
[----:B------:R-:W-:Y:S01]  /*11090*/  ISETP.GE.U32.OR P1, PT, R61, UR5, P1 ;  /* 0x000000053d007c0c */ /* 0x000fe20008f26470 */
[----:B------:R-:W-:Y:S01]  /*110a0*/  FMUL R16, R16, UR4 ;  /* 0x0000000410107c20 */ /* 0x000fe20008400000 */
[----:B------:R-:W-:Y:S01]  /*110b0*/  FMUL R17, R17, UR4 ;  /* 0x0000000411117c20 */ /* 0x000fe20008400000 */
[----:B------:R-:W-:Y:S01]  /*110c0*/  FMUL R56, R12, UR4 ;  /* 0x000000040c387c20 */ /* 0x000fe20008400000 */
[----:B------:R-:W-:Y:S01]  /*110d0*/  FMUL R57, R13, UR4 ;  /* 0x000000040d397c20 */ /* 0x000fe20008400000 */
[----:B------:R-:W-:Y:S08]  /*110e0*/  @P6 BRA `(.L_x_238) ;  /* 0x00000000008c6947 */ /* 0x000ff00003800000 */
[----:B------:R-:W-:Y:S01]  /*110f0*/  FMUL R0, R44, UR4 ;  /* 0x000000042c007c20 */ /* 0x000fe20008400000 */
[----:B------:R-:W-:Y:S01]  /*11100*/  FMUL R45, R45, UR4 ;  /* 0x000000042d2d7c20 */ /* 0x000fe20008400000 */
[----:B------:R-:W-:Y:S01]  /*11110*/  FMUL R2, R42, UR4 ;  /* 0x000000042a027c20 */ /* 0x000fe20008400000 */
[----:B------:R-:W-:Y:S01]  /*11120*/  FMUL R43, R43, UR4 ;  /* 0x000000042b2b7c20 */ /* 0x000fe20008400000 */
[----:B------:R-:W-:Y:S01]  /*11130*/  FMUL R3, R40, UR4 ;  /* 0x0000000428037c20 */ /* 0x000fe20008400000 */
[----:B------:R-:W-:Y:S01]  /*11140*/  FMUL R41, R41, UR4 ;  /* 0x0000000429297c20 */ /* 0x000fe20008400000 */
[----:B------:R-:W-:Y:S01]  /*11150*/  F2FP.BF16.F32.PACK_AB R0, R45, R0 ;  /* 0x000000002d00723e */ /* 0x000fe200000010ff */
[----:B------:R-:W-:Y:S01]  /*11160*/  FMUL R46, R46, UR4 ;  /* 0x000000042e2e7c20 */ /* 0x000fe20008400000 */
[----:B------:R-:W-:Y:S01]  /*11170*/  F2FP.BF16.F32.PACK_AB R2, R43, R2 ;  /* 0x000000022b02723e */ /* 0x000fe200000010ff */
[----:B------:R-:W-:Y:S01]  /*11180*/  FMUL R47, R47, UR4 ;  /* 0x000000042f2f7c20 */ /* 0x000fe20008400000 */
[----:B------:R-:W-:-:S02]  /*11190*/  F2FP.BF16.F32.PACK_AB R3, R41, R3 ;  /* 0x000000032903723e */ /* 0x000fc400000010ff */
[----:B------:R-:W-:Y:S02]  /*111a0*/  PRMT R14, R0, 0x7632, R14 ;  /* 0x00007632000e7816 */ /* 0x000fe4000000000e */
[C---:B------:R-:W-:Y:S02]  /*111b0*/  PRMT R13, R2.reuse, 0x7610, R13 ;  /* 0x00007610020d7816 */ /* 0x040fe4000000000d */
[----:B------:R-:W-:Y:S02]  /*111c0*/  PRMT R15, R2, 0x7632, R15 ;  /* 0x00007632020f7816 */ /* 0x000fe4000000000f */
[----:B------:R-:W-:Y:S02]  /*111d0*/  PRMT R12, R3, 0x7632, R12 ;  /* 0x00007632030c7816 */ /* 0x000fe4000000000c */
[----:B------:R-:W-:Y:S01]  /*111e0*/  F2FP.BF16.F32.PACK_AB R2, R47, R46 ;  /* 0x0000002e2f02723e */ /* 0x000fe200000010ff */
[----:B------:R-:W-:Y:S01]  /*111f0*/  IMAD.U32 R15, R15, 0x10000, RZ ;  /* 0x000100000f0f7824 */ /* 0x000fe200078e00ff */
[----:B------:R-:W-:-:S02]  /*11200*/  LOP3.LUT R14, R14, 0xffff, RZ, 0xc0, !PT ;  /* 0x0000ffff0e0e7812 */ /* 0x000fc400078ec0ff */
[----:B------:R-:W-:Y:S02]  /*11210*/  LOP3.LUT R12, R12, 0xffff, RZ, 0xc0, !PT ;  /* 0x0000ffff0c0c7812 */ /* 0x000fe400078ec0ff */
[----:B------:R-:W-:Y:S01]  /*11220*/  PRMT R40, R2, 0x7632, R40 ;  /* 0x0000763202287816 */ /* 0x000fe20000000028 */
[----:B------:R-:W-:Y:S01]  /*11230*/  IMAD.WIDE.U32 R44, R14, 0x10000, RZ ;  /* 0x000100000e2c7825 */ /* 0x000fe200078e00ff */
[----:B------:R-:W-:Y:S02]  /*11240*/  R2UR UR6, R62 ;  /* 0x000000003e0672ca */ /* 0x000fe400000e0000 */
[----:B------:R-:W-:Y:S01]  /*11250*/  R2UR UR7, R63 ;  /* 0x000000003f0772ca */ /* 0x000fe200000e0000 */
[----:B------:R-:W-:Y:S01]  /*11260*/  IMAD.WIDE.U32 R42, R12, 0x10000, RZ ;  /* 0x000100000c2a7825 */ /* 0x000fe200078e00ff */
[----:B------:R-:W-:Y:S02]  /*11270*/  LOP3.LUT R2, R45, 0xffff, R2, 0xf8, !PT ;  /* 0x0000ffff2d027812 */ /* 0x000fe400078ef802 */
[----:B------:R-:W-:Y:S01]  /*11280*/  LOP3.LUT R0, R44, 0xffff, R0, 0xf8, !PT ;  /* 0x0000ffff2c007812 */ /* 0x000fe200078ef800 */
[----:B------:R-:W-:Y:S01]  /*11290*/  IMAD.U32 R40, R40, 0x10000, RZ ;  /* 0x0001000028287824 */ /* 0x000fe200078e00ff */
[----:B------:R-:W-:-:S02]  /*112a0*/  LOP3.LUT R13, R43, 0xffff, R13, 0xf8, !PT ;  /* 0x0000ffff2b0d7812 */ /* 0x000fc400078ef80d */
[----:B------:R-:W-:Y:S01]  /*112b0*/  LOP3.LUT R3, R42, 0xffff, R3, 0xf8, !PT ;  /* 0x0000ffff2a037812 */ /* 0x000fe200078ef803 */
[----:B------:R-:W-:Y:S01]  /*112c0*/  IMAD.MOV.U32 R14, RZ, RZ, R0 ;  /* 0x000000ffff0e7224 */ /* 0x000fe200078e0000 */
[----:B------:R-:W-:Y:S02]  /*112d0*/  LOP3.LUT R2, R2, R40, RZ, 0xfc, !PT ;  /* 0x0000002802027212 */ /* 0x000fe400078efcff */
[----:B------:R-:W-:Y:S01]  /*112e0*/  LOP3.LUT R13, R13, R15, RZ, 0xfc, !PT ;  /* 0x0000000f0d0d7212 */ /* 0x000fe200078efcff */
[----:B------:R-:W-:Y:S02]  /*112f0*/  IMAD.MOV.U32 R12, RZ, RZ, R3 ;  /* 0x000000ffff0c7224 */ /* 0x000fe400078e0003 */
[----:B------:R-:W-:-:S05]  /*11300*/  IMAD.MOV.U32 R15, RZ, RZ, R2 ;  /* 0x000000ffff0f7224 */ /* 0x000fca00078e0002 */
[----:B------:R1:W-:Y:S02]  /*11310*/  STG.E.128 desc[UR6][R22.64], R12 ;  /* 0x0000000c16007986 */ /* 0x0003e4000c101d06 */
.L_x_238:
[----:B------:R-:W-:Y:S05]  /*11320*/  BSYNC.RECONVERGENT B0 ;  /* 0x0000000000007941 */ /* 0x000fea0003800200 */
.L_x_237:
[----:B------:R-:W-:Y:S04]  /*11330*/  BSSY.RECONVERGENT B0, `(.L_x_239) ;  /* 0x0000026000007945 */ /* 0x000fe80003800200 */
[----:B------:R-:W-:Y:S05]  /*11340*/  @P5 BRA `(.L_x_240) ;  /* 0x0000000000905947 */ /* 0x000fea0003800000 */
        /* <DEDUP_REMOVED lines=10> */
[----:B-1----:R-:W-:-:S02]  /*113f0*/  PRMT R12, R0, 0x7632, R12 ;  /* 0x00007632000c7816 */ /* 0x002fc4000000000c */
[----:B------:R-:W-:Y:S02]  /*11400*/  PRMT R14, R2, 0x7632, R14 ;  /* 0x00007632020e7816 */ /* 0x000fe4000000000e */
[----:B------:R-:W-:Y:S02]  /*11410*/  PRMT R13, R0, 0x7610, R13 ;  /* 0x00007610000d7816 */ /* 0x000fe4000000000d */
[----:B------:R-:W-:Y:S02]  /*11420*/  F2FP.BF16.F32.PACK_AB R3, R51, R3 ;  /* 0x000000033303723e */ /* 0x000fe400000010ff */
[----:B------:R-:W-:Y:S02]  /*11430*/  F2FP.BF16.F32.PACK_AB R0, R55, R54 ;  /* 0x000000363700723e */ /* 0x000fe400000010ff */
[----:B------:R-:W-:Y:S02]  /*11440*/  LOP3.LUT R12, R12, 0xffff, RZ, 0xc0, !PT ;  /* 0x0000ffff0c0c7812 */ /* 0x000fe400078ec0ff */
[----:B------:R-:W-:-:S02]  /*11450*/  LOP3.LUT R14, R14, 0xffff, RZ, 0xc0, !PT ;  /* 0x0000ffff0e0e7812 */ /* 0x000fc400078ec0ff */
[----:B------:R-:W-:Y:S01]  /*11460*/  PRMT R15, R3, 0x7632, R15 ;  /* 0x00007632030f7816 */ /* 0x000fe2000000000f */
[----:B------:R-:W-:Y:S01]  /*11470*/  IMAD.WIDE.U32 R42, R12, 0x10000, RZ ;  /* 0x000100000c2a7825 */ /* 0x000fe200078e00ff */
[----:B------:R-:W-:Y:S02]  /*11480*/  PRMT R40, R0, 0x7632, R40 ;  /* 0x0000763200287816 */ /* 0x000fe40000000028 */
[----:B------:R-:W-:Y:S01]  /*11490*/  R2UR UR6, R62 ;  /* 0x000000003e0672ca */ /* 0x000fe200000e0000 */
[----:B------:R-:W-:Y:S01]  /*114a0*/  IMAD.WIDE.U32 R44, R14, 0x10000, RZ ;  /* 0x000100000e2c7825 */ /* 0x000fe200078e00ff */
[----:B------:R-:W-:Y:S02]  /*114b0*/  LOP3.LUT R3, R43, 0xffff, R3, 0xf8, !PT ;  /* 0x0000ffff2b037812 */ /* 0x000fe400078ef803 */
        /* <DEDUP_REMOVED lines=8> */
[----:B------:R-:W-:Y:S01]  /*11540*/  LOP3.LUT R0, R0, R40, RZ, 0xfc, !PT ;  /* 0x0000002800007212 */ /* 0x000fe200078efcff */
[----:B------:R-:W-:Y:S02]  /*11550*/  IMAD.MOV.U32 R14, RZ, RZ, R2 ;  /* 0x000000ffff0e7224 */ /* 0x000fe400078e0002 */
[----:B------:R-:W-:Y:S02]  /*11560*/  IMAD.MOV.U32 R13, RZ, RZ, R3 ;  /* 0x000000ffff0d7224 */ /* 0x000fe400078e0003 */
[----:B------:R-:W-:-:S05]  /*11570*/  IMAD.MOV.U32 R15, RZ, RZ, R0 ;  /* 0x000000ffff0f7224 */ /* 0x000fca00078e0000 */
[----:B------:R2:W-:Y:S02]  /*11580*/  STG.E.128 desc[UR6][R22.64+0x10], R12 ;  /* 0x0000100c16007986 */ /* 0x0005e4000c101d06 */
.L_x_240:
[----:B------:R-:W-:Y:S05]  /*11590*/  BSYNC.RECONVERGENT B0 ;  /* 0x0000000000007941 */ /* 0x000fea0003800200 */
.L_x_239:
        /* <DEDUP_REMOVED lines=11> */
[----:B------:R-:W-:Y:S02]  /*11650*/  F2FP.BF16.F32.PACK_AB R2, R29, R2 ;  /* 0x000000021d02723e */ /* 0x000fe400000010ff */
[----:B-12---:R-:W-:-:S02]  /*11660*/  PRMT R12, R0, 0x7632, R12 ;  /* 0x00007632000c7816 */ /* 0x006fc4000000000c */
        /* <DEDUP_REMOVED lines=25> */
.L_x_242:
[----:B------:R-:W-:Y:S05]  /*11800*/  BSYNC.RECONVERGENT B0 ;  /* 0x0000000000007941 */ /* 0x000fea0003800200 */
.L_x_241:
        /* <DEDUP_REMOVED lines=12> */
[----:B-123--:R-:W-:-:S02]  /*118d0*/  PRMT R12, R0, 0x7632, R12 ;  /* 0x00007632000c7816 */ /* 0x00efc4000000000c */
        /* <DEDUP_REMOVED lines=25> */
.L_x_244:
[----:B------:R-:W-:Y:S05]  /*11a70*/  BSYNC.RECONVERGENT B0 ;  /* 0x0000000000007941 */ /* 0x000fea0003800200 */
.L_x_243:
        /* <DEDUP_REMOVED lines=12> */
[----:B------:R-:W-:-:S02]  /*11b40*/  PRMT R4, R0, 0x7632, R4 ;  /* 0x0000763200047816 */ /* 0x000fc40000000004 */
        /* <DEDUP_REMOVED lines=10> */
[----:B-1234-:R-:W-:Y:S01]  /*11bf0*/  IMAD.WIDE.U32 R12, R6, 0x10000, RZ ;  /* 0x00010000060c7825 */ /* 0x01efe200078e00ff */
        /* <DEDUP_REMOVED lines=14> */
.L_x_246:
[----:B------:R-:W-:Y:S05]  /*11ce0*/  BSYNC.RECONVERGENT B0 ;  /* 0x0000000000007941 */ /* 0x000fea0003800200 */
.L_x_245:
        /* <DEDUP_REMOVED lines=8> */
[----:B------:R-:W-:Y:S02]  /*11d70*/  F2FP.BF16.F32.PACK_AB R18, R19, R18 ;  /* 0x000000121312723e */ /* 0x000fe400000010ff */
[----:B------:R-:W-:Y:S01]  /*11d80*/  LOP3.LUT R2, R2, 0xffff, RZ, 0xc0, !PT ;  /* 0x0000ffff02027812 */ /* 0x000fe200078ec0ff */
[----:B-1----:R-:W-:Y:S01]  /*11d90*/  IMAD.WIDE.U32 R6, R0, 0x10000, RZ ;  /* 0x0001000000067825 */ /* 0x002fe200078e00ff */
[----:B------:R-:W-:Y:S02]  /*11da0*/  PRMT R3, R20, 0x7632, R3 ;  /* 0x0000763214037816 */ /* 0x000fe40000000003 */
[----:B------:R-:W-:Y:S01]  /*11db0*/  PRMT R4, R18, 0x7632, R4 ;  /* 0x0000763212047816 */ /* 0x000fe20000000004 */
[----:B------:R-:W-:Y:S01]  /*11dc0*/  IMAD.WIDE.U32 R8, R2, 0x10000, RZ ;  /* 0x0001000002087825 */ /* 0x000fe200078e00ff */
[----:B------:R-:W-:Y:S02]  /*11dd0*/  LOP3.LUT R20, R7, 0xffff, R20, 0xf8, !PT ;  /* 0x0000ffff07147812 */ /* 0x000fe400078ef814 */
[----:B------:R-:W-:Y:S01]  /*11de0*/  R2UR UR4, R62 ;  /* 0x000000003e0472ca */ /* 0x000fe200000e0000 */
[----:B------:R-:W-:Y:S01]  /*11df0*/  IMAD.U32 R3, R3, 0x10000, RZ ;  /* 0x0001000003037824 */ /* 0x000fe200078e00ff */
[----:B------:R-:W-:Y:S01]  /*11e00*/  R2UR UR5, R63 ;  /* 0x000000003f0572ca */ /* 0x000fe200000e0000 */
[----:B------:R-:W-:Y:S01]  /*11e10*/  IMAD.U32 R4, R4, 0x10000, RZ ;  /* 0x0001000004047824 */ /* 0x000fe200078e00ff */
[----:B------:R-:W-:-:S02]  /*11e20*/  LOP3.LUT R18, R9, 0xffff, R18, 0xf8, !PT ;  /* 0x0000ffff09127812 */ /* 0x000fc400078ef812 */
[----:B------:R-:W-:Y:S02]  /*11e30*/  LOP3.LUT R5, R6, 0xffff, R56, 0xf8, !PT ;  /* 0x0000ffff06057812 */ /* 0x000fe400078ef838 */
[----:B------:R-:W-:Y:S02]  /*11e40*/  LOP3.LUT R3, R20, R3, RZ, 0xfc, !PT ;  /* 0x0000000314037212 */ /* 0x000fe400078efcff */
[----:B------:R-:W-:Y:S01]  /*11e50*/  LOP3.LUT R7, R18, R4, RZ, 0xfc, !PT ;  /* 0x0000000412077212 */ /* 0x000fe200078efcff */
[----:B------:R-:W-:Y:S01]  /*11e60*/  IMAD.MOV.U32 R4, RZ, RZ, R5 ;  /* 0x000000ffff047224 */ /* 0x000fe200078e0005 */
[----:B------:R-:W-:Y:S01]  /*11e70*/  LOP3.LUT R6, R8, 0xffff, R16, 0xf8, !PT ;  /* 0x0000ffff08067812 */ /* 0x000fe200078ef810 */
[----:B------:R-:W-:-:S05]  /*11e80*/  IMAD.MOV.U32 R5, RZ, RZ, R3 ;  /* 0x000000ffff057224 */ /* 0x000fca00078e0003 */
[----:B------:R1:W-:Y:S02]  /*11e90*/  STG.E.128 desc[UR4][R22.64+0x90], R4 ;  /* 0x0000900416007986 */ /* 0x0003e4000c101d04 */
.L_x_248:
[----:B------:R-:W-:Y:S05]  /*11ea0*/  BSYNC.RECONVERGENT B0 ;  /* 0x0000000000007941 */ /* 0x000fea0003800200 */
.L_x_247:
[----:B------:R-:W-:Y:S01]  /*11eb0*/  UISETP.NE.AND UP0, UPT, UR38, 0x3, UPT ;  /* 0x000000032600788c */ /* 0x000fe2000bf05270 */
[----:B------:R-:W-:-:S08]  /*11ec0*/  NOP ;  /* 0x0000000000007918 */ /* 0x000fd00000000000 */
[----:B------:R-:W-:Y:S05]  /*11ed0*/  BRA.U !UP0, `(.L_x_249) ;  /* 0x0000000108087547 */ /* 0x000fea000b800000 */
[----:B------:R-:W-:Y:S05]  /*11ee0*/  BPT.TRAP 0x1 ;  /* 0x000000040000795c */ /* 0x000fea0000300000 */
[----:B------:R-:W-:Y:S05]  /*11ef0*/  BPT.TRAP 0x1 ;  /* 0x000000040000795c */ /* 0x000fea0000300000 */
.L_x_249:
[----:B------:R-:W-:Y:S02]  /*11f00*/  UIADD3 UR4, UPT, UPT, UR37, 0x2e8b8, URZ ;  /* 0x0002e8b825047890 */ /* 0x000fe4000fffe0ff */
[----:B------:R-:W-:Y:S02]  /*11f10*/  ULOP3.LUT UP0, URZ, UR40, 0x7, URZ, 0xc0, !UPT ;  /* 0x0000000728ff7892 */ /* 0x000fe4000f80c0ff */
[----:B------:R-:W-:-:S09]  /*11f20*/  UPRMT UR4, UR36, 0x654, UR4 ;  /* 0x0000065424047896 */ /* 0x000fd20008000004 */
[----:B------:R-:W-:Y:S01]  /*11f30*/  SYNCS.ARRIVE.TRANS64.RED.A1T0 RZ, [UR4], RZ ;  /* 0x000000ffffff79a7 */ /* 0x000fe20008100404 */
[----:B------:R-:W-:Y:S01]  /*11f40*/  BAR.SYNC.DEFER_BLOCKING 0x1, 0x100 ;  /* 0x0044000000007b1d */ /* 0x000fe20000010000 */
[----:B------:R-:W-:-:S13]  /*11f50*/  PLOP3.LUT P0, PT, PT, PT, UP0, 0x80, 0x8 ;  /* 0x000000000008781c */ /* 0x000fda0003f0f008 */
[----:B------:R-:W-:Y:S05]  /*11f60*/  @P0 EXIT ;  /* 0x000000000000094d */ /* 0x000fea0003800000 */
[----:B------:R-:W5:Y:S01]  /*11f70*/  S2UR UR5, SR_CgaCtaId ;  /* 0x00000000000579c3 */ /* 0x000f620000008800 */
[----:B------:R-:W-:Y:S01]  /*11f80*/  UMOV UR4, 0x400 ;  /* 0x0000040000047882 */ /* 0x000fe20000000000 */
[----:B------:R-:W-:Y:S01]  /*11f90*/  IMAD.MOV.U32 R2, RZ, RZ, 0xffff ;  /* 0x0000ffffff027424 */ /* 0x000fe200078e00ff */
[----:B-----5:R-:W-:-:S09]  /*11fa0*/  ULEA UR4, UR5, UR4, 0x18 ;  /* 0x0000000405047291 */ /* 0x020fd2000f8ec0ff */
[----:B------:R-:W5:Y:S01]  /*11fb0*/  LDS R3, [UR4+0x2e8c0] ;  /* 0x02e8c004ff037984 */ /* 0x000f620008000800 */
[----:B------:R-:W-:Y:S02]  /*11fc0*/  UMOV UR4, 0x40 ;  /* 0x0000004000047882 */ /* 0x000fe40000000000 */
[----:B------:R-:W-:Y:S01]  /*11fd0*/  ULEA UR5, UR5, UR4, 0x18 ;  /* 0x0000000405057291 */ /* 0x000fe2000f8ec0ff */
[----:B------:R-:W-:-:S08]  /*11fe0*/  NOP ;  /* 0x0000000000007918 */ /* 0x000fd00000000000 */
[----:B------:R-:W1:Y:S01]  /*11ff0*/  LDS R0, [UR5+0x14] ;  /* 0x00001405ff007984 */ /* 0x000e620008000800 */
[----:B-----5:R-:W-:-:S04]  /*12000*/  LOP3.LUT R3, R3, 0xffff, RZ, 0xc0, !PT ;  /* 0x0000ffff03037812 */ /* 0x020fc800078ec0ff */
[----:B------:R-:W-:-:S04]  /*12010*/  SHF.R.U32.HI R3, RZ, 0x5, R3 ;  /* 0x00000005ff037819 */ /* 0x000fc80000011603 */
[----:B------:R-:W-:-:S04]  /*12020*/  SHF.L.U32 R2, R2, R3, RZ ;  /* 0x0000000302027219 */ /* 0x000fc800000006ff */
[----:B-1----:R-:W-:-:S04]  /*12030*/  LOP3.LUT R0, R0, R2, RZ, 0xc0, !PT ;  /* 0x0000000200007212 */ /* 0x002fc800078ec0ff */
[----:B------:R-:W-:Y:S01]  /*12040*/  ISETP.NE.AND P0, PT, R0, R2, PT ;  /* 0x000000020000720c */ /* 0x000fe20003f05270 */
[----:B------:R-:W-:-:S05]  /*12050*/  IMAD.MOV.U32 R0, RZ, RZ, 0x1 ;  /* 0x00000001ff007424 */ /* 0x000fca00078e00ff */
[----:B------:R-:W-:-:S07]  /*12060*/  SHF.L.U32 R0, R0, R3, RZ ;  /* 0x0000000300007219 */ /* 0x000fce00000006ff */
[----:B------:R-:W-:Y:S05]  /*12070*/  @P0 BRA `(.L_x_250) ;  /* 0x00000000005c0947 */ /* 0x000fea0003800000 */
[----:B------:R-:W1:Y:S02]  /*12080*/  LDS R3, [UR5+0x18] ;  /* 0x00001805ff037984 */ /* 0x000e640008000800 */
[----:B-1----:R-:W-:-:S04]  /*12090*/  LOP3.LUT R3, R3, R0, RZ, 0xc0, !PT ;  /* 0x0000000003037212 */ /* 0x002fc800078ec0ff */
[----:B------:R-:W-:-:S13]  /*120a0*/  ISETP.NE.AND P0, PT, R3, R0, PT ;  /* 0x000000000300720c */ /* 0x000fda0003f05270 */
[----:B------:R-:W-:Y:S05]  /*120b0*/  @P0 BRA `(.L_x_251) ;  /* 0x0000000000400947 */ /* 0x000fea0003800000 */
[----:B------:R-:W-:Y:S01]  /*120c0*/  R2UR UR4, R2 ;  /* 0x00000000020472ca */ /* 0x000fe200000e0000 */
[----:B------:R-:W1:Y:S01]  /*120d0*/  S2R R3, SR_LANEID ;  /* 0x0000000000037919 */ /* 0x000e620000000000 */
[----:B------:R-:W-:-:S04]  /*120e0*/  LOP3.LUT R0, RZ, R0, RZ, 0x33, !PT ;  /* 0x00000000ff007212 */ /* 0x000fc800078e33ff */
[----:B------:R-:W5:Y:S07]  /*120f0*/  REDUX UR7, R0 ;  /* 0x00000000000773c4 */ /* 0x000f6e0000000000 */
[----:B------:R-:W-:-:S03]  /*12100*/  ULOP3.LUT UR6, URZ, UR4, URZ, 0x33, !UPT ;  /* 0x00000004ff067292 */ /* 0x000fc6000f8e33ff */
[----:B------:R-:W-:Y:S02]  /*12110*/  VOTEU.ANY UR4, UPT, PT ;  /* 0x0000000000047886 */ /* 0x000fe400038e0100 */
[----:B------:R-:W-:Y:S01]  /*12120*/  UFLO.U32 UR4, UR4 ;  /* 0x00000004000472bd */ /* 0x000fe200080e0000 */
[----:B------:R-:W-:-:S04]  /*12130*/  IMAD.U32 R2, RZ, RZ, UR6 ;  /* 0x00000006ff027e24 */ /* 0x000fc8000f8e00ff */
[----:B------:R-:W2:Y:S02]  /*12140*/  REDUX UR8, R2 ;  /* 0x00000000020873c4 */ /* 0x000ea40000000000 */
[----:B------:R1:W-:Y:S01]  /*12150*/  UTCATOMSWS.AND URZ, UR6 ;  /* 0x0000000600ff79e3 */ /* 0x0003e20008000000 */
[----:B-----5:R-:W-:Y:S01]  /*12160*/  IMAD.U32 R0, RZ, RZ, UR7 ;  /* 0x00000007ff007e24 */ /* 0x020fe2000f8e00ff */
[----:B-1----:R-:W-:Y:S01]  /*12170*/  ISETP.EQ.U32.AND P0, PT, R3, UR4, PT ;  /* 0x0000000403007c0c */ /* 0x002fe2000bf02070 */
[----:B--2---:R-:W-:-:S12]  /*12180*/  IMAD.U32 R2, RZ, RZ, UR8 ;  /* 0x00000008ff027e24 */ /* 0x004fd8000f8e00ff */
[----:B------:R1:W-:Y:S04]  /*12190*/  @P0 ATOMS.AND RZ, [UR5+0x14], R2 ;  /* 0x00001402ffff098c */ /* 0x0003e8000a800005 */
[----:B------:R1:W-:Y:S01]  /*121a0*/  @P0 ATOMS.AND RZ, [UR5+0x18], R0 ;  /* 0x00001800ffff098c */ /* 0x0003e2000a800005 */
[----:B------:R-:W-:Y:S05]  /*121b0*/  BRA `(.L_x_252) ;  /* 0x0000000000147947 */ /* 0x000fea0003800000 */
.L_x_251:
[----:B------:R-:W-:Y:S02]  /*121c0*/  MOV R2, 0x121e0 ;  /* 0x000121e000027802 */ /* 0x000fe40000000f00 */
[----:B--234-:R-:W-:Y:S05]  /*121d0*/  CALL.REL.NOINC `($__internal_0_$__cuda_sm10x_tcgen05_guardrail_trap_col_being_dealloced_not_returned_by_alloc) ;  /* 0x0000000c00387944 */ /* 0x01cfea0003c00000 */
[----:B------:R-:W-:Y:S05]  /*121e0*/  BRA `(.L_x_252) ;  /* 0x0000000000087947 */ /* 0x000fea0003800000 */
.L_x_250:
[----:B------:R-:W-:Y:S02]  /*121f0*/  MOV R2, 0x12210 ;  /* 0x0001221000027802 */ /* 0x000fe40000000f00 */
[----:B--234-:R-:W-:Y:S05]  /*12200*/  CALL.REL.NOINC `($__internal_2_$__cuda_sm10x_tcgen05_guardrail_trap_unallocated_columns_being_dealloced) ;  /* 0x0000000c00447944 */ /* 0x01cfea0003c00000 */
.L_x_252:
[----:B------:R-:W-:Y:S01]  /*12210*/  NOP ;  /* 0x0000000000007918 */ /* 0x000fe20000000000 */
[----:B------:R-:W-:Y:S05]  /*12220*/  EXIT ;  /* 0x000000000000794d */ /* 0x000fea0003800000 */
.L_x_51:
[----:B------:R-:W-:-:S07]  /*12230*/  MOV R5, UR32 ;  /* 0x0000002000057c02 */ /* 0x000fce0008000f00 */
.L_x_253:
[----:B-1----:R1:W2:Y:S02]  /*12240*/  SYNCS.PHASECHK.TRANS64.TRYWAIT P0, [R5+URZ+0x2e810], R7 ;  /* 0x02e81007050075a7 */ /* 0x0022a400080011ff */
[----:B--2---:R-:W-:Y:S05]  /*12250*/  @!P0 NANOSLEEP.SYNCS 0x989680 ;  /* 0x009896800000895d */ /* 0x004fea0003900000 */
[----:B------:R-:W2:Y:S02]  /*12260*/  @!P0 SYNCS.PHASECHK.TRANS64 P0, [R5+URZ+0x2e810], R7 ;  /* 0x02e81007050085a7 */ /* 0x000ea400080010ff */
[----:B--2---:R-:W-:Y:S05]  /*12270*/  @!P0 BRA `(.L_x_253) ;  /* 0xfffffffc00f08947 */ /* 0x004fea000383ffff */
[----:B------:R-:W-:Y:S05]  /*12280*/  BRA `(.L_x_254) ;  /* 0xffffff00003c7947 */ /* 0x000fea000383ffff */
.L_x_59:
[----:B------:R-:W-:-:S07]  /*12290*/  MOV R2, UR32 ;  /* 0x0000002000027c02 */ /* 0x000fce0008000f00 */
.L_x_255:
[----:B-1----:R1:W2:Y:S02]  /*122a0*/  SYNCS.PHASECHK.TRANS64.TRYWAIT P0, [R2+URZ+0x2e838], R7 ;  /* 0x02e83807020075a7 */ /* 0x0022a400080011ff */
[----:B--2---:R-:W-:Y:S05]  /*122b0*/  @!P0 NANOSLEEP.SYNCS 0x989680 ;  /* 0x009896800000895d */ /* 0x004fea0003900000 */
[----:B------:R-:W2:Y:S02]  /*122c0*/  @!P0 SYNCS.PHASECHK.TRANS64 P0, [R2+URZ+0x2e838], R7 ;  /* 0x02e83807020085a7 */ /* 0x000ea400080010ff */
[----:B--2---:R-:W-:Y:S05]  /*122d0*/  @!P0 BRA `(.L_x_255) ;  /* 0xfffffffc00f08947 */ /* 0x004fea000383ffff */
[----:B------:R-:W-:Y:S05]  /*122e0*/  BRA `(.L_x_256) ;  /* 0xffffff04005c7947 */ /* 0x000fea000383ffff */
.L_x_62:
[----:B------:R-:W-:-:S07]  /*122f0*/  MOV R8, UR32 ;  /* 0x0000002000087c02 */ /* 0x000fce0008000f00 */
.L_x_257:
[----:B-1----:R1:W2:Y:S02]  /*12300*/  SYNCS.PHASECHK.TRANS64.TRYWAIT P5, [R8+URZ+0x2e828], R7 ;  /* 0x02e82807080075a7 */ /* 0x0022a400080a11ff */
[----:B--2---:R-:W-:Y:S05]  /*12310*/  @!P5 NANOSLEEP.SYNCS 0x989680 ;  /* 0x009896800000d95d */ /* 0x004fea0003900000 */
[----:B------:R-:W2:Y:S02]  /*12320*/  @!P5 SYNCS.PHASECHK.TRANS64 P5, [R8+URZ+0x2e828], R7 ;  /* 0x02e828070800d5a7 */ /* 0x000ea400080a10ff */
[----:B--2---:R-:W-:Y:S05]  /*12330*/  @!P5 BRA `(.L_x_257) ;  /* 0xfffffffc00f0d947 */ /* 0x004fea000383ffff */
[----:B------:R-:W-:Y:S05]  /*12340*/  BRA `(.L_x_258) ;  /* 0xffffff0400fc7947 */ /* 0x000fea000383ffff */
.L_x_68:
[----:B------:R-:W-:-:S07]  /*12350*/  MOV R8, UR32 ;  /* 0x0000002000087c02 */ /* 0x000fce0008000f00 */
.L_x_259:
[----:B-1----:R1:W3:Y:S02]  /*12360*/  SYNCS.PHASECHK.TRANS64.TRYWAIT P5, [R8+URZ+0x2e848], R7 ;  /* 0x02e84807080075a7 */ /* 0x0022e400080a11ff */
[----:B---3--:R-:W-:Y:S05]  /*12370*/  @!P5 NANOSLEEP.SYNCS 0x989680 ;  /* 0x009896800000d95d */ /* 0x008fea0003900000 */
[----:B------:R-:W3:Y:S02]  /*12380*/  @!P5 SYNCS.PHASECHK.TRANS64 P5, [R8+URZ+0x2e848], R7 ;  /* 0x02e848070800d5a7 */ /* 0x000ee400080a10ff */
[----:B---3--:R-:W-:Y:S05]  /*12390*/  @!P5 BRA `(.L_x_259) ;  /* 0xfffffffc00f0d947 */ /* 0x008fea000383ffff */
[----:B------:R-:W-:Y:S05]  /*123a0*/  BRA `(.L_x_260) ;  /* 0xffffff0800f87947 */ /* 0x000fea000383ffff */
.L_x_72:
[----:B------:R-:W-:Y:S07]  /*123b0*/  MOV R2, UR25 ;  /* 0x0000001900027c02 */ /* 0x000fee0008000f00 */
.L_x_261:
[----:B-1----:R1:W2:Y:S02]  /*123c0*/  SYNCS.PHASECHK.TRANS64.TRYWAIT P0, [R2+URZ+0x2e810], R8 ;  /* 0x02e81008020075a7 */ /* 0x0022a400080011ff */
[----:B--2---:R-:W-:Y:S05]  /*123d0*/  @!P0 NANOSLEEP.SYNCS 0x989680 ;  /* 0x009896800000895d */ /* 0x004fea0003900000 */
[----:B------:R-:W2:Y:S02]  /*123e0*/  @!P0 SYNCS.PHASECHK.TRANS64 P0, [R2+URZ+0x2e810], R8 ;  /* 0x02e81008020085a7 */ /* 0x000ea400080010ff */
[----:B--2---:R-:W-:Y:S05]  /*123f0*/  @!P0 BRA `(.L_x_261) ;  /* 0xfffffffc00f08947 */ /* 0x004fea000383ffff */
[----:B------:R-:W-:Y:S05]  /*12400*/  BRA `(.L_x_262) ;  /* 0xffffff0c00dc7947 */ /* 0x000fea000383ffff */
.L_x_78:
[----:B-1----:R-:W-:Y:S07]  /*12410*/  MOV R2, UR32 ;  /* 0x0000002000027c02 */ /* 0x002fee0008000f00 */
.L_x_263:
[----:B-1----:R1:W2:Y:S02]  /*12420*/  SYNCS.PHASECHK.TRANS64.TRYWAIT P0, [R2+URZ+0x2e838], R7 ;  /* 0x02e83807020075a7 */ /* 0x0022a400080011ff */
[----:B--2---:R-:W-:Y:S05]  /*12430*/  @!P0 NANOSLEEP.SYNCS 0x989680 ;  /* 0x009896800000895d */ /* 0x004fea0003900000 */
[----:B------:R-:W2:Y:S02]  /*12440*/  @!P0 SYNCS.PHASECHK.TRANS64 P0, [R2+URZ+0x2e838], R7 ;  /* 0x02e83807020085a7 */ /* 0x000ea400080010ff */
[----:B--2---:R-:W-:Y:S05]  /*12450*/  @!P0 BRA `(.L_x_263) ;  /* 0xfffffffc00f08947 */ /* 0x004fea000383ffff */
[----:B------:R-:W-:Y:S05]  /*12460*/  BRA `(.L_x_264) ;  /* 0xffffff1000807947 */ /* 0x000fea000383ffff */
.L_x_81:
[----:B------:R-:W-:Y:S07]  /*12470*/  MOV R7, UR32 ;  /* 0x0000002000077c02 */ /* 0x000fee0008000f00 */
.L_x_265:
[----:B--2---:R2:W3:Y:S02]  /*12480*/  SYNCS.PHASECHK.TRANS64.TRYWAIT P5, [R7+URZ+0x2e828], R9 ;  /* 0x02e82809070075a7 */ /* 0x0044e400080a11ff */
[----:B---3--:R-:W-:Y:S05]  /*12490*/  @!P5 NANOSLEEP.SYNCS 0x989680 ;  /* 0x009896800000d95d */ /* 0x008fea0003900000 */
[----:B------:R-:W3:Y:S02]  /*124a0*/  @!P5 SYNCS.PHASECHK.TRANS64 P5, [R7+URZ+0x2e828], R9 ;  /* 0x02e828090700d5a7 */ /* 0x000ee400080a10ff */
[----:B---3--:R-:W-:Y:S05]  /*124b0*/  @!P5 BRA `(.L_x_265) ;  /* 0xfffffffc00f0d947 */ /* 0x008fea000383ffff */
[----:B------:R-:W-:Y:S05]  /*124c0*/  BRA `(.L_x_266) ;  /* 0xffffff1400147947 */ /* 0x000fea000383ffff */
.L_x_86:
[----:B--2---:R-:W-:Y:S07]  /*124d0*/  MOV R7, UR32 ;  /* 0x0000002000077c02 */ /* 0x004fee0008000f00 */
.L_x_267:
[----:B--2---:R2:W3:Y:S02]  /*124e0*/  SYNCS.PHASECHK.TRANS64.TRYWAIT P5, [R7+URZ+0x2e848], R8 ;  /* 0x02e84808070075a7 */ /* 0x0044e400080a11ff */
[----:B---3--:R-:W-:Y:S05]  /*124f0*/  @!P5 NANOSLEEP.SYNCS 0x989680 ;  /* 0x009896800000d95d */ /* 0x008fea0003900000 */
[----:B------:R-:W3:Y:S02]  /*12500*/  @!P5 SYNCS.PHASECHK.TRANS64 P5, [R7+URZ+0x2e848], R8 ;  /* 0x02e848080700d5a7 */ /* 0x000ee400080a10ff */
[----:B---3--:R-:W-:Y:S05]  /*12510*/  @!P5 BRA `(.L_x_267) ;  /* 0xfffffffc00f0d947 */ /* 0x008fea000383ffff */
[----:B------:R-:W-:Y:S05]  /*12520*/  BRA `(.L_x_268) ;  /* 0xffffff1400947947 */ /* 0x000fea000383ffff */
.L_x_95:
[----:B-1----:R-:W-:-:S07]  /*12530*/  MOV R2, UR24 ;  /* 0x0000001800027c02 */ /* 0x002fce0008000f00 */
.L_x_269:
[----:B-1----:R1:W2:Y:S02]  /*12540*/  SYNCS.PHASECHK.TRANS64.TRYWAIT P0, [R2+URZ+0x2e800], R10 ;  /* 0x02e8000a020075a7 */ /* 0x0022a400080011ff */
[----:B--2---:R-:W-:Y:S05]  /*12550*/  @!P0 NANOSLEEP.SYNCS 0x989680 ;  /* 0x009896800000895d */ /* 0x004fea0003900000 */
[----:B------:R-:W2:Y:S02]  /*12560*/  @!P0 SYNCS.PHASECHK.TRANS64 P0, [R2+URZ+0x2e800], R10 ;  /* 0x02e8000a020085a7 */ /* 0x000ea400080010ff */
[----:B--2---:R-:W-:Y:S05]  /*12570*/  @!P0 BRA `(.L_x_269) ;  /* 0xfffffffc00f08947 */ /* 0x004fea000383ffff */
[----:B------:R-:W-:Y:S05]  /*12580*/  BRA `(.L_x_270) ;  /* 0xffffff1c00507947 */ /* 0x000fea000383ffff */
.L_x_96:
[----:B------:R-:W-:-:S07]  /*12590*/  MOV R8, UR24 ;  /* 0x0000001800087c02 */ /* 0x000fce0008000f00 */
.L_x_271:
[----:B-1----:R1:W2:Y:S02]  /*125a0*/  SYNCS.PHASECHK.TRANS64.TRYWAIT P0, [R8+URZ+0x2e858], R9 ;  /* 0x02e85809080075a7 */ /* 0x0022a400080011ff */
[----:B--2---:R-:W-:Y:S05]  /*125b0*/  @!P0 NANOSLEEP.SYNCS 0x989680 ;  /* 0x009896800000895d */ /* 0x004fea0003900000 */
[----:B------:R-:W2:Y:S02]  /*125c0*/  @!P0 SYNCS.PHASECHK.TRANS64 P0, [R8+URZ+0x2e858], R9 ;  /* 0x02e85809080085a7 */ /* 0x000ea400080010ff */
[----:B--2---:R-:W-:Y:S05]  /*125d0*/  @!P0 BRA `(.L_x_271) ;  /* 0xfffffffc00f08947 */ /* 0x004fea000383ffff */
[----:B------:R-:W-:Y:S05]  /*125e0*/  BRA `(.L_x_272) ;  /* 0xffffff1c00507947 */ /* 0x000fea000383ffff */
.L_x_99:
[----:B------:R-:W-:-:S07]  /*125f0*/  MOV R2, UR24 ;  /* 0x0000001800027c02 */ /* 0x000fce0008000f00 */
.L_x_273:
[----:B---3--:R3:W4:Y:S02]  /*12600*/  SYNCS.PHASECHK.TRANS64.TRYWAIT P0, [R2+URZ+0x2e820], R10 ;  /* 0x02e8200a020075a7 */ /* 0x00872400080011ff */
[----:B----4-:R-:W-:Y:S05]  /*12610*/  @!P0 NANOSLEEP.SYNCS 0x989680 ;  /* 0x009896800000895d */ /* 0x010fea0003900000 */
[----:B------:R-:W4:Y:S02]  /*12620*/  @!P0 SYNCS.PHASECHK.TRANS64 P0, [R2+URZ+0x2e820], R10 ;  /* 0x02e8200a020085a7 */ /* 0x000f2400080010ff */
[----:B----4-:R-:W-:Y:S05]  /*12630*/  @!P0 BRA `(.L_x_273) ;  /* 0xfffffffc00f08947 */ /* 0x010fea000383ffff */
[----:B------:R-:W-:Y:S05]  /*12640*/  BRA `(.L_x_274) ;  /* 0xffffff2000207947 */ /* 0x000fea000383ffff */
.L_x_101:
[----:B---3--:R-:W-:-:S07]  /*12650*/  MOV R2, UR24 ;  /* 0x0000001800027c02 */ /* 0x008fce0008000f00 */
.L_x_275:
[----:B---3--:R3:W4:Y:S02]  /*12660*/  SYNCS.PHASECHK.TRANS64.TRYWAIT P0, [R2+URZ+0x2e868], R9 ;  /* 0x02e86809020075a7 */ /* 0x00872400080011ff */
[----:B----4-:R-:W-:Y:S05]  /*12670*/  @!P0 NANOSLEEP.SYNCS 0x989680 ;  /* 0x009896800000895d */ /* 0x010fea0003900000 */
[----:B------:R-:W4:Y:S02]  /*12680*/  @!P0 SYNCS.PHASECHK.TRANS64 P0, [R2+URZ+0x2e868], R9 ;  /* 0x02e86809020085a7 */ /* 0x000f2400080010ff */
[----:B----4-:R-:W-:Y:S05]  /*12690*/  @!P0 BRA `(.L_x_275) ;  /* 0xfffffffc00f08947 */ /* 0x010fea000383ffff */
[----:B------:R-:W-:Y:S05]  /*126a0*/  BRA `(.L_x_276) ;  /* 0xffffff2000187947 */ /* 0x000fea000383ffff */
.L_x_103:
[----:B------:R-:W-:-:S07]  /*126b0*/  MOV R4, UR24 ;  /* 0x0000001800047c02 */ /* 0x000fce0008000f00 */
.L_x_277:
[----:B---3--:R3:W4:Y:S02]  /*126c0*/  SYNCS.PHASECHK.TRANS64.TRYWAIT P0, [R4+URZ+0x2e878], R9 ;  /* 0x02e87809040075a7 */ /* 0x00872400080011ff */
[----:B----4-:R-:W-:Y:S05]  /*126d0*/  @!P0 NANOSLEEP.SYNCS 0x989680 ;  /* 0x009896800000895d */ /* 0x010fea0003900000 */
[----:B------:R-:W4:Y:S02]  /*126e0*/  @!P0 SYNCS.PHASECHK.TRANS64 P0, [R4+URZ+0x2e878], R9 ;  /* 0x02e87809040085a7 */ /* 0x000f2400080010ff */
[----:B----4-:R-:W-:Y:S05]  /*126f0*/  @!P0 BRA `(.L_x_277) ;  /* 0xfffffffc00f08947 */ /* 0x010fea000383ffff */
[----:B------:R-:W-:Y:S05]  /*12700*/  BRA `(.L_x_278) ;  /* 0xffffff2000187947 */ /* 0x000fea000383ffff */
.L_x_106:
[----:B---3--:R-:W-:-:S07]  /*12710*/  MOV R4, UR24 ;  /* 0x0000001800047c02 */ /* 0x008fce0008000f00 */
.L_x_279:
[----:B---3--:R3:W4:Y:S02]  /*12720*/  SYNCS.PHASECHK.TRANS64.TRYWAIT P0, [R4+URZ+0x2e880], R10 ;  /* 0x02e8800a040075a7 */ /* 0x00872400080011ff */
[----:B----4-:R-:W-:Y:S05]  /*12730*/  @!P0 NANOSLEEP.SYNCS 0x989680 ;  /* 0x009896800000895d */ /* 0x010fea0003900000 */
[----:B------:R-:W4:Y:S02]  /*12740*/  @!P0 SYNCS.PHASECHK.TRANS64 P0, [R4+URZ+0x2e880], R10 ;  /* 0x02e8800a040085a7 */ /* 0x000f2400080010ff */
[----:B----4-:R-:W-:Y:S05]  /*12750*/  @!P0 BRA `(.L_x_279) ;  /* 0xfffffffc00f08947 */ /* 0x010fea000383ffff */
[----:B------:R-:W-:Y:S05]  /*12760*/  BRA `(.L_x_280) ;  /* 0xffffff2000e07947 */ /* 0x000fea000383ffff */
.L_x_112:
[----:B------:R-:W-:Y:S07]  /*12770*/  MOV R2, UR6 ;  /* 0x0000000600027c02 */ /* 0x000fee0008000f00 */
.L_x_281:
[----:B-1----:R1:W2:Y:S02]  /*12780*/  SYNCS.PHASECHK.TRANS64.TRYWAIT P0, [R2+URZ+0x2e800], R3 ;  /* 0x02e80003020075a7 */ /* 0x0022a400080011ff */
[----:B--2---:R-:W-:Y:S05]  /*12790*/  @!P0 NANOSLEEP.SYNCS 0x989680 ;  /* 0x009896800000895d */ /* 0x004fea0003900000 */
[----:B------:R-:W2:Y:S02]  /*127a0*/  @!P0 SYNCS.PHASECHK.TRANS64 P0, [R2+URZ+0x2e800], R3 ;  /* 0x02e80003020085a7 */ /* 0x000ea400080010ff */
[----:B--2---:R-:W-:Y:S05]  /*127b0*/  @!P0 BRA `(.L_x_281) ;  /* 0xfffffffc00f08947 */ /* 0x004fea000383ffff */
[----:B------:R-:W-:Y:S05]  /*127c0*/  BRA `(.L_x_282) ;  /* 0xffffff2c00147947 */ /* 0x000fea000383ffff */
.L_x_114:
[----:B------:R-:W-:Y:S07]  /*127d0*/  MOV R4, UR24 ;  /* 0x0000001800047c02 */ /* 0x000fee0008000f00 */
.L_x_283:
[----:B-1----:R1:W2:Y:S02]  /*127e0*/  SYNCS.PHASECHK.TRANS64.TRYWAIT P0, [R4+URZ+0x2e858], R5 ;  /* 0x02e85805040075a7 */ /* 0x0022a400080011ff */
[----:B--2---:R-:W-:Y:S05]  /*127f0*/  @!P0 NANOSLEEP.SYNCS 0x989680 ;  /* 0x009896800000895d */ /* 0x004fea0003900000 */
[----:B------:R-:W2:Y:S02]  /*12800*/  @!P0 SYNCS.PHASECHK.TRANS64 P0, [R4+URZ+0x2e858], R5 ;  /* 0x02e85805040085a7 */ /* 0x000ea400080010ff */
[----:B--2---:R-:W-:Y:S05]  /*12810*/  @!P0 BRA `(.L_x_283) ;  /* 0xfffffffc00f08947 */ /* 0x004fea000383ffff */
[----:B------:R-:W-:Y:S05]  /*12820*/  BRA `(.L_x_284) ;  /* 0xffffff2c00187947 */ /* 0x000fea000383ffff */
.L_x_117:
[----:B------:R-:W-:Y:S07]  /*12830*/  MOV R2, UR24 ;  /* 0x0000001800027c02 */ /* 0x000fee0008000f00 */
.L_x_285:
[----:B--2---:R2:W3:Y:S02]  /*12840*/  SYNCS.PHASECHK.TRANS64.TRYWAIT P0, [R2+URZ+0x2e890], R3 ;  /* 0x02e89003020075a7 */ /* 0x0044e400080011ff */
[----:B---3--:R-:W-:Y:S05]  /*12850*/  @!P0 NANOSLEEP.SYNCS 0x989680 ;  /* 0x009896800000895d */ /* 0x008fea0003900000 */
[----:B------:R-:W3:Y:S02]  /*12860*/  @!P0 SYNCS.PHASECHK.TRANS64 P0, [R2+URZ+0x2e890], R3 ;  /* 0x02e89003020085a7 */ /* 0x000ee400080010ff */
[----:B---3--:R-:W-:Y:S05]  /*12870*/  @!P0 BRA `(.L_x_285) ;  /* 0xfffffffc00f08947 */ /* 0x008fea000383ffff */
[----:B------:R-:W-:Y:S05]  /*12880*/  BRA `(.L_x_286) ;  /* 0xffffff2c00e47947 */ /* 0x000fea000383ffff */
.L_x_119:
[----:B------:R-:W-:Y:S07]  /*12890*/  MOV R2, UR24 ;  /* 0x0000001800027c02 */ /* 0x000fee0008000f00 */
.L_x_287:
[----:B--2---:R2:W3:Y:S02]  /*128a0*/  SYNCS.PHASECHK.TRANS64.TRYWAIT P0, [R2+URZ+0x2e868], R3 ;  /* 0x02e86803020075a7 */ /* 0x0044e400080011ff */
[----:B---3--:R-:W-:Y:S05]  /*128b0*/  @!P0 NANOSLEEP.SYNCS 0x989680 ;  /* 0x009896800000895d */ /* 0x008fea0003900000 */
[----:B------:R-:W3:Y:S02]  /*128c0*/  @!P0 SYNCS.PHASECHK.TRANS64 P0, [R2+URZ+0x2e868], R3 ;  /* 0x02e86803020085a7 */ /* 0x000ee400080010ff */
[----:B---3--:R-:W-:Y:S05]  /*128d0*/  @!P0 BRA `(.L_x_287) ;  /* 0xfffffffc00f08947 */ /* 0x008fea000383ffff */
[----:B------:R-:W-:Y:S05]  /*128e0*/  BRA `(.L_x_288) ;  /* 0xffffff2c00e07947 */ /* 0x000fea000383ffff */
.L_x_125:
[----:B------:R-:W-:Y:S07]  /*128f0*/  MOV R2, UR24 ;  /* 0x0000001800027c02 */ /* 0x000fee0008000f00 */
.L_x_289:
[----:B--2---:R2:W3:Y:S02]  /*12900*/  SYNCS.PHASECHK.TRANS64.TRYWAIT P0, [R2+URZ+0x2e878], R3 ;  /* 0x02e87803020075a7 */ /* 0x0044e400080011ff */
[----:B---3--:R-:W-:Y:S05]  /*12910*/  @!P0 NANOSLEEP.SYNCS 0x989680 ;  /* 0x009896800000895d */ /* 0x008fea0003900000 */
[----:B------:R-:W3:Y:S02]  /*12920*/  @!P0 SYNCS.PHASECHK.TRANS64 P0, [R2+URZ+0x2e878], R3 ;  /* 0x02e87803020085a7 */ /* 0x000ee400080010ff */
[----:B---3--:R-:W-:Y:S05]  /*12930*/  @!P0 BRA `(.L_x_289) ;  /* 0xfffffffc00f08947 */ /* 0x008fea000383ffff */
[----:B------:R-:W-:Y:S05]  /*12940*/  BRA `(.L_x_290) ;  /* 0xffffff3400b07947 */ /* 0x000fea000383ffff */
.L_x_127:
[----:B------:R-:W-:Y:S07]  /*12950*/  MOV R4, UR24 ;  /* 0x0000001800047c02 */ /* 0x000fee0008000f00 */
.L_x_291:
[----:B--2---:R2:W3:Y:S02]  /*12960*/  SYNCS.PHASECHK.TRANS64.TRYWAIT P0, [R4+URZ+0x2e820], R5 ;  /* 0x02e82005040075a7 */ /* 0x0044e400080011ff */
[----:B---3--:R-:W-:Y:S05]  /*12970*/  @!P0 NANOSLEEP.SYNCS 0x989680 ;  /* 0x009896800000895d */ /* 0x008fea0003900000 */
[----:B------:R-:W3:Y:S02]  /*12980*/  @!P0 SYNCS.PHASECHK.TRANS64 P0, [R4+URZ+0x2e820], R5 ;  /* 0x02e82005040085a7 */ /* 0x000ee400080010ff */
[----:B---3--:R-:W-:Y:S05]  /*12990*/  @!P0 BRA `(.L_x_291) ;  /* 0xfffffffc00f08947 */ /* 0x008fea000383ffff */
[----:B------:R-:W-:Y:S05]  /*129a0*/  BRA `(.L_x_292) ;  /* 0xffffff3400b47947 */ /* 0x000fea000383ffff */
.L_x_130:
[----:B------:R-:W-:Y:S07]  /*129b0*/  MOV R4, UR24 ;  /* 0x0000001800047c02 */ /* 0x000fee0008000f00 */
.L_x_293:
[----:B--2---:R2:W3:Y:S02]  /*129c0*/  SYNCS.PHASECHK.TRANS64.TRYWAIT P0, [R4+URZ+0x2e880], R5 ;  /* 0x02e88005040075a7 */ /* 0x0044e400080011ff */
[----:B---3--:R-:W-:Y:S05]  /*129d0*/  @!P0 NANOSLEEP.SYNCS 0x989680 ;  /* 0x009896800000895d */ /* 0x008fea0003900000 */
[----:B------:R-:W3:Y:S02]  /*129e0*/  @!P0 SYNCS.PHASECHK.TRANS64 P0, [R4+URZ+0x2e880], R5 ;  /* 0x02e88005040085a7 */ /* 0x000ee400080010ff */
[----:B---3--:R-:W-:Y:S05]  /*129f0*/  @!P0 BRA `(.L_x_293) ;  /* 0xfffffffc00f08947 */ /* 0x008fea000383ffff */
[----:B------:R-:W-:Y:S05]  /*12a00*/  BRA `(.L_x_294) ;  /* 0xffffff3800807947 */ /* 0x000fea000383ffff */
.L_x_135:
[----:B------:R-:W-:-:S07]  /*12a10*/  MOV R0, UR24 ;  /* 0x0000001800007c02 */ /* 0x000fce0008000f00 */
.L_x_295:
[----:B--2---:R2:W3:Y:S02]  /*12a20*/  SYNCS.PHASECHK.TRANS64.TRYWAIT P0, [R0+URZ+0x2e8b0], R2 ;  /* 0x02e8b002000075a7 */ /* 0x0044e400080011ff */
[----:B---3--:R-:W-:Y:S05]  /*12a30*/  @!P0 NANOSLEEP.SYNCS 0x989680 ;  /* 0x009896800000895d */ /* 0x008fea0003900000 */
[----:B------:R-:W3:Y:S02]  /*12a40*/  @!P0 SYNCS.PHASECHK.TRANS64 P0, [R0+URZ+0x2e8b0], R2 ;  /* 0x02e8b002000085a7 */ /* 0x000ee400080010ff */
[----:B---3--:R-:W-:Y:S05]  /*12a50*/  @!P0 BRA `(.L_x_295) ;  /* 0xfffffffc00f08947 */ /* 0x008fea000383ffff */
[----:B------:R-:W-:Y:S05]  /*12a60*/  BRA `(.L_x_296) ;  /* 0xffffff3c00bc7947 */ /* 0x000fea000383ffff */
.L_x_138:
[----:B--2---:R-:W-:-:S07]  /*12a70*/  MOV R0, UR24 ;  /* 0x0000001800007c02 */ /* 0x004fce0008000f00 */
.L_x_297:
[----:B--2---:R2:W4:Y:S02]  /*12a80*/  SYNCS.PHASECHK.TRANS64.TRYWAIT P0, [R0+URZ+0x2e8b8], R2 ;  /* 0x02e8b802000075a7 */ /* 0x00452400080011ff */
[----:B----4-:R-:W-:Y:S05]  /*12a90*/  @!P0 NANOSLEEP.SYNCS 0x989680 ;  /* 0x009896800000895d */ /* 0x010fea0003900000 */
[----:B------:R-:W4:Y:S02]  /*12aa0*/  @!P0 SYNCS.PHASECHK.TRANS64 P0, [R0+URZ+0x2e8b8], R2 ;  /* 0x02e8b802000085a7 */ /* 0x000f2400080010ff */
[----:B----4-:R-:W-:Y:S05]  /*12ab0*/  @!P0 BRA `(.L_x_297) ;  /* 0xfffffffc00f08947 */ /* 0x010fea000383ffff */
[----:B------:R-:W-:Y:S05]  /*12ac0*/  BRA `(.L_x_298) ;  /* 0xffffff3c00c47947 */ /* 0x000fea000383ffff */
.L_x_140:
[----:B--2---:R-:W-:-:S07]  /*12ad0*/  MOV R0, UR24 ;  /* 0x0000001800007c02 */ /* 0x004fce0008000f00 */
.L_x_299:
[----:B--2---:R2:W4:Y:S02]  /*12ae0*/  SYNCS.PHASECHK.TRANS64.TRYWAIT P0, [R0+URZ+0x2e890], R14 ;  /* 0x02e8900e000075a7 */ /* 0x00452400080011ff */
[----:B----4-:R-:W-:Y:S05]  /*12af0*/  @!P0 NANOSLEEP.SYNCS 0x989680 ;  /* 0x009896800000895d */ /* 0x010fea0003900000 */
[----:B------:R-:W4:Y:S02]  /*12b00*/  @!P0 SYNCS.PHASECHK.TRANS64 P0, [R0+URZ+0x2e890], R14 ;  /* 0x02e8900e000085a7 */ /* 0x000f2400080010ff */
[----:B----4-:R-:W-:Y:S05]  /*12b10*/  @!P0 BRA `(.L_x_299) ;  /* 0xfffffffc00f08947 */ /* 0x010fea000383ffff */
[----:B------:R-:W-:Y:S05]  /*12b20*/  BRA `(.L_x_300) ;  /* 0xffffff3c00c87947 */ /* 0x000fea000383ffff */
.L_x_148:
[----:B------:R-:W-:-:S07]  /*12b30*/  MOV R4, UR16 ;  /* 0x0000001000047c02 */ /* 0x000fce0008000f00 */
.L_x_301:
[----:B-1----:R1:W3:Y:S02]  /*12b40*/  SYNCS.PHASECHK.TRANS64.TRYWAIT P0, [R4+URZ+0x2e870], R5 ;  /* 0x02e87005040075a7 */ /* 0x0022e400080011ff */
[----:B---3--:R-:W-:Y:S05]  /*12b50*/  @!P0 NANOSLEEP.SYNCS 0x989680 ;  /* 0x009896800000895d */ /* 0x008fea0003900000 */
[----:B------:R-:W3:Y:S02]  /*12b60*/  @!P0 SYNCS.PHASECHK.TRANS64 P0, [R4+URZ+0x2e870], R5 ;  /* 0x02e87005040085a7 */ /* 0x000ee400080010ff */
[----:B---3--:R-:W-:Y:S05]  /*12b70*/  @!P0 BRA `(.L_x_301) ;  /* 0xfffffffc00f08947 */ /* 0x008fea000383ffff */
[----:B------:R-:W-:Y:S05]  /*12b80*/  BRA `(.L_x_302) ;  /* 0xffffff4c00387947 */ /* 0x000fea000383ffff */
.L_x_170:
[----:B-1----:R1:W3:Y:S02]  /*12b90*/  SYNCS.PHASECHK.TRANS64.TRYWAIT P1, [R56+URZ+0x2e850], R0 ;  /* 0x02e85000380075a7 */ /* 0x0022e400080211ff */
[----:B---3--:R-:W-:Y:S05]  /*12ba0*/  @!P1 NANOSLEEP.SYNCS 0x989680 ;  /* 0x009896800000995d */ /* 0x008fea0003900000 */
[----:B------:R-:W3:Y:S02]  /*12bb0*/  @!P1 SYNCS.PHASECHK.TRANS64 P1, [R56+URZ+0x2e850], R0 ;  /* 0x02e85000380095a7 */ /* 0x000ee400080210ff */
[----:B---3--:R-:W-:Y:S05]  /*12bc0*/  @!P1 BRA `(.L_x_170) ;  /* 0xfffffffc00f09947 */ /* 0x008fea000383ffff */
[----:B------:R-:W-:Y:S05]  /*12bd0*/  BRA `(.L_x_303) ;  /* 0xffffff5c00f07947 */ /* 0x000fea000383ffff */
.L_x_174:
[----:B-1----:R1:W3:Y:S02]  /*12be0*/  SYNCS.PHASECHK.TRANS64.TRYWAIT P1, [R56+URZ+0x2e888], R0 ;  /* 0x02e88800380075a7 */ /* 0x0022e400080211ff */
[----:B---3--:R-:W-:Y:S05]  /*12bf0*/  @!P1 NANOSLEEP.SYNCS 0x989680 ;  /* 0x009896800000995d */ /* 0x008fea0003900000 */
[----:B------:R-:W3:Y:S02]  /*12c00*/  @!P1 SYNCS.PHASECHK.TRANS64 P1, [R56+URZ+0x2e888], R0 ;  /* 0x02e88800380095a7 */ /* 0x000ee400080210ff */
[----:B---3--:R-:W-:Y:S05]  /*12c10*/  @!P1 BRA `(.L_x_174) ;  /* 0xfffffffc00f09947 */ /* 0x008fea000383ffff */
[----:B------:R-:W-:Y:S05]  /*12c20*/  BRA `(.L_x_304) ;  /* 0xffffff6000007947 */ /* 0x000fea000383ffff */
.L_x_178:
[----:B-1----:R1:W3:Y:S02]  /*12c30*/  SYNCS.PHASECHK.TRANS64.TRYWAIT P1, [R56+URZ+0x2e830], R0 ;  /* 0x02e83000380075a7 */ /* 0x0022e400080211ff */
[----:B---3--:R-:W-:Y:S05]  /*12c40*/  @!P1 NANOSLEEP.SYNCS 0x989680 ;  /* 0x009896800000995d */ /* 0x008fea0003900000 */
[----:B------:R-:W3:Y:S02]  /*12c50*/  @!P1 SYNCS.PHASECHK.TRANS64 P1, [R56+URZ+0x2e830], R0 ;  /* 0x02e83000380095a7 */ /* 0x000ee400080210ff */
[----:B---3--:R-:W-:Y:S05]  /*12c60*/  @!P1 BRA `(.L_x_178) ;  /* 0xfffffffc00f09947 */ /* 0x008fea000383ffff */
[----:B------:R-:W-:Y:S05]  /*12c70*/  BRA `(.L_x_305) ;  /* 0xffffff6000307947 */ /* 0x000fea000383ffff */
.L_x_179:
[----:B------:R-:W-:Y:S01]  /*12c80*/  MOV R12, RZ ;  /* 0x000000ff000c7202 */ /* 0x000fe20000000f00 */
[----:B------:R-:W-:Y:S01]  /*12c90*/  HFMA2 R11, -RZ, RZ, 0, 1.847743988037109375e-06 ;  /* 0x0000001fff0b7431 */ /* 0x000fe200000001ff */
[----:B------:R-:W-:Y:S01]  /*12ca0*/  MOV R15, 0xffffffff ;  /* 0xffffffff000f7802 */ /* 0x000fe20000000f00 */
[----:B------:R-:W-:Y:S06]  /*12cb0*/  BSSY B0, `(.L_x_306) ;  /* 0x0000004000007945 */ /* 0x000fec0003800000 */
[----:B-12---:R-:W-:Y:S05]  /*12cc0*/  WARPSYNC.COLLECTIVE R15, `(.L_x_307) ;  /* 0x000000000f087348 */ /* 0x006fea0003c00000 */
[----:B------:R3:W4:Y:S02]  /*12cd0*/  SHFL.IDX P6, R14, R13, R12, R11 ;  /* 0x0000000c0d0e7389 */ /* 0x00072400000c000b */
[----:B-1234-:R-:W-:Y:S05]  /*12ce0*/  ENDCOLLECTIVE ;  /* 0x000000000000791b */ /* 0x01efea0003800000 */
.L_x_307:
[----:B------:R-:W-:Y:S05]  /*12cf0*/  BSYNC B0 ;  /* 0x0000000000007941 */ /* 0x000fea0003800000 */
.L_x_306:
[----:B------:R-:W-:Y:S05]  /*12d00*/  BRA `(.L_x_308) ;  /* 0xffffff6000387947 */ /* 0x000fea000383ffff */
.L_x_199:
[----:B------:R1:W1:Y:S02]  /*12d10*/  SYNCS.PHASECHK.TRANS64.TRYWAIT P1, [R56+URZ+0x2e840], R0 ;  /* 0x02e84000380075a7 */ /* 0x00026400080211ff */
[----:B-1----:R-:W-:Y:S05]  /*12d20*/  @!P1 NANOSLEEP.SYNCS 0x989680 ;  /* 0x009896800000995d */ /* 0x002fea0003900000 */
[----:B------:R-:W1:Y:S02]  /*12d30*/  @!P1 SYNCS.PHASECHK.TRANS64 P1, [R56+URZ+0x2e840], R0 ;  /* 0x02e84000380095a7 */ /* 0x000e6400080210ff */
[----:B-1----:R-:W-:Y:S05]  /*12d40*/  @!P1 BRA `(.L_x_199) ;  /* 0xfffffffc00f09947 */ /* 0x002fea000383ffff */
[----:B------:R-:W-:Y:S05]  /*12d50*/  BRA `(.L_x_309) ;  /* 0xffffffac00547947 */ /* 0x000fea000383ffff */
.L_x_203:
[----:B------:R1:W1:Y:S02]  /*12d60*/  SYNCS.PHASECHK.TRANS64.TRYWAIT P1, [R56+URZ+0x2e860], R0 ;  /* 0x02e86000380075a7 */ /* 0x00026400080211ff */
[----:B-1----:R-:W-:Y:S05]  /*12d70*/  @!P1 NANOSLEEP.SYNCS 0x989680 ;  /* 0x009896800000995d */ /* 0x002fea0003900000 */
[----:B------:R-:W1:Y:S02]  /*12d80*/  @!P1 SYNCS.PHASECHK.TRANS64 P1, [R56+URZ+0x2e860], R0 ;  /* 0x02e86000380095a7 */ /* 0x000e6400080210ff */
[----:B-1----:R-:W-:Y:S05]  /*12d90*/  @!P1 BRA `(.L_x_203) ;  /* 0xfffffffc00f09947 */ /* 0x002fea000383ffff */
[----:B------:R-:W-:Y:S05]  /*12da0*/  BRA `(.L_x_310) ;  /* 0xffffffac00647947 */ /* 0x000fea000383ffff */
.L_x_206:
[----:B------:R1:W1:Y:S02]  /*12db0*/  SYNCS.PHASECHK.TRANS64.TRYWAIT P0, [R56+URZ+0x2e898], R3 ;  /* 0x02e89803380075a7 */ /* 0x00026400080011ff */
[----:B-1----:R-:W-:Y:S05]  /*12dc0*/  @!P0 NANOSLEEP.SYNCS 0x989680 ;  /* 0x009896800000895d */ /* 0x002fea0003900000 */
[----:B------:R-:W1:Y:S02]  /*12dd0*/  @!P0 SYNCS.PHASECHK.TRANS64 P0, [R56+URZ+0x2e898], R3 ;  /* 0x02e89803380085a7 */ /* 0x000e6400080010ff */
[----:B-1----:R-:W-:Y:S05]  /*12de0*/  @!P0 BRA `(.L_x_206) ;  /* 0xfffffffc00f08947 */ /* 0x002fea000383ffff */
[----:B------:R-:W-:Y:S05]  /*12df0*/  BRA `(.L_x_311) ;  /* 0xffffffac007c7947 */ /* 0x000fea000383ffff */
.L_x_215:
[----:B-1----:R-:W-:-:S04]  /*12e00*/  MOV R0, UR37 ;  /* 0x0000002500007c02 */ /* 0x002fc80008000f00 */
[----:B------:R1:W2:Y:S03]  /*12e10*/  SYNCS.PHASECHK.TRANS64.TRYWAIT P1, [R0+URZ+0x2e8a0], R3 ;  /* 0x02e8a003000075a7 */ /* 0x0002a600080211ff */
[----:B--2---:R-:W-:Y:S05]  /*12e20*/  @!P1 NANOSLEEP.SYNCS 0x989680 ;  /* 0x009896800000995d */ /* 0x004fea0003900000 */
[----:B------:R-:W2:Y:S02]  /*12e30*/  @!P1 SYNCS.PHASECHK.TRANS64 P1, [R0+URZ+0x2e8a0], R3 ;  /* 0x02e8a003000095a7 */ /* 0x000ea400080210ff */
[----:B--2---:R-:W-:Y:S05]  /*12e40*/  @!P1 BRA `(.L_x_215) ;  /* 0xfffffffc00ec9947 */ /* 0x004fea000383ffff */
[----:B------:R-:W-:Y:S05]  /*12e50*/  BRA `(.L_x_312) ;  /* 0xffffffc800d47947 */ /* 0x000fea000383ffff */
.L_x_233:
[----:B------:R-:W-:-:S07]  /*12e60*/  MOV R0, UR37 ;  /* 0x0000002500007c02 */ /* 0x000fce0008000f00 */
.L_x_313:
[----:B------:R1:W1:Y:S02]  /*12e70*/  SYNCS.PHASECHK.TRANS64.TRYWAIT P1, [R0+URZ+0x2e8a8], R3 ;  /* 0x02e8a803000075a7 */ /* 0x00026400080211ff */
[----:B-1----:R-:W-:Y:S05]  /*12e80*/  @!P1 NANOSLEEP.SYNCS 0x989680 ;  /* 0x009896800000995d */ /* 0x002fea0003900000 */
[----:B------:R-:W1:Y:S02]  /*12e90*/  @!P1 SYNCS.PHASECHK.TRANS64 P1, [R0+URZ+0x2e8a8], R3 ;  /* 0x02e8a803000095a7 */ /* 0x000e6400080210ff */
[----:B-1----:R-:W-:Y:S05]  /*12ea0*/  @!P1 BRA `(.L_x_313) ;  /* 0xfffffffc00f09947 */ /* 0x002fea000383ffff */
[----:B------:R-:W-:Y:S05]  /*12eb0*/  BRA `(.L_x_314) ;  /* 0xffffffdc00087947 */ /* 0x000fea000383ffff */
        .weak           $__internal_0_$__cuda_sm10x_tcgen05_guardrail_trap_col_being_dealloced_not_returned_by_alloc
        .type           $__internal_0_$__cuda_sm10x_tcgen05_guardrail_trap_col_being_dealloced_not_returned_by_alloc,@function
        .size           $__internal_0_$__cuda_sm10x_tcgen05_guardrail_trap_col_being_dealloced_not_returned_by_alloc,($__internal_1_$__cuda_sm10x_tcgen05_guardrail_trap_phase_invalid_during_alloc - $__internal_0_$__cuda_sm10x_tcgen05_guardrail_trap_col_being_dealloced_not_returned_by_alloc)
$__internal_0_$__cuda_sm10x_tcgen05_guardrail_trap_col_being_dealloced_not_returned_by_alloc:
[----:B------:R-:W-:Y:S05]  /*12ec0*/  BPT.TRAP 0x1 ;  /* 0x000000040000795c */ /* 0x000fea0000300000 */
[----:B------:R-:W-:-:S04]  /*12ed0*/  HFMA2 R3, -RZ, RZ, 0, 0 ;  /* 0x00000000ff037431 */ /* 0x000fc800000001ff */
[----:B------:R-:W-:Y:S05]  /*12ee0*/  RET.REL.NODEC R2 `(_ZN7cutlass13device_kernelINS_4fmha6kernel36Sm100FmhaBwdKernelTmaWarpSpecializedIN4cute5tupleIJiiiiNS5_IJNS5_IJiiEEEiEEEEEENS_10bfloat16_tEfNS5_IJNS4_1CILi128EEESB_NSA_ILi96EEESC_EEENS1_10collective10CausalMaskILb1EEEEEEEvNT_6ParamsE) ;  /* 0xfffffed002447950 */ /* 0x000fea0003c3ffff */
        .weak           $__internal_1_$__cuda_sm10x_tcgen05_guardrail_trap_phase_invalid_during_alloc
        .type           $__internal_1_$__cuda_sm10x_tcgen05_guardrail_trap_phase_invalid_during_alloc,@function
        .size           $__internal_1_$__cuda_sm10x_tcgen05_guardrail_trap_phase_invalid_during_alloc,($__internal_2_$__cuda_sm10x_tcgen05_guardrail_trap_unallocated_columns_being_dealloced - $__internal_1_$__cuda_sm10x_tcgen05_guardrail_trap_phase_invalid_during_alloc)
$__internal_1_$__cuda_sm10x_tcgen05_guardrail_trap_phase_invalid_during_alloc:
[----:B------:R-:W-:Y:S05]  /*12ef0*/  BPT.TRAP 0x1 ;  /* 0x000000040000795c */ /* 0x000fea0000300000 */
[----:B------:R-:W-:-:S04]  /*12f00*/  MOV R3, 0x0 ;  /* 0x0000000000037802 */ /* 0x000fc80000000f00 */
[----:B------:R-:W-:Y:S05]  /*12f10*/  RET.REL.NODEC R2 `(_ZN7cutlass13device_kernelINS_4fmha6kernel36Sm100FmhaBwdKernelTmaWarpSpecializedIN4cute5tupleIJiiiiNS5_IJNS5_IJiiEEEiEEEEEENS_10bfloat16_tEfNS5_IJNS4_1CILi128EEESB_NSA_ILi96EEESC_EEENS1_10collective10CausalMaskILb1EEEEEEEvNT_6ParamsE) ;  /* 0xfffffed002387950 */ /* 0x000fea0003c3ffff */
        .weak           $__internal_2_$__cuda_sm10x_tcgen05_guardrail_trap_unallocated_columns_being_dealloced
        .type           $__internal_2_$__cuda_sm10x_tcgen05_guardrail_trap_unallocated_columns_being_dealloced,@function
        .size           $__internal_2_$__cuda_sm10x_tcgen05_guardrail_trap_unallocated_columns_being_dealloced,($__internal_3_$__cuda_sm20_div_u16 - $__internal_2_$__cuda_sm10x_tcgen05_guardrail_trap_unallocated_columns_being_dealloced)
$__internal_2_$__cuda_sm10x_tcgen05_guardrail_trap_unallocated_columns_being_dealloced:
[----:B------:R-:W-:Y:S05]  /*12f20*/  BPT.TRAP 0x1 ;  /* 0x000000040000795c */ /* 0x000fea0000300000 */
[----:B------:R-:W-:-:S04]  /*12f30*/  HFMA2 R3, -RZ, RZ, 0, 0 ;  /* 0x00000000ff037431 */ /* 0x000fc800000001ff */
[----:B------:R-:W-:Y:S05]  /*12f40*/  RET.REL.NODEC R2 `(_ZN7cutlass13device_kernelINS_4fmha6kernel36Sm100FmhaBwdKernelTmaWarpSpecializedIN4cute5tupleIJiiiiNS5_IJNS5_IJiiEEEiEEEEEENS_10bfloat16_tEfNS5_IJNS4_1CILi128EEESB_NSA_ILi96EEESC_EEENS1_10collective10CausalMaskILb1EEEEEEEvNT_6ParamsE) ;  /* 0xfffffed0022c7950 */ /* 0x000fea0003c3ffff */
        .weak           $__internal_3_$__cuda_sm20_div_u16
        .type           $__internal_3_$__cuda_sm20_div_u16,@function
        .size           $__internal_3_$__cuda_sm20_div_u16,(.L_x_324 - $__internal_3_$__cuda_sm20_div_u16)
$__internal_3_$__cuda_sm20_div_u16:
[----:B------:R-:W1:Y:S01]  /*12f50*/  I2F.U16 R5, R6 ;  /* 0x0000000600057306 */ /* 0x000e620000101000 */
[----:B------:R-:W-:Y:S01]  /*12f60*/  IMAD.MOV.U32 R3, RZ, RZ, 0x4b800000 ;  /* 0x4b800000ff037424 */ /* 0x000fe200078e00ff */
[----:B------:R-:W-:-:S04]  /*12f70*/  LOP3.LUT R0, R0, 0xffff, RZ, 0xc0, !PT ;  /* 0x0000ffff00007812 */ /* 0x000fc800078ec0ff */
[----:B------:R-:W-:Y:S02]  /*12f80*/  I2FP.F32.U32.RZ R0, R0 ;  /* 0x0000000000007245 */ /* 0x000fe4000020d000 */
[C---:B-1----:R-:W-:Y:S02]  /*12f90*/  FSETP.GEU.AND P0, PT, |R5|.reuse, 1.175494350822287508e-38, PT ;  /* 0x008000000500780b */ /* 0x042fe40003f0e200 */
[----:B------:R-:W-:Y:S02]  /*12fa0*/  FSETP.GT.AND P1, PT, |R5|, 8.50705917302346158658e+37, PT ;  /* 0x7e8000000500780b */ /* 0x000fe40003f24200 */
[----:B------:R-:W-:Y:S02]  /*12fb0*/  FSEL R3, R3, 1, !P0 ;  /* 0x3f80000003037808 */ /* 0x000fe40004000000 */
[----:B------:R-:W-:Y:S02]  /*12fc0*/  ISETP.NE.U32.AND P0, PT, R6, RZ, PT ;  /* 0x000000ff0600720c */ /* 0x000fe40003f05070 */
[----:B------:R-:W-:-:S05]  /*12fd0*/  FSEL R3, R3, 0.25, !P1 ;  /* 0x3e80000003037808 */ /* 0x000fca0004800000 */
[----:B------:R-:W-:-:S06]  /*12fe0*/  FMUL R5, R5, R3 ;  /* 0x0000000305057220 */ /* 0x000fcc0000400000 */
[----:B------:R-:W1:Y:S02]  /*12ff0*/  MUFU.RCP R5, R5 ;  /* 0x0000000500057308 */ /* 0x000e640000001000 */
[----:B-1----:R-:W-:-:S04]  /*13000*/  FMUL R5, R3, R5 ;  /* 0x0000000503057220 */ /* 0x002fc80000400000 */
[----:B------:R-:W-:-:S04]  /*13010*/  VIADD R5, R5, 0x2 ;  /* 0x0000000205057836 */ /* 0x000fc80000000000 */
[----:B------:R-:W-:Y:S01]  /*13020*/  FMUL.RZ R0, R0, R5 ;  /* 0x0000000500007220 */ /* 0x000fe2000040c000 */
[----:B------:R-:W-:-:S05]  /*13030*/  IMAD.MOV.U32 R5, RZ, RZ, 0x0 ;  /* 0x00000000ff057424 */ /* 0x000fca00078e00ff */
[----:B------:R-:W1:Y:S02]  /*13040*/  F2I.U32.TRUNC.NTZ R0, R0 ;  /* 0x0000000000007305 */ /* 0x000e64000020f000 */
[----:B-1----:R-:W-:Y:S01]  /*13050*/  LOP3.LUT R16, R0, 0xffff, RZ, 0xc0, !PT ;  /* 0x0000ffff00107812 */ /* 0x002fe200078ec0ff */
[----:B------:R-:W-:Y:S01]  /*13060*/  @!P0 IMAD.MOV.U32 R16, RZ, RZ, -0x1 ;  /* 0xffffffffff108424 */ /* 0x000fe200078e00ff */
[----:B------:R-:W-:Y:S06]  /*13070*/  RET.REL.NODEC R4 `(_ZN7cutlass13device_kernelINS_4fmha6kernel36Sm100FmhaBwdKernelTmaWarpSpecializedIN4cute5tupleIJiiiiNS5_IJNS5_IJiiEEEiEEEEEENS_10bfloat16_tEfNS5_IJNS4_1CILi128EEESB_NSA_ILi96EEESC_EEENS1_10collective10CausalMaskILb1EEEEEEEvNT_6ParamsE) ;  /* 0xfffffecc04e07950 */ /* 0x000fec0003c3ffff */
.L_x_315:
[----:B------:R-:W-:-:S00]  /*13080*/  BRA `(.L_x_315) ;  /* 0xfffffffc00fc7947 */ /* 0x000fc0000383ffff */
[----:B------:R-:W-:-:S00]  /*13090*/  NOP ;  /* 0x0000000000007918 */ /* 0x000fc00000000000 */
        /* <DEDUP_REMOVED lines=14> */
.L_x_324:


//--------------------- .nv.global.init           --------------------------
	.section	.nv.global.init,"aw",@progbits
.nv.global.init:
	.type		$str$25,@object
	.size		$str$25,($str$26 - $str$25)
$str$25:
        /*0000*/ 	.byte	0x28, 0x61, 0x64, 0x64, 0x72, 0x65, 0x73, 0x73, 0x20, 0x26, 0x20, 0x6d, 0x61, 0x73, 0x6b, 0x29
        /*0010*/ 	.byte	0x20, 0x3d, 0x3d, 0x20, 0x30, 0x00
	.type		$str$26,@object
	.size		$str$26,($str$24 - $str$26)
$str$26:
        /*0016*/ 	.byte	0x2f, 0x74, 0x6d, 0x70, 0x2f, 0x63, 0x75, 0x74, 0x6c, 0x61, 0x73, 0x73, 0x5f, 0x73, 0x77, 0x65
        /*0026*/ 	.byte	0x65, 0x70, 0x5f, 0x73, 0x72, 0x63, 0x2f, 0x69, 0x6e, 0x63, 0x6c, 0x75, 0x64, 0x65, 0x2f, 0x63
        /*0036*/ 	.byte	0x75, 0x74, 0x65, 0x2f, 0x70, 0x6f, 0x69, 0x6e, 0x74, 0x65, 0x72, 0x5f, 0x66, 0x6c, 0x61, 0x67
        /*0046*/ 	.byte	0x67, 0x65, 0x64, 0x2e, 0x68, 0x70, 0x70, 0x00
	.type		$str$24,@object
	.size		$str$24,($str$23 - $str$24)
$str$24:
        /*004e*/ 	.byte	0x2f, 0x74, 0x6d, 0x70, 0x2f, 0x63, 0x75, 0x74, 0x6c, 0x61, 0x73, 0x73, 0x5f, 0x73, 0x77, 0x65
        /*005e*/ 	.byte	0x65, 0x70, 0x5f, 0x73, 0x72, 0x63, 0x2f, 0x69, 0x6e, 0x63, 0x6c, 0x75, 0x64, 0x65, 0x2f, 0x63
        /*006e*/ 	.byte	0x75, 0x74, 0x65, 0x2f, 0x61, 0x74, 0x6f, 0x6d, 0x2f, 0x63, 0x6f, 0x70, 0x79, 0x5f, 0x74, 0x72
        /*007e*/ 	.byte	0x61, 0x69, 0x74, 0x73, 0x5f, 0x73, 0x6d, 0x31, 0x30, 0x30, 0x2e, 0x68, 0x70, 0x70, 0x00
	.type		$str$23,@object
	.size		$str$23,(__unnamed_3 - $str$23)
$str$23:
        /*008d*/ 	.byte	0x28, 0x28, 0x75, 0x69, 0x6e, 0x74, 0x33, 0x32, 0x5f, 0x74, 0x28, 0x74, 0x68, 0x72, 0x65, 0x61
        /*009d*/ 	.byte	0x64, 0x49, 0x64, 0x78, 0x2e, 0x78, 0x29, 0x20, 0x2f, 0x20, 0x33, 0x32, 0x29, 0x20, 0x25, 0x20
        /*00ad*/ 	.byte	0x34, 0x29, 0x20, 0x3d, 0x3d, 0x20, 0x28, 0x28, 0x28, 0x74, 0x6d, 0x65, 0x6d, 0x5f, 0x61, 0x64
        /*00bd*/ 	.byte	0x64, 0x72, 0x20, 0x3e, 0x3e, 0x20, 0x31, 0x36, 0x29, 0x20, 0x2f, 0x20, 0x33, 0x32, 0x29, 0x20
        /*00cd*/ 	.byte	0x25, 0x20, 0x34, 0x29, 0x00
	.type		__unnamed_3,@object
	.size		__unnamed_3,(__unnamed_1 - __unnamed_3)
__unnamed_3:
        /* <DEDUP_REMOVED lines=25> */
        /*0262*/ 	.byte	0x3c, 0x31, 0x30, 0x32, 0x34, 0x3e, 0x3e, 0x3e, 0x3e, 0x20, 0x26, 0x5d, 0x00
	.type		__unnamed_1,@object
	.size		__unnamed_1,(__unnamed_2 - __unnamed_1)
__unnamed_1:
        /* <DEDUP_REMOVED lines=31> */
        /*045f*/ 	.byte	0x31, 0x3e, 0x3e, 0x3e, 0x5d, 0x00
	.type		__unnamed_2,@object
	.size		__unnamed_2,(__unnamed_4 - __unnamed_2)
__unnamed_2:
        /* <DEDUP_REMOVED lines=33> */
        /*0675*/ 	.byte	0x3e, 0x3e, 0x3e, 0x5d, 0x00
	.type		__unnamed_4,@object
	.size		__unnamed_4,(.L_4 - __unnamed_4)
__unnamed_4:
        /* <DEDUP_REMOVED lines=37> */
        /*08ca*/ 	.byte	0x3a, 0x43, 0x3c, 0x30, 0x3e, 0x3e, 0x3e, 0x3e, 0x5d, 0x00
.L_4:


//--------------------- .nv.shared._ZN7cutlass13device_kernelINS_4fmha6kernel36Sm100FmhaBwdKernelTmaWarpSpecializedIN4cute5tupleIJiiiiNS5_IJNS5_IJiiEEEiEEEEEENS_10bfloat16_tEfNS5_IJNS4_1CILi128EEESB_NSA_ILi96EEESC_EEENS1_10collective10CausalMaskILb1EEEEEEEvNT_6ParamsE --------------------------
	.section	.nv.shared._ZN7cutlass13device_kernelINS_4fmha6kernel36Sm100FmhaBwdKernelTmaWarpSpecializedIN4cute5tupleIJiiiiNS5_IJNS5_IJiiEEEiEEEEEENS_10bfloat16_tEfNS5_IJNS4_1CILi128EEESB_NSA_ILi96EEESC_EEENS1_10collective10CausalMaskILb1EEEEEEEvNT_6ParamsE,"aw",@nobits
	.sectionflags	@""
	.align	16
	.zero		1024


//--------------------- .nv.shared.reserved.0     --------------------------
	.section	.nv.shared.reserved.0,"aw",@nobits
	.weak		__nv_reservedSMEM_offset_0_alias
	.size		__nv_reservedSMEM_offset_0_alias, 0, 64
	.other		__nv_reservedSMEM_offset_0_alias,@"STO_CUDA_RESERVED_SHARED STV_DEFAULT"
__nv_reservedSMEM_offset_0_alias:
	.zero		0
.nv.shared.reserved.0:
	.zero		64
	.weak		__nv_reservedSMEM_tcgen05_partition
	.type		__nv_reservedSMEM_tcgen05_partition,@object
	.size		__nv_reservedSMEM_tcgen05_partition,(.L_0 - __nv_reservedSMEM_tcgen05_partition)
__nv_reservedSMEM_tcgen05_partition:
	.zero		32
.L_0:


//--------------------- .nv.global                --------------------------
	.section	.nv.global,"aw",@nobits
.nv.global:
	.type		_ZN39_INTERNAL_1ad34464_4_k_cu_cda581fb_37804cute1_E,@object
	.size		_ZN39_INTERNAL_1ad34464_4_k_cu_cda581fb_37804cute1_E,(_ZN39_INTERNAL_1ad34464_4_k_cu_cda581fb_37804cuda3std3__45__cpo6cbeginE - _ZN39_INTERNAL_1ad34464_4_k_cu_cda581fb_37804cute1_E)
_ZN39_INTERNAL_1ad34464_4_k_cu_cda581fb_37804cute1_E:
	.zero		1
	.type		_ZN39_INTERNAL_1ad34464_4_k_cu_cda581fb_37804cuda3std3__45__cpo6cbeginE,@object
	.size		_ZN39_INTERNAL_1ad34464_4_k_cu_cda581fb_37804cuda3std3__45__cpo6cbeginE,(_ZN39_INTERNAL_1ad34464_4_k_cu_cda581fb_37804cuda3std3__48in_placeE - _ZN39_INTERNAL_1ad34464_4_k_cu_cda581fb_37804cuda3std3__45__cpo6cbeginE)
_ZN39_INTERNAL_1ad34464_4_k_cu_cda581fb_37804cuda3std3__45__cpo6cbeginE:
	.zero		1
	.type		_ZN39_INTERNAL_1ad34464_4_k_cu_cda581fb_37804cuda3std3__48in_placeE,@object
	.size		_ZN39_INTERNAL_1ad34464_4_k_cu_cda581fb_37804cuda3std3__48in_placeE,(_ZN39_INTERNAL_1ad34464_4_k_cu_cda581fb_37804cuda3std6ranges3__45__cpo9iter_moveE - _ZN39_INTERNAL_1ad34464_4_k_cu_cda581fb_37804cuda3std3__48in_placeE)
_ZN39_INTERNAL_1ad34464_4_k_cu_cda581fb_37804cuda3std3__48in_placeE:
	.zero		1
	.type		_ZN39_INTERNAL_1ad34464_4_k_cu_cda581fb_37804cuda3std6ranges3__45__cpo9iter_moveE,@object
	.size		_ZN39_INTERNAL_1ad34464_4_k_cu_cda581fb_37804cuda3std6ranges3__45__cpo9iter_moveE,(_ZN39_INTERNAL_1ad34464_4_k_cu_cda581fb_37804cuda3std3__45__cpo5beginE - _ZN39_INTERNAL_1ad34464_4_k_cu_cda581fb_37804cuda3std6ranges3__45__cpo9iter_moveE)
_ZN39_INTERNAL_1ad34464_4_k_cu_cda581fb_37804cuda3std6ranges3__45__cpo9iter_moveE:
	.zero		1
	.type		_ZN39_INTERNAL_1ad34464_4_k_cu_cda581fb_37804cuda3std3__45__cpo5beginE,@object
	.size		_ZN39_INTERNAL_1ad34464_4_k_cu_cda581fb_37804cuda3std3__45__cpo5beginE,(_ZN39_INTERNAL_1ad34464_4_k_cu_cda581fb_37804cuda3std3__441_GLOBAL__N__1ad34464_4_k_cu_cda581fb_37806ignoreE - _ZN39_INTERNAL_1ad34464_4_k_cu_cda581fb_37804cuda3std3__45__cpo5beginE)
_ZN39_INTERNAL_1ad34464_4_k_cu_cda581fb_37804cuda3std3__45__cpo5beginE:
	.zero		1
	.type		_ZN39_INTERNAL_1ad34464_4_k_cu_cda581fb_37804cuda3std3__441_GLOBAL__N__1ad34464_4_k_cu_cda581fb_37806ignoreE,@object
	.size		_ZN39_INTERNAL_1ad34464_4_k_cu_cda581fb_37804cuda3std3__441_GLOBAL__N__1ad34464_4_k_cu_cda581fb_37806ignoreE,(_ZN39_INTERNAL_1ad34464_4_k_cu_cda581fb_37804cute7productE - _ZN39_INTERNAL_1ad34464_4_k_cu_cda581fb_37804cuda3std3__441_GLOBAL__N__1ad34464_4_k_cu_cda581fb_37806ignoreE)
_ZN39_INTERNAL_1ad34464_4_k_cu_cda581fb_37804cuda3std3__441_GLOBAL__N__1ad34464_4_k_cu_cda581fb_37806ignoreE:
	.zero		1
	.type		_ZN39_INTERNAL_1ad34464_4_k_cu_cda581fb_37804cute7productE,@object
	.size		_ZN39_INTERNAL_1ad34464_4_k_cu_cda581fb_37804cute7productE,(_ZN39_INTERNAL_1ad34464_4_k_cu_cda581fb_37804cuda3std3__45__cpo3endE - _ZN39_INTERNAL_1ad34464_4_k_cu_cda581fb_37804cute7productE)
_ZN39_INTERNAL_1ad34464_4_k_cu_cda581fb_37804cute7productE:
	.zero		1
	.type		_ZN39_INTERNAL_1ad34464_4_k_cu_cda581fb_37804cuda3std3__45__cpo3endE,@object
	.size		_ZN39_INTERNAL_1ad34464_4_k_cu_cda581fb_37804cuda3std3__45__cpo3endE,(_ZN39_INTERNAL_1ad34464_4_k_cu_cda581fb_37804cuda3std3__419piecewise_constructE - _ZN39_INTERNAL_1ad34464_4_k_cu_cda581fb_37804cuda3std3__45__cpo3endE)
_ZN39_INTERNAL_1ad34464_4_k_cu_cda581fb_37804cuda3std3__45__cpo3endE:
	.zero		1
	.type		_ZN39_INTERNAL_1ad34464_4_k_cu_cda581fb_37804cuda3std3__419piecewise_constructE,@object
	.size		_ZN39_INTERNAL_1ad34464_4_k_cu_cda581fb_37804cuda3std3__419piecewise_constructE,(_ZN39_INTERNAL_1ad34464_4_k_cu_cda581fb_37804cuda3std3__45__cpo4cendE - _ZN39_INTERNAL_1ad34464_4_k_cu_cda581fb_37804cuda3std3__419piecewise_constructE)
_ZN39_INTERNAL_1ad34464_4_k_cu_cda581fb_37804cuda3std3__419piecewise_constructE:
	.zero		1
	.type		_ZN39_INTERNAL_1ad34464_4_k_cu_cda581fb_37804cuda3std3__45__cpo4cendE,@object
	.size		_ZN39_INTERNAL_1ad34464_4_k_cu_cda581fb_37804cuda3std3__45__cpo4cendE,(_ZN39_INTERNAL_1ad34464_4_k_cu_cda581fb_37804cuda3std6ranges3__45__cpo4swapE - _ZN39_INTERNAL_1ad34464_4_k_cu_cda581fb_37804cuda3std3__45__cpo4cendE)
_ZN39_INTERNAL_1ad34464_4_k_cu_cda581fb_37804cuda3std3__45__cpo4cendE:
	.zero		1
	.type		_ZN39_INTERNAL_1ad34464_4_k_cu_cda581fb_37804cuda3std6ranges3__45__cpo4swapE,@object
	.size		_ZN39_INTERNAL_1ad34464_4_k_cu_cda581fb_37804cuda3std6ranges3__45__cpo4swapE,(.L_12 - _ZN39_INTERNAL_1ad34464_4_k_cu_cda581fb_37804cuda3std6ranges3__45__cpo4swapE)
_ZN39_INTERNAL_1ad34464_4_k_cu_cda581fb_37804cuda3std6ranges3__45__cpo4swapE:
	.zero		1
.L_12:


//--------------------- .nv.constant0._ZN7cutlass13device_kernelINS_4fmha6kernel36Sm100FmhaBwdKernelTmaWarpSpecializedIN4cute5tupleIJiiiiNS5_IJNS5_IJiiEEEiEEEEEENS_10bfloat16_tEfNS5_IJNS4_1CILi128EEESB_NSA_ILi96EEESC_EEENS1_10collective10CausalMaskILb1EEEEEEEvNT_6ParamsE --------------------------
	.section	.nv.constant0._ZN7cutlass13device_kernelINS_4fmha6kernel36Sm100FmhaBwdKernelTmaWarpSpecializedIN4cute5tupleIJiiiiNS5_IJNS5_IJiiEEEiEEEEEENS_10bfloat16_tEfNS5_IJNS4_1CILi128EEESB_NSA_ILi96EEESC_EEENS1_10collective10CausalMaskILb1EEEEEEEvNT_6ParamsE,"a",@progbits
	.sectionflags	@""
	.align	4
.nv.constant0._ZN7cutlass13device_kernelINS_4fmha6kernel36Sm100FmhaBwdKernelTmaWarpSpecializedIN4cute5tupleIJiiiiNS5_IJNS5_IJiiEEEiEEEEEENS_10bfloat16_tEfNS5_IJNS4_1CILi128EEESB_NSA_ILi96EEESC_EEENS1_10collective10CausalMaskILb1EEEEEEEvNT_6ParamsE:
	.zero		2560


//--------------------- SYMBOLS --------------------------

	.type		.nv.reservedSmem.offset0,@object
	.size		.nv.reservedSmem.offset0,0x4
	.type		.nv.reservedSmem.cap,@object
	.size		.nv.reservedSmem.cap,0x4
	.type		__assertfail,@function
